def attn_fwd(
    Q,
    K,
    V,
    Out,
    Lse,
    sm_scale,
    stride_qz,
    stride_qh,
    stride_qm,
    stride_qk,
    stride_kz,
    stride_kh,
    stride_kn,
    stride_kk,
    stride_vz,
    stride_vh,
    stride_vn,
    stride_vk,
    stride_oz,
    stride_oh,
    stride_om,
    stride_ok,
    seqlen_q,
    seqlen_k,
    BLOCK_M: tl.constexpr,
    BLOCK_N: tl.constexpr,
    HEAD_DIM: tl.constexpr,
    CAUSAL: tl.constexpr,
):
    start_m = tl.program_id(0)
    off_hz = tl.program_id(1)
    q_off = off_hz * stride_qh
    k_off = off_hz * stride_kh
    v_off = off_hz * stride_vh
    offs_m = start_m * BLOCK_M + tl.arange(0, BLOCK_M)
    offs_d = tl.arange(0, HEAD_DIM)
    offs_n = tl.arange(0, BLOCK_N)
    q_ptrs = Q + q_off + offs_m[:, None] * stride_qm + offs_d[None, :] * stride_qk
    k_ptrs = K + k_off + offs_d[:, None] * stride_kk + offs_n[None, :] * stride_kn
    v_ptrs = V + v_off + offs_n[:, None] * stride_vn + offs_d[None, :] * stride_vk
    m_i = tl.full([BLOCK_M], float("-inf"), dtype=tl.float32)
    l_i = tl.zeros([BLOCK_M], dtype=tl.float32) + 1.0
    acc = tl.zeros([BLOCK_M, HEAD_DIM], dtype=tl.float32)
    q = tl.load(q_ptrs)
    acc, l_i, m_i = _attn_fwd_inner(
        acc,
        l_i,
        m_i,
        q,
        k_ptrs,
        v_ptrs,
        sm_scale,
        stride_kn,
        stride_vn,
        start_m,
        seqlen_k,
        BLOCK_M,
        BLOCK_N,
        HEAD_DIM,
        CAUSAL,
    )
    acc = acc / l_i[:, None]
    lse = m_i + tl.math.log2(l_i) / 1.4426950408889634
    o_ptrs = (
        Out
        + off_hz * stride_oh
        + offs_m[:, None] * stride_om
        + offs_d[None, :] * stride_ok
    )
    tl.store(o_ptrs, acc.to(Out.dtype.element_ty))
    tl.store(Lse + off_hz * seqlen_q + offs_m, lse)

# config = {"BLOCK_M": 64, "BLOCK_N": 32, "HEAD_DIM": 512, "arch": "sm_80", "causal": false, "dtype": "fp16", "num_stages": 2, "num_warps": 8}
# arch = sm_80


// ===== COMPILED SASS (sm_80) =====

	.target	sm_80

	.elftype	@"ET_EXEC"


//--------------------- .note.nv.tkinfo           --------------------------
	.section	.note.nv.tkinfo,"",@"SHT_NOTE"
	.sectionflags	@"SHF_NOTE_NV_TKINFO"
	.tkinfo
        /*0018*/ 	.word	0x00000002
        /*0030*/ 	.string	""
        /*0030*/ 	.string	"ptxas"
        /*0030*/ 	.string	"Cuda compilation tools, release 13.0, V13.0.88"
        /*0030*/ 	.string	"Build cuda_13.0.r13.0/compiler.36424714_0"
        /*0030*/ 	.string	"-v  -suppress-debug-info  -lineinfo  -arch sm_80 "



//--------------------- .note.nv.cuinfo           --------------------------
	.section	.note.nv.cuinfo,"",@"SHT_NOTE"
	.sectionflags	@"SHF_NOTE_NV_CUINFO"
        /*0018*/ 	.short	0x0002
        /*001a*/ 	.short	0x0050
        /*001c*/ 	.short	0x0082
	.zero		2


//--------------------- .nv.info                  --------------------------
	.section	.nv.info,"",@"SHT_CUDA_INFO"
	.align	4


	//----- nvinfo : EIATTR_REGCOUNT
	.align		4
        /*0000*/ 	.byte	0x04, 0x2f
        /*0002*/ 	.short	(.L_2 - .L_1)
	.align		4
.L_1:
        /*0004*/ 	.word	index@(attn_fwd)
        /*0008*/ 	.word	0x000000ff


	//----- nvinfo : EIATTR_FRAME_SIZE
	.align		4
.L_2:
        /*000c*/ 	.byte	0x04, 0x11
        /*000e*/ 	.short	(.L_4 - .L_3)
	.align		4
.L_3:
        /*0010*/ 	.word	index@(attn_fwd)
        /*0014*/ 	.word	0x000003f8


	//----- nvinfo : EIATTR_MIN_STACK_SIZE
	.align		4
.L_4:
        /*0018*/ 	.byte	0x04, 0x12
        /*001a*/ 	.short	(.L_6 - .L_5)
	.align		4
.L_5:
        /*001c*/ 	.word	index@(attn_fwd)
        /*0020*/ 	.word	0x000003f8
.L_6:


//--------------------- .nv.info.attn_fwd         --------------------------
	.section	.nv.info.attn_fwd,"",@"SHT_CUDA_INFO"
	.sectionflags	@""
	.align	4


	//----- nvinfo : EIATTR_CUDA_API_VERSION
	.align		4
        /*0000*/ 	.byte	0x04, 0x37
        /*0002*/ 	.short	(.L_8 - .L_7)
.L_7:
        /*0004*/ 	.word	0x00000082


	//----- nvinfo : EIATTR_SW2861232_WAR
	.align		4
.L_8:
        /*0008*/ 	.byte	0x01, 0x35
	.zero		2


	//----- nvinfo : EIATTR_PARAM_CBANK
	.align		4
        /*000c*/ 	.byte	0x04, 0x0a
        /*000e*/ 	.short	(.L_10 - .L_9)
	.align		4
.L_9:
        /*0010*/ 	.word	index@(.nv.constant0.attn_fwd)
        /*0014*/ 	.short	0x0160
        /*0016*/ 	.short	0x0088


	//----- nvinfo : EIATTR_CBANK_PARAM_SIZE
	.align		4
.L_10:
        /*0018*/ 	.byte	0x03, 0x19
        /*001a*/ 	.short	0x0088


	//----- nvinfo : EIATTR_KPARAM_INFO
	.align		4
        /*001c*/ 	.byte	0x04, 0x17
        /*001e*/ 	.short	(.L_12 - .L_11)
.L_11:
        /*0020*/ 	.word	0x00000000
        /*0024*/ 	.short	0x0019
        /*0026*/ 	.short	0x0080
        /*0028*/ 	.byte	0x00, 0xf4, 0x21, 0x00


	//----- nvinfo : EIATTR_KPARAM_INFO
	.align		4
.L_12:
        /*002c*/ 	.byte	0x04, 0x17
        /*002e*/ 	.short	(.L_14 - .L_13)
.L_13:
        /*0030*/ 	.word	0x00000000
        /*0034*/ 	.short	0x0018
        /*0036*/ 	.short	0x0078
        /*0038*/ 	.byte	0x00, 0xf4, 0x21, 0x00


	//----- nvinfo : EIATTR_KPARAM_INFO
	.align		4
.L_14:
        /*003c*/ 	.byte	0x04, 0x17
        /*003e*/ 	.short	(.L_16 - .L_15)
.L_15:
        /*0040*/ 	.word	0x00000000
        /*0044*/ 	.short	0x0017
        /*0046*/ 	.short	0x0070
        /*0048*/ 	.byte	0x00, 0xf0, 0x11, 0x00


	//----- nvinfo : EIATTR_KPARAM_INFO
	.align		4
.L_16:
        /*004c*/ 	.byte	0x04, 0x17
        /*004e*/ 	.short	(.L_18 - .L_17)
.L_17:
        /*0050*/ 	.word	0x00000000
        /*0054*/ 	.short	0x0016
        /*0056*/ 	.short	0x006c
        /*0058*/ 	.byte	0x00, 0xf0, 0x11, 0x00


	//----- nvinfo : EIATTR_KPARAM_INFO
	.align		4
.L_18:
        /*005c*/ 	.byte	0x04, 0x17
        /*005e*/ 	.short	(.L_20 - .L_19)
.L_19:
        /*0060*/ 	.word	0x00000000
        /*0064*/ 	.short	0x0015
        /*0066*/ 	.short	0x0068
        /*0068*/ 	.byte	0x00, 0xf0, 0x11, 0x00


	//----- nvinfo : EIATTR_KPARAM_INFO
	.align		4
.L_20:
        /*006c*/ 	.byte	0x04, 0x17
        /*006e*/ 	.short	(.L_22 - .L_21)
.L_21:
        /*0070*/ 	.word	0x00000000
        /*0074*/ 	.short	0x0014
        /*0076*/ 	.short	0x0064
        /*0078*/ 	.byte	0x00, 0xf0, 0x11, 0x00


	//----- nvinfo : EIATTR_KPARAM_INFO
	.align		4
.L_22:
        /*007c*/ 	.byte	0x04, 0x17
        /*007e*/ 	.short	(.L_24 - .L_23)
.L_23:
        /*0080*/ 	.word	0x00000000
        /*0084*/ 	.short	0x0013
        /*0086*/ 	.short	0x0060
        /*0088*/ 	.byte	0x00, 0xf0, 0x11, 0x00


	//----- nvinfo : EIATTR_KPARAM_INFO
	.align		4
.L_24:
        /*008c*/ 	.byte	0x04, 0x17
        /*008e*/ 	.short	(.L_26 - .L_25)
.L_25:
        /*0090*/ 	.word	0x00000000
        /*0094*/ 	.short	0x0012
        /*0096*/ 	.short	0x005c
        /*0098*/ 	.byte	0x00, 0xf0, 0x11, 0x00


	//----- nvinfo : EIATTR_KPARAM_INFO
	.align		4
.L_26:
        /*009c*/ 	.byte	0x04, 0x17
        /*009e*/ 	.short	(.L_28 - .L_27)
.L_27:
        /*00a0*/ 	.word	0x00000000
        /*00a4*/ 	.short	0x0011
        /*00a6*/ 	.short	0x0058
        /*00a8*/ 	.byte	0x00, 0xf0, 0x11, 0x00


	//----- nvinfo : EIATTR_KPARAM_INFO
	.align		4
.L_28:
        /*00ac*/ 	.byte	0x04, 0x17
        /*00ae*/ 	.short	(.L_30 - .L_29)
.L_29:
        /*00b0*/ 	.word	0x00000000
        /*00b4*/ 	.short	0x0010
        /*00b6*/ 	.short	0x0054
        /*00b8*/ 	.byte	0x00, 0xf0, 0x11, 0x00


	//----- nvinfo : EIATTR_KPARAM_INFO
	.align		4
.L_30:
        /*00bc*/ 	.byte	0x04, 0x17
        /*00be*/ 	.short	(.L_32 - .L_31)
.L_31:
        /*00c0*/ 	.word	0x00000000
        /*00c4*/ 	.short	0x000f
        /*00c6*/ 	.short	0x0050
        /*00c8*/ 	.byte	0x00, 0xf0, 0x11, 0x00


	//----- nvinfo : EIATTR_KPARAM_INFO
	.align		4
.L_32:
        /*00cc*/ 	.byte	0x04, 0x17
        /*00ce*/ 	.short	(.L_34 - .L_33)
.L_33:
        /*00d0*/ 	.word	0x00000000
        /*00d4*/ 	.short	0x000e
        /*00d6*/ 	.short	0x004c
        /*00d8*/ 	.byte	0x00, 0xf0, 0x11, 0x00


	//----- nvinfo : EIATTR_KPARAM_INFO
	.align		4
.L_34:
        /*00dc*/ 	.byte	0x04, 0x17
        /*00de*/ 	.short	(.L_36 - .L_35)
.L_35:
        /*00e0*/ 	.word	0x00000000
        /*00e4*/ 	.short	0x000d
        /*00e6*/ 	.short	0x0048
        /*00e8*/ 	.byte	0x00, 0xf0, 0x11, 0x00


	//----- nvinfo : EIATTR_KPARAM_INFO
	.align		4
.L_36:
        /*00ec*/ 	.byte	0x04, 0x17
        /*00ee*/ 	.short	(.L_38 - .L_37)
.L_37:
        /*00f0*/ 	.word	0x00000000
        /*00f4*/ 	.short	0x000c
        /*00f6*/ 	.short	0x0044
        /*00f8*/ 	.byte	0x00, 0xf0, 0x11, 0x00


	//----- nvinfo : EIATTR_KPARAM_INFO
	.align		4
.L_38:
        /*00fc*/ 	.byte	0x04, 0x17
        /*00fe*/ 	.short	(.L_40 - .L_39)
.L_39:
        /*0100*/ 	.word	0x00000000
        /*0104*/ 	.short	0x000b
        /*0106*/ 	.short	0x0040
        /*0108*/ 	.byte	0x00, 0xf0, 0x11, 0x00


	//----- nvinfo : EIATTR_KPARAM_INFO
	.align		4
.L_40:
        /*010c*/ 	.byte	0x04, 0x17
        /*010e*/ 	.short	(.L_42 - .L_41)
.L_41:
        /*0110*/ 	.word	0x00000000
        /*0114*/ 	.short	0x000a
        /*0116*/ 	.short	0x003c
        /*0118*/ 	.byte	0x00, 0xf0, 0x11, 0x00


	//----- nvinfo : EIATTR_KPARAM_INFO
	.align		4
.L_42:
        /*011c*/ 	.byte	0x04, 0x17
        /*011e*/ 	.short	(.L_44 - .L_43)
.L_43:
        /*0120*/ 	.word	0x00000000
        /*0124*/ 	.short	0x0009
        /*0126*/ 	.short	0x0038
        /*0128*/ 	.byte	0x00, 0xf0, 0x11, 0x00


	//----- nvinfo : EIATTR_KPARAM_INFO
	.align		4
.L_44:
        /*012c*/ 	.byte	0x04, 0x17
        /*012e*/ 	.short	(.L_46 - .L_45)
.L_45:
        /*0130*/ 	.word	0x00000000
        /*0134*/ 	.short	0x0008
        /*0136*/ 	.short	0x0034
        /*0138*/ 	.byte	0x00, 0xf0, 0x11, 0x00


	//----- nvinfo : EIATTR_KPARAM_INFO
	.align		4
.L_46:
        /*013c*/ 	.byte	0x04, 0x17
        /*013e*/ 	.short	(.L_48 - .L_47)
.L_47:
        /*0140*/ 	.word	0x00000000
        /*0144*/ 	.short	0x0007
        /*0146*/ 	.short	0x0030
        /*0148*/ 	.byte	0x00, 0xf0, 0x11, 0x00


	//----- nvinfo : EIATTR_KPARAM_INFO
	.align		4
.L_48:
        /*014c*/ 	.byte	0x04, 0x17
        /*014e*/ 	.short	(.L_50 - .L_49)
.L_49:
        /*0150*/ 	.word	0x00000000
        /*0154*/ 	.short	0x0006
        /*0156*/ 	.short	0x002c
        /*0158*/ 	.byte	0x00, 0xf0, 0x11, 0x00


	//----- nvinfo : EIATTR_KPARAM_INFO
	.align		4
.L_50:
        /*015c*/ 	.byte	0x04, 0x17
        /*015e*/ 	.short	(.L_52 - .L_51)
.L_51:
        /*0160*/ 	.word	0x00000000
        /*0164*/ 	.short	0x0005
        /*0166*/ 	.short	0x0028
        /*0168*/ 	.byte	0x00, 0xf0, 0x11, 0x00


	//----- nvinfo : EIATTR_KPARAM_INFO
	.align		4
.L_52:
        /*016c*/ 	.byte	0x04, 0x17
        /*016e*/ 	.short	(.L_54 - .L_53)
.L_53:
        /*0170*/ 	.word	0x00000000
        /*0174*/ 	.short	0x0004
        /*0176*/ 	.short	0x0020
        /*0178*/ 	.byte	0x00, 0xf4, 0x21, 0x00


	//----- nvinfo : EIATTR_KPARAM_INFO
	.align		4
.L_54:
        /*017c*/ 	.byte	0x04, 0x17
        /*017e*/ 	.short	(.L_56 - .L_55)
.L_55:
        /*0180*/ 	.word	0x00000000
        /*0184*/ 	.short	0x0003
        /*0186*/ 	.short	0x0018
        /*0188*/ 	.byte	0x00, 0xf4, 0x21, 0x00


	//----- nvinfo : EIATTR_KPARAM_INFO
	.align		4
.L_56:
        /*018c*/ 	.byte	0x04, 0x17
        /*018e*/ 	.short	(.L_58 - .L_57)
.L_57:
        /*0190*/ 	.word	0x00000000
        /*0194*/ 	.short	0x0002
        /*0196*/ 	.short	0x0010
        /*0198*/ 	.byte	0x00, 0xf4, 0x21, 0x00


	//----- nvinfo : EIATTR_KPARAM_INFO
	.align		4
.L_58:
        /*019c*/ 	.byte	0x04, 0x17
        /*019e*/ 	.short	(.L_60 - .L_59)
.L_59:
        /*01a0*/ 	.word	0x00000000
        /*01a4*/ 	.short	0x0001
        /*01a6*/ 	.short	0x0008
        /*01a8*/ 	.byte	0x00, 0xf4, 0x21, 0x00


	//----- nvinfo : EIATTR_KPARAM_INFO
	.align		4
.L_60:
        /*01ac*/ 	.byte	0x04, 0x17
        /*01ae*/ 	.short	(.L_62 - .L_61)
.L_61:
        /*01b0*/ 	.word	0x00000000
        /*01b4*/ 	.short	0x0000
        /*01b6*/ 	.short	0x0000
        /*01b8*/ 	.byte	0x00, 0xf4, 0x21, 0x00


	//----- nvinfo : EIATTR_MAXREG_COUNT
	.align		4
.L_62:
        /*01bc*/ 	.byte	0x03, 0x1b
        /*01be*/ 	.short	0x00ff


	//----- nvinfo : EIATTR_NUM_BARRIERS
	.align		4
        /*01c0*/ 	.byte	0x02, 0x4c
        /*01c2*/ 	.byte	0x01
	.zero		1


	//----- nvinfo : EIATTR_ANNOTATIONS
	.align		4
        /*01c4*/ 	.byte	0x04, 0x55
        /*01c6*/ 	.short	(.L_64 - .L_63)


	//   ....[0]....
.L_63:
        /*01c8*/ 	.word	0x00000001
        /*01cc*/ 	.byte	0xd0, 0x00, 0x00, 0x00, 0x01, 0x00, 0x00, 0x00, 0xc0, 0x34, 0x00, 0x00, 0x01, 0x00, 0x00, 0x00
        /* <DEDUP_REMOVED lines=124> */
        /*099c*/ 	.byte	0xd0, 0x8b, 0x00, 0x00, 0x01, 0x00, 0x00, 0x00, 0xe0, 0xf9, 0x00, 0x00


	//----- nvinfo : EIATTR_MERCURY_ISA_VERSION
	.align		4
.L_64:
        /*09a8*/ 	.byte	0x03, 0x5f
        /*09aa*/ 	.short	0x0000


	//----- nvinfo : EIATTR_COOP_GROUP_MASK_REGIDS
	.align		4
        /*09ac*/ 	.byte	0x04, 0x29
        /*09ae*/ 	.short	(.L_66 - .L_65)


	//   ....[0]....
.L_65:
        /*09b0*/ 	.word	0xffffffff


	//   ....[1]....
        /*09b4*/ 	.word	0xffffffff


	//   ....[2]....
        /*09b8*/ 	.word	0xffffffff


	//   ....[3]....
        /*09bc*/ 	.word	0xffffffff


	//   ....[4]....
        /*09c0*/ 	.word	0xffffffff


	//   ....[5]....
        /*09c4*/ 	.word	0xffffffff


	//   ....[6]....
        /*09c8*/ 	.word	0xffffffff


	//   ....[7]....
        /*09cc*/ 	.word	0xffffffff


	//   ....[8]....
        /*09d0*/ 	.word	0xffffffff


	//   ....[9]....
        /*09d4*/ 	.word	0xffffffff


	//   ....[10]....
        /*09d8*/ 	.word	0xffffffff


	//   ....[11]....
        /*09dc*/ 	.word	0xffffffff


	//   ....[12]....
        /*09e0*/ 	.word	0xffffffff


	//   ....[13]....
        /*09e4*/ 	.word	0xffffffff


	//   ....[14]....
        /*09e8*/ 	.word	0xffffffff


	//   ....[15]....
        /*09ec*/ 	.word	0xffffffff


	//   ....[16]....
        /*09f0*/ 	.word	0xffffffff


	//   ....[17]....
        /*09f4*/ 	.word	0xffffffff


	//   ....[18]....
        /*09f8*/ 	.word	0xffffffff


	//   ....[19]....
        /*09fc*/ 	.word	0xffffffff


	//   ....[20]....
        /*0a00*/ 	.word	0xffffffff


	//   ....[21]....
        /*0a04*/ 	.word	0xffffffff


	//   ....[22]....
        /*0a08*/ 	.word	0xffffffff


	//   ....[23]....
        /*0a0c*/ 	.word	0xffffffff


	//   ....[24]....
        /*0a10*/ 	.word	0xffffffff


	//   ....[25]....
        /*0a14*/ 	.word	0xffffffff


	//   ....[26]....
        /*0a18*/ 	.word	0xffffffff


	//   ....[27]....
        /*0a1c*/ 	.word	0xffffffff


	//   ....[28]....
        /*0a20*/ 	.word	0xffffffff


	//   ....[29]....
        /*0a24*/ 	.word	0xffffffff


	//   ....[30]....
        /*0a28*/ 	.word	0xffffffff


	//   ....[31]....
        /*0a2c*/ 	.word	0xffffffff


	//   ....[32]....
        /*0a30*/ 	.word	0xffffffff


	//   ....[33]....
        /*0a34*/ 	.word	0xffffffff


	//   ....[34]....
        /*0a38*/ 	.word	0xffffffff


	//   ....[35]....
        /*0a3c*/ 	.word	0xffffffff


	//----- nvinfo : EIATTR_COOP_GROUP_INSTR_OFFSETS
	.align		4
.L_66:
        /*0a40*/ 	.byte	0x04, 0x28
        /*0a42*/ 	.short	(.L_68 - .L_67)


	//   ....[0]....
.L_67:
        /*0a44*/ 	.word	0x00007590


	//   ....[1]....
        /*0a48*/ 	.word	0x000075a0


	//   ....[2]....
        /*0a4c*/ 	.word	0x000075b0


	//   ....[3]....
        /*0a50*/ 	.word	0x000075c0


	//   ....[4]....
        /*0a54*/ 	.word	0x000075d0


	//   ....[5]....
        /*0a58*/ 	.word	0x000075e0


	//   ....[6]....
        /*0a5c*/ 	.word	0x000075f0


	//   ....[7]....
        /*0a60*/ 	.word	0x00007600


	//   ....[8]....
        /*0a64*/ 	.word	0x00007690


	//   ....[9]....
        /*0a68*/ 	.word	0x000076a0


	//   ....[10]....
        /*0a6c*/ 	.word	0x000076b0


	//   ....[11]....
        /*0a70*/ 	.word	0x000076c0


	//   ....[12]....
        /*0a74*/ 	.word	0x000076d0


	//   ....[13]....
        /*0a78*/ 	.word	0x000076e0


	//   ....[14]....
        /*0a7c*/ 	.word	0x000076f0


	//   ....[15]....
        /*0a80*/ 	.word	0x00007700


	//   ....[16]....
        /*0a84*/ 	.word	0x00007890


	//   ....[17]....
        /*0a88*/ 	.word	0x000078b0


	//   ....[18]....
        /*0a8c*/ 	.word	0x00007d70


	//   ....[19]....
        /*0a90*/ 	.word	0x00007d80


	//   ....[20]....
        /*0a94*/ 	.word	0x00007d90


	//   ....[21]....
        /*0a98*/ 	.word	0x00007da0


	//   ....[22]....
        /*0a9c*/ 	.word	0x00007db0


	//   ....[23]....
        /*0aa0*/ 	.word	0x00007dc0


	//   ....[24]....
        /*0aa4*/ 	.word	0x00007dd0


	//   ....[25]....
        /*0aa8*/ 	.word	0x00007de0


	//   ....[26]....
        /*0aac*/ 	.word	0x00007e70


	//   ....[27]....
        /*0ab0*/ 	.word	0x00007e80


	//   ....[28]....
        /*0ab4*/ 	.word	0x00007e90


	//   ....[29]....
        /*0ab8*/ 	.word	0x00007ea0


	//   ....[30]....
        /*0abc*/ 	.word	0x00007eb0


	//   ....[31]....
        /*0ac0*/ 	.word	0x00007ec0


	//   ....[32]....
        /*0ac4*/ 	.word	0x00007ed0


	//   ....[33]....
        /*0ac8*/ 	.word	0x00007ee0


	//   ....[34]....
        /*0acc*/ 	.word	0x00008060


	//   ....[35]....
        /*0ad0*/ 	.word	0x00008080


	//----- nvinfo : EIATTR_EXIT_INSTR_OFFSETS
	.align		4
.L_68:
        /*0ad4*/ 	.byte	0x04, 0x1c
        /*0ad6*/ 	.short	(.L_70 - .L_69)


	//   ....[0]....
.L_69:
        /*0ad8*/ 	.word	0x0000f9d0


	//   ....[1]....
        /*0adc*/ 	.word	0x0000fa90


	//----- nvinfo : EIATTR_REQNTID
	.align		4
.L_70:
        /*0ae0*/ 	.byte	0x04, 0x10
        /*0ae2*/ 	.short	(.L_72 - .L_71)
.L_71:
        /*0ae4*/ 	.word	0x00000100
        /*0ae8*/ 	.word	0x00000001
        /*0aec*/ 	.word	0x00000001
.L_72:


//--------------------- .nv.callgraph             --------------------------
	.section	.nv.callgraph,"",@"SHT_CUDA_CALLGRAPH"
	.align	4
	.sectionentsize	8
	.align		4
        /*0000*/ 	.word	0x00000000
	.align		4
        /*0004*/ 	.word	0xffffffff
	.align		4
        /*0008*/ 	.word	0x00000000
	.align		4
        /*000c*/ 	.word	0xfffffffe
	.align		4
        /*0010*/ 	.word	0x00000000
	.align		4
        /*0014*/ 	.word	0xfffffffd
	.align		4
        /*0018*/ 	.word	0x00000000
	.align		4
        /*001c*/ 	.word	0xfffffffc


//--------------------- .nv.rel.action            --------------------------
	.section	.nv.rel.action,"",@"SHT_CUDA_RELOCINFO"
	.align	8
	.sectionentsize	8
        /*0000*/ 	.byte	0x73, 0x00, 0x00, 0x00, 0x00, 0x00, 0x00, 0x00, 0x00, 0x00, 0x00, 0x11, 0x25, 0x00, 0x05, 0x36


//--------------------- .nv.constant4             --------------------------
	.section	.nv.constant4,"a",@progbits
	.align	8
	.align		8
.nv.constant4:
        /*0000*/ 	.dword	_$_str


//--------------------- .nv.constant0.attn_fwd    --------------------------
	.section	.nv.constant0.attn_fwd,"a",@progbits
	.sectionflags	@""
	.align	4
.nv.constant0.attn_fwd:
	.zero		488


//--------------------- .text.attn_fwd            --------------------------
	.section	.text.attn_fwd,"ax",@progbits
	.sectioninfo	@"SHI_REGISTERS=255"
	.align	128
        .global         attn_fwd
        .type           attn_fwd,@function
        .size           attn_fwd,(.L_x_3 - attn_fwd)
        .other          attn_fwd,@"STO_CUDA_ENTRY STV_DEFAULT"
attn_fwd:
.text.attn_fwd:
[----:B------:R-:W-:-:S03]  /*0000*/  MOV R1, c[0x0][0x28] ;  /* 0x00000a0000017a02 */ /* 0x000fc60000000f00 */
[----:B------:R-:W0:Y:S01]  /*0010*/  S2R R170, SR_TID.X ;  /* 0x0000000000aa7919 */ /* 0x000e220000002100 */
[----:B------:R-:W-:Y:S01]  /*0020*/  IADD3 R1, R1, -0x3f8, RZ ;  /* 0xfffffc0801017810 */ /* 0x000fe20007ffe0ff */
[----:B------:R-:W-:Y:S01]  /*0030*/  ULDC.64 UR4, c[0x0][0x118] ;  /* 0x0000460000047ab9 */ /* 0x000fe20000000a00 */
[----:B------:R-:W-:Y:S01]  /*0040*/  MOV R14, c[0x0][0x198] ;  /* 0x00006600000e7a02 */ /* 0x000fe20000000f00 */
[----:B------:R-:W1:Y:S04]  /*0050*/  S2R R3, SR_CTAID.X ;  /* 0x0000000000037919 */ /* 0x000e680000002500 */
[----:B------:R-:W2:Y:S01]  /*0060*/  S2R R178, SR_CTAID.Y ;  /* 0x0000000000b27919 */ /* 0x000ea20000002600 */
[----:B0-----:R-:W-:Y:S02]  /*0070*/  LOP3.LUT R0, R170, 0x3f, RZ, 0xc0, !PT ;  /* 0x0000003faa007812 */ /* 0x001fe400078ec0ff */
[----:B------:R-:W-:-:S03]  /*0080*/  SHF.R.U32.HI R2, RZ, 0x6, R170 ;  /* 0x00000006ff027819 */ /* 0x000fc600000116aa */
[----:B-1----:R-:W-:Y:S01]  /*0090*/  IMAD R5, R3, 0x40, R0 ;  /* 0x0000004003057824 */ /* 0x002fe200078e0200 */
[----:B------:R-:W-:Y:S01]  /*00a0*/  SGXT.U32 R4, R2, 0x2 ;  /* 0x000000020204781a */ /* 0x000fe20000000000 */
[----:B--2---:R-:W-:Y:S02]  /*00b0*/  IMAD R0, R178, c[0x0][0x190], RZ ;  /* 0x00006400b2007a24 */ /* 0x004fe400078e02ff */
[----:B------:R-:W-:Y:S01]  /*00c0*/  IMAD R3, R5, c[0x0][0x194], RZ ;  /* 0x0000650005037a24 */ /* 0x000fe200078e02ff */
[----:B------:R0:W-:Y:S01]  /*00d0*/  STL [R1+0x1f8], R5 ;  /* 0x0001f80501007387 */ /* 0x0001e20000100800 */
[----:B------:R-:W-:Y:S02]  /*00e0*/  IMAD R7, R4, c[0x0][0x198], RZ ;  /* 0x0000660004077a24 */ /* 0x000fe400078e02ff */
[----:B------:R-:W-:Y:S02]  /*00f0*/  IMAD.SHL.U32 R2, R0, 0x2, RZ ;  /* 0x0000000200027824 */ /* 0x000fe400078e00ff */
[----:B------:R-:W-:-:S02]  /*0100*/  IMAD R9, R14, 0x4, R7 ;  /* 0x000000040e097824 */ /* 0x000fc400078e0207 */
[----:B------:R-:W-:Y:S01]  /*0110*/  IMAD.HI R0, R0, 0x2, RZ ;  /* 0x0000000200007827 */ /* 0x000fe200078e02ff */
[----:B0-----:R-:W-:-:S03]  /*0120*/  SHF.L.U32 R5, R3, 0x1, RZ ;  /* 0x0000000103057819 */ /* 0x001fc600000006ff */
[----:B------:R-:W-:Y:S01]  /*0130*/  IMAD.HI R3, R3, 0x2, RZ ;  /* 0x0000000203037827 */ /* 0x000fe200078e02ff */
[----:B------:R-:W-:Y:S02]  /*0140*/  IADD3 R2, P0, P1, R5, c[0x0][0x160], R2 ;  /* 0x0000580005027a10 */ /* 0x000fe4000791e002 */
[C---:B------:R-:W-:Y:S02]  /*0150*/  LEA R5, R14.reuse, R9, 0x2 ;  /* 0x000000090e057211 */ /* 0x040fe400078e10ff */
[----:B------:R-:W-:Y:S02]  /*0160*/  IADD3.X R0, R3, c[0x0][0x164], R0, P0, P1 ;  /* 0x0000590003007a10 */ /* 0x000fe400007e2400 */
[-C--:B------:R-:W-:Y:S01]  /*0170*/  LEA R6, P0, R7, R2.reuse, 0x1 ;  /* 0x0000000207067211 */ /* 0x080fe200078008ff */
[----:B------:R-:W-:Y:S01]  /*0180*/  IMAD R13, R14, 0x4, R5 ;  /* 0x000000040e0d7824 */ /* 0x000fe200078e0205 */
[----:B------:R-:W-:Y:S02]  /*0190*/  LEA R10, P1, R5, R2, 0x1 ;  /* 0x00000002050a7211 */ /* 0x000fe400078208ff */
[----:B------:R-:W-:-:S02]  /*01a0*/  LEA.HI.X.SX32 R7, R7, R0, 0x1, P0 ;  /* 0x0000000007077211 */ /* 0x000fc400000f0eff */
[----:B------:R-:W-:Y:S02]  /*01b0*/  LEA R8, P0, R9, R2, 0x1 ;  /* 0x0000000209087211 */ /* 0x000fe400078008ff */
[C---:B------:R-:W-:Y:S01]  /*01c0*/  LEA R15, R14.reuse, R13, 0x2 ;  /* 0x0000000d0e0f7211 */ /* 0x040fe200078e10ff */
[----:B------:R0:W2:Y:S01]  /*01d0*/  LDG.E.U16 R3, [R6.64] ;  /* 0x0000000406037981 */ /* 0x0000a2000c1e1500 */
[-C--:B------:R-:W-:Y:S02]  /*01e0*/  LEA.HI.X.SX32 R11, R5, R0.reuse, 0x1, P1 ;  /* 0x00000000050b7211 */ /* 0x080fe400008f0eff */
[----:B------:R-:W-:Y:S01]  /*01f0*/  LEA.HI.X.SX32 R9, R9, R0, 0x1, P0 ;  /* 0x0000000009097211 */ /* 0x000fe200000f0eff */
[----:B------:R-:W-:Y:S01]  /*0200*/  IMAD R19, R14, 0x4, R15 ;  /* 0x000000040e137824 */ /* 0x000fe200078e020f */
[-C--:B------:R-:W-:Y:S01]  /*0210*/  LEA R12, P0, R13, R2.reuse, 0x1 ;  /* 0x000000020d0c7211 */ /* 0x080fe200078008ff */
[----:B------:R1:W3:Y:S01]  /*0220*/  LDG.E.U16 R5, [R10.64] ;  /* 0x000000040a057981 */ /* 0x0002e2000c1e1500 */
[----:B------:R-:W-:-:S02]  /*0230*/  LEA R16, P1, R15, R2, 0x1 ;  /* 0x000000020f107211 */ /* 0x000fc400078208ff */
[-C--:B------:R-:W-:Y:S01]  /*0240*/  LEA.HI.X.SX32 R13, R13, R0.reuse, 0x1, P0 ;  /* 0x000000000d0d7211 */ /* 0x080fe200000f0eff */
[----:B------:R4:W5:Y:S01]  /*0250*/  LDG.E.U16 R4, [R8.64] ;  /* 0x0000000408047981 */ /* 0x000962000c1e1500 */
[----:B------:R-:W-:Y:S02]  /*0260*/  LEA.HI.X.SX32 R17, R15, R0, 0x1, P1 ;  /* 0x000000000f117211 */ /* 0x000fe400008f0eff */
[C---:B------:R-:W-:Y:S01]  /*0270*/  LEA R18, P0, R19.reuse, R2, 0x1 ;  /* 0x0000000213127211 */ /* 0x040fe200078008ff */
[----:B0-----:R0:W2:Y:S01]  /*0280*/  LDG.E.U16 R6, [R12.64] ;  /* 0x000000040c067981 */ /* 0x0010a2000c1e1500 */
[C---:B------:R-:W-:Y:S02]  /*0290*/  LEA R15, R14.reuse, R19, 0x2 ;  /* 0x000000130e0f7211 */ /* 0x040fe400078e10ff */
[----:B------:R-:W-:Y:S01]  /*02a0*/  LEA.HI.X.SX32 R19, R19, R0, 0x1, P0 ;  /* 0x0000000013137211 */ /* 0x000fe200000f0eff */
[----:B------:R0:W2:Y:S01]  /*02b0*/  LDG.E.U16 R7, [R16.64] ;  /* 0x0000000410077981 */ /* 0x0000a2000c1e1500 */
[----:B------:R-:W-:Y:S01]  /*02c0*/  LEA R20, P0, R15, R2, 0x1 ;  /* 0x000000020f147211 */ /* 0x000fe200078008ff */
[----:B-1----:R-:W-:-:S02]  /*02d0*/  IMAD R11, R14, 0x4, R15 ;  /* 0x000000040e0b7824 */ /* 0x002fc400078e020f */
[----:B----4-:R1:W4:Y:S01]  /*02e0*/  LDG.E.U16 R8, [R18.64] ;  /* 0x0000000412087981 */ /* 0x010322000c1e1500 */
[----:B------:R-:W-:Y:S02]  /*02f0*/  LEA.HI.X.SX32 R21, R15, R0, 0x1, P0 ;  /* 0x000000000f157211 */ /* 0x000fe400000f0eff */
[C---:B------:R-:W-:Y:S02]  /*0300*/  LEA R15, R14.reuse, R11, 0x2 ;  /* 0x0000000b0e0f7211 */ /* 0x040fe400078e10ff */
[-C--:B------:R-:W-:Y:S01]  /*0310*/  LEA R22, P0, R11, R2.reuse, 0x1 ;  /* 0x000000020b167211 */ /* 0x080fe200078008ff */
[----:B------:R1:W2:Y:S02]  /*0320*/  LDG.E.U16 R9, [R20.64] ;  /* 0x0000000414097981 */ /* 0x0002a4000c1e1500 */
[----:B------:R-:W-:Y:S01]  /*0330*/  IMAD R27, R14, 0x4, R15 ;  /* 0x000000040e1b7824 */ /* 0x000fe200078e020f */
[----:B------:R-:W-:-:S04]  /*0340*/  LEA R24, P1, R15, R2, 0x1 ;  /* 0x000000020f187211 */ /* 0x000fc800078208ff */
[----:B0-----:R-:W-:Y:S02]  /*0350*/  LEA R13, R14, R27, 0x2 ;  /* 0x0000001b0e0d7211 */ /* 0x001fe400078e10ff */
[----:B------:R-:W-:-:S03]  /*0360*/  LEA.HI.X.SX32 R25, R15, R0, 0x1, P1 ;  /* 0x000000000f197211 */ /* 0x000fc600008f0eff */
[C---:B------:R-:W-:Y:S01]  /*0370*/  IMAD R15, R14.reuse, 0x4, R13 ;  /* 0x000000040e0f7824 */ /* 0x040fe200078e020d */
[----:B------:R-:W-:Y:S02]  /*0380*/  LEA.HI.X.SX32 R23, R11, R0, 0x1, P0 ;  /* 0x000000000b177211 */ /* 0x000fe400000f0eff */
[C---:B------:R-:W-:Y:S01]  /*0390*/  LEA R26, P0, R27.reuse, R2, 0x1 ;  /* 0x000000021b1a7211 */ /* 0x040fe200078008ff */
[----:B------:R0:W2:Y:S01]  /*03a0*/  LDG.E.U16 R11, [R24.64] ;  /* 0x00000004180b7981 */ /* 0x0000a2000c1e1500 */
[C---:B------:R-:W-:Y:S02]  /*03b0*/  LEA R17, R14.reuse, R15, 0x2 ;  /* 0x0000000f0e117211 */ /* 0x040fe400078e10ff */
[----:B------:R-:W-:Y:S01]  /*03c0*/  LEA.HI.X.SX32 R27, R27, R0, 0x1, P0 ;  /* 0x000000001b1b7211 */ /* 0x000fe200000f0eff */
[----:B------:R0:W2:Y:S01]  /*03d0*/  LDG.E.U16 R10, [R22.64] ;  /* 0x00000004160a7981 */ /* 0x0000a2000c1e1500 */
[----:B-1----:R-:W-:Y:S01]  /*03e0*/  LEA R18, P0, R13, R2, 0x1 ;  /* 0x000000020d127211 */ /* 0x002fe200078008ff */
[----:B------:R-:W-:-:S02]  /*03f0*/  IMAD R31, R14, 0x4, R17 ;  /* 0x000000040e1f7824 */ /* 0x000fc400078e0211 */
[----:B------:R1:W2:Y:S01]  /*0400*/  LDG.E.U16 R12, [R26.64] ;  /* 0x000000041a0c7981 */ /* 0x0002a2000c1e1500 */
[----:B------:R-:W-:Y:S02]  /*0410*/  LEA.HI.X.SX32 R19, R13, R0, 0x1, P0 ;  /* 0x000000000d137211 */ /* 0x000fe400000f0eff */
[C---:B------:R-:W-:Y:S02]  /*0420*/  LEA R20, P0, R15.reuse, R2, 0x1 ;  /* 0x000000020f147211 */ /* 0x040fe400078008ff */
[C---:B0-----:R-:W-:Y:S01]  /*0430*/  LEA R25, R14.reuse, R31, 0x2 ;  /* 0x0000001f0e197211 */ /* 0x041fe200078e10ff */
[----:B------:R0:W2:Y:S01]  /*0440*/  LDG.E.U16 R13, [R18.64] ;  /* 0x00000004120d7981 */ /* 0x0000a2000c1e1500 */
[----:B------:R-:W-:Y:S02]  /*0450*/  LEA.HI.X.SX32 R21, R15, R0, 0x1, P0 ;  /* 0x000000000f157211 */ /* 0x000fe400000f0eff */
[-C--:B------:R-:W-:Y:S01]  /*0460*/  LEA R22, P0, R31, R2.reuse, 0x1 ;  /* 0x000000021f167211 */ /* 0x080fe200078008ff */
[----:B-1----:R-:W-:Y:S01]  /*0470*/  IMAD R27, R14, 0x4, R25 ;  /* 0x000000040e1b7824 */ /* 0x002fe200078e0219 */
[----:B------:R-:W-:Y:S01]  /*0480*/  LEA R28, P1, R17, R2, 0x1 ;  /* 0x00000002111c7211 */ /* 0x000fe200078208ff */
[----:B------:R1:W2:Y:S01]  /*0490*/  LDG.E.U16 R15, [R20.64] ;  /* 0x00000004140f7981 */ /* 0x0002a2000c1e1500 */
[----:B------:R-:W-:-:S02]  /*04a0*/  LEA.HI.X.SX32 R23, R31, R0, 0x1, P0 ;  /* 0x000000001f177211 */ /* 0x000fc400000f0eff */
[C---:B------:R-:W-:Y:S02]  /*04b0*/  LEA R31, R14.reuse, R27, 0x2 ;  /* 0x0000001b0e1f7211 */ /* 0x040fe400078e10ff */
[----:B------:R-:W-:Y:S01]  /*04c0*/  LEA.HI.X.SX32 R29, R17, R0, 0x1, P1 ;  /* 0x00000000111d7211 */ /* 0x000fe200008f0eff */
[----:B------:R0:W2:Y:S02]  /*04d0*/  LDG.E.U16 R16, [R22.64] ;  /* 0x0000000416107981 */ /* 0x0000a4000c1e1500 */
[C---:B------:R-:W-:Y:S02]  /*04e0*/  IMAD R33, R14.reuse, 0x4, R31 ;  /* 0x000000040e217824 */ /* 0x040fe400078e021f */
[----:B------:R0:W2:Y:S01]  /*04f0*/  LDG.E.U16 R17, [R28.64] ;  /* 0x000000041c117981 */ /* 0x0000a2000c1e1500 */
[----:B------:R-:W-:Y:S02]  /*0500*/  LEA R24, P0, R25, R2, 0x1 ;  /* 0x0000000219187211 */ /* 0x000fe400078008ff */
[----:B0-----:R-:W-:-:S05]  /*0510*/  LEA R29, R14, R33, 0x2 ;  /* 0x000000210e1d7211 */ /* 0x001fca00078e10ff */
[C---:B------:R-:W-:Y:S01]  /*0520*/  IMAD R23, R14.reuse, 0x4, R29 ;  /* 0x000000040e177824 */ /* 0x040fe200078e021d */
[----:B------:R-:W-:Y:S02]  /*0530*/  LEA.HI.X.SX32 R25, R25, R0, 0x1, P0 ;  /* 0x0000000019197211 */ /* 0x000fe400000f0eff */
[C---:B------:R-:W-:Y:S02]  /*0540*/  LEA R26, P0, R27.reuse, R2, 0x1 ;  /* 0x000000021b1a7211 */ /* 0x040fe400078008ff */
[----:B------:R-:W-:Y:S01]  /*0550*/  LEA R37, R14, R23, 0x2 ;  /* 0x000000170e257211 */ /* 0x000fe200078e10ff */
[----:B------:R0:W2:Y:S01]  /*0560*/  LDG.E.U16 R19, [R24.64] ;  /* 0x0000000418137981 */ /* 0x0000a2000c1e1500 */
[----:B------:R-:W-:Y:S02]  /*0570*/  LEA.HI.X.SX32 R27, R27, R0, 0x1, P0 ;  /* 0x000000001b1b7211 */ /* 0x000fe400000f0eff */
[----:B------:R-:W-:-:S03]  /*0580*/  LEA R32, P0, R33, R2, 0x1 ;  /* 0x0000000221207211 */ /* 0x000fc600078008ff */
[----:B------:R1:W2:Y:S01]  /*0590*/  LDG.E.U16 R18, [R26.64] ;  /* 0x000000041a127981 */ /* 0x0002a2000c1e1500 */
[----:B0-----:R-:W-:Y:S01]  /*05a0*/  IMAD R25, R14, 0x4, R37 ;  /* 0x000000040e197824 */ /* 0x001fe200078e0225 */
[----:B------:R-:W-:-:S04]  /*05b0*/  LEA.HI.X.SX32 R33, R33, R0, 0x1, P0 ;  /* 0x0000000021217211 */ /* 0x000fc800000f0eff */
[C---:B-1----:R-:W-:Y:S01]  /*05c0*/  LEA R27, R14.reuse, R25, 0x2 ;  /* 0x000000190e1b7211 */ /* 0x042fe200078e10ff */
[----:B------:R0:W2:Y:S01]  /*05d0*/  LDG.E.U16 R20, [R32.64] ;  /* 0x0000000420147981 */ /* 0x0000a2000c1e1500 */
[-C--:B------:R-:W-:Y:S02]  /*05e0*/  LEA R28, P0, R29, R2.reuse, 0x1 ;  /* 0x000000021d1c7211 */ /* 0x080fe400078008ff */
[----:B------:R-:W-:Y:S02]  /*05f0*/  LEA R30, P1, R31, R2, 0x1 ;  /* 0x000000021f1e7211 */ /* 0x000fe400078208ff */
[-C--:B------:R-:W-:Y:S01]  /*0600*/  LEA.HI.X.SX32 R29, R29, R0.reuse, 0x1, P0 ;  /* 0x000000001d1d7211 */ /* 0x080fe200000f0eff */
[----:B0-----:R-:W-:Y:S01]  /*0610*/  IMAD R33, R14, 0x4, R27 ;  /* 0x000000040e217824 */ /* 0x001fe200078e021b */
[----:B------:R-:W-:Y:S02]  /*0620*/  LEA.HI.X.SX32 R31, R31, R0, 0x1, P1 ;  /* 0x000000001f1f7211 */ /* 0x000fe400008f0eff */
[----:B------:R-:W-:-:S02]  /*0630*/  LEA R34, P0, R23, R2, 0x1 ;  /* 0x0000000217227211 */ /* 0x000fc400078008ff */
[----:B------:R-:W-:Y:S01]  /*0640*/  LEA R36, P1, R37, R2, 0x1 ;  /* 0x0000000225247211 */ /* 0x000fe200078208ff */
[----:B------:R0:W2:Y:S01]  /*0650*/  LDG.E.U16 R21, [R30.64] ;  /* 0x000000041e157981 */ /* 0x0000a2000c1e1500 */
[----:B------:R-:W-:Y:S02]  /*0660*/  LEA R41, R14, R33, 0x2 ;  /* 0x000000210e297211 */ /* 0x000fe400078e10ff */
[-C--:B------:R-:W-:Y:S02]  /*0670*/  LEA.HI.X.SX32 R35, R23, R0.reuse, 0x1, P0 ;  /* 0x0000000017237211 */ /* 0x080fe400000f0eff */
[----:B------:R1:W2:Y:S01]  /*0680*/  LDG.E.U16 R23, [R28.64] ;  /* 0x000000041c177981 */ /* 0x0002a2000c1e1500 */
[----:B------:R-:W-:Y:S02]  /*0690*/  LEA.HI.X.SX32 R37, R37, R0, 0x1, P1 ;  /* 0x0000000025257211 */ /* 0x000fe400008f0eff */
[C---:B------:R-:W-:Y:S01]  /*06a0*/  LEA R38, P0, R25.reuse, R2, 0x1 ;  /* 0x0000000219267211 */ /* 0x040fe200078008ff */
[----:B------:R0:W2:Y:S03]  /*06b0*/  LDG.E.U16 R22, [R34.64] ;  /* 0x0000000422167981 */ /* 0x0000a6000c1e1500 */
[----:B------:R-:W-:-:S02]  /*06c0*/  LEA.HI.X.SX32 R39, R25, R0, 0x1, P0 ;  /* 0x0000000019277211 */ /* 0x000fc400000f0eff */
[----:B------:R0:W2:Y:S01]  /*06d0*/  LDG.E.U16 R25, [R36.64] ;  /* 0x0000000424197981 */ /* 0x0000a2000c1e1500 */
[C---:B-1----:R-:W-:Y:S01]  /*06e0*/  IMAD R29, R14.reuse, 0x4, R41 ;  /* 0x000000040e1d7824 */ /* 0x042fe200078e0229 */
[C---:B0-----:R-:W-:Y:S02]  /*06f0*/  LEA R30, P0, R27.reuse, R2, 0x1 ;  /* 0x000000021b1e7211 */ /* 0x041fe400078008ff */
[----:B------:R0:W2:Y:S02]  /*0700*/  LDG.E.U16 R24, [R38.64] ;  /* 0x0000000426187981 */ /* 0x0000a4000c1e1500 */
[----:B------:R-:W-:Y:S02]  /*0710*/  LEA R37, R14, R29, 0x2 ;  /* 0x0000001d0e257211 */ /* 0x000fe400078e10ff */
[----:B------:R-:W-:-:S03]  /*0720*/  LEA.HI.X.SX32 R31, R27, R0, 0x1, P0 ;  /* 0x000000001b1f7211 */ /* 0x000fc600000f0eff */
[C---:B0-----:R-:W-:Y:S01]  /*0730*/  IMAD R39, R14.reuse, 0x4, R37 ;  /* 0x000000040e277824 */ /* 0x041fe200078e0225 */
[-C--:B------:R-:W-:Y:S01]  /*0740*/  LEA R32, P0, R33, R2.reuse, 0x1 ;  /* 0x0000000221207211 */ /* 0x080fe200078008ff */
[----:B------:R0:W2:Y:S01]  /*0750*/  LDG.E.U16 R27, [R30.64] ;  /* 0x000000041e1b7981 */ /* 0x0000a2000c1e1500 */
[----:B------:R-:W-:Y:S02]  /*0760*/  LEA R40, P1, R41, R2, 0x1 ;  /* 0x0000000229287211 */ /* 0x000fe400078208ff */
[C---:B------:R-:W-:Y:S02]  /*0770*/  LEA R43, R14.reuse, R39, 0x2 ;  /* 0x000000270e2b7211 */ /* 0x040fe400078e10ff */
[-C--:B------:R-:W-:Y:S02]  /*0780*/  LEA.HI.X.SX32 R33, R33, R0.reuse, 0x1, P0 ;  /* 0x0000000021217211 */ /* 0x080fe400000f0eff */
[----:B------:R-:W-:Y:S01]  /*0790*/  LEA.HI.X.SX32 R41, R41, R0, 0x1, P1 ;  /* 0x0000000029297211 */ /* 0x000fe200008f0eff */
[----:B------:R-:W-:Y:S01]  /*07a0*/  IMAD R45, R14, 0x4, R43 ;  /* 0x000000040e2d7824 */ /* 0x000fe200078e022b */
[C---:B------:R-:W-:Y:S01]  /*07b0*/  LEA R34, P0, R29.reuse, R2, 0x1 ;  /* 0x000000021d227211 */ /* 0x040fe200078008ff */
[----:B------:R1:W2:Y:S03]  /*07c0*/  LDG.E.U16 R26, [R32.64] ;  /* 0x00000004201a7981 */ /* 0x0002a6000c1e1500 */
[----:B------:R-:W-:-:S02]  /*07d0*/  LEA.HI.X.SX32 R35, R29, R0, 0x1, P0 ;  /* 0x000000001d237211 */ /* 0x000fc400000f0eff */
[----:B------:R0:W2:Y:S01]  /*07e0*/  LDG.E.U16 R29, [R40.64] ;  /* 0x00000004281d7981 */ /* 0x0000a2000c1e1500 */
[----:B------:R-:W-:-:S03]  /*07f0*/  LEA R36, P0, R37, R2, 0x1 ;  /* 0x0000000225247211 */ /* 0x000fc600078008ff */
[----:B------:R1:W2:Y:S01]  /*0800*/  LDG.E.U16 R28, [R34.64] ;  /* 0x00000004221c7981 */ /* 0x0002a2000c1e1500 */
[----:B0-----:R-:W-:-:S05]  /*0810*/  LEA R41, R14, R45, 0x2 ;  /* 0x0000002d0e297211 */ /* 0x001fca00078e10ff */
[C---:B-1----:R-:W-:Y:S01]  /*0820*/  IMAD R35, R14.reuse, 0x4, R41 ;  /* 0x000000040e237824 */ /* 0x042fe200078e0229 */
        /* <DEDUP_REMOVED lines=78> */
[----:B---3--:R-:W-:Y:S02]  /*0d10*/  LEA R61, R14, R53, 0x2 ;  /* 0x000000350e3d7211 */ /* 0x008fe400078e10ff */
[----:B------:R-:W-:-:S03]  /*0d20*/  LEA.HI.X.SX32 R55, R51, R0, 0x1, P0 ;  /* 0x0000000033377211 */ /* 0x000fc600000f0eff */
[C---:B0-----:R-:W-:Y:S01]  /*0d30*/  IMAD R63, R14.reuse, 0x4, R61 ;  /* 0x000000040e3f7824 */ /* 0x041fe200078e023d */
[-C--:B------:R-:W-:Y:S01]  /*0d40*/  LEA R56, P0, R57, R2.reuse, 0x1 ;  /* 0x0000000239387211 */ /* 0x080fe200078008ff */
[----:B------:R0:W3:Y:S01]  /*0d50*/  LDG.E.U16 R51, [R54.64] ;  /* 0x0000000436337981 */ /* 0x0000e2000c1e1500 */
        /* <DEDUP_REMOVED lines=40> */
[----:B-1----:R-:W-:-:S03]  /*0fe0*/  IMAD R65, R14, 0x4, R77 ;  /* 0x000000040e417824 */ /* 0x002fc600078e024d */
[----:B------:R1:W2:Y:S02]  /*0ff0*/  LDG.E.U16 R60, [R74.64] ;  /* 0x000000044a3c7981 */ /* 0x0002a4000c1e1500 */
[----:B0-----:R-:W-:-:S05]  /*1000*/  LEA R73, R14, R65, 0x2 ;  /* 0x000000410e497211 */ /* 0x001fca00078e10ff */
[----:B-1----:R-:W-:-:S05]  /*1010*/  IMAD R75, R14, 0x4, R73 ;  /* 0x000000040e4b7824 */ /* 0x002fca00078e0249 */
[----:B------:R-:W-:Y:S02]  /*1020*/  LEA R79, R14, R75, 0x2 ;  /* 0x0000004b0e4f7211 */ /* 0x000fe400078e10ff */
[----:B------:R-:W-:-:S03]  /*1030*/  LEA R66, P0, R63, R2, 0x1 ;  /* 0x000000023f427211 */ /* 0x000fc600078008ff */
[C---:B------:R-:W-:Y:S01]  /*1040*/  IMAD R81, R14.reuse, 0x4, R79 ;  /* 0x000000040e517824 */ /* 0x040fe200078e024f */
[----:B------:R-:W-:Y:S02]  /*1050*/  LEA.HI.X.SX32 R67, R63, R0, 0x1, P0 ;  /* 0x000000003f437211 */ /* 0x000fe400000f0eff */
[C---:B------:R-:W-:Y:S02]  /*1060*/  LEA R68, P0, R69.reuse, R2, 0x1 ;  /* 0x0000000245447211 */ /* 0x040fe400078008ff */
[C---:B------:R-:W-:Y:S01]  /*1070*/  LEA R83, R14.reuse, R81, 0x2 ;  /* 0x000000510e537211 */ /* 0x040fe200078e10ff */
[----:B------:R0:W2:Y:S01]  /*1080*/  LDG.E.U16 R63, [R66.64] ;  /* 0x00000004423f7981 */ /* 0x0000a2000c1e1500 */
[----:B------:R-:W-:Y:S02]  /*1090*/  LEA.HI.X.SX32 R69, R69, R0, 0x1, P0 ;  /* 0x0000000045457211 */ /* 0x000fe400000f0eff */
[-C--:B------:R-:W-:Y:S01]  /*10a0*/  LEA R70, P0, R65, R2.reuse, 0x1 ;  /* 0x0000000241467211 */ /* 0x080fe200078008ff */
[----:B------:R-:W-:Y:S01]  /*10b0*/  IMAD R85, R14, 0x4, R83 ;  /* 0x000000040e557824 */ /* 0x000fe200078e0253 */
[----:B------:R-:W-:Y:S01]  /*10c0*/  LEA R76, P1, R77, R2, 0x1 ;  /* 0x000000024d4c7211 */ /* 0x000fe200078208ff */
[----:B------:R1:W2:Y:S01]  /*10d0*/  LDG.E.U16 R62, [R68.64] ;  /* 0x00000004443e7981 */ /* 0x0002a2000c1e1500 */
[----:B------:R-:W-:-:S02]  /*10e0*/  LEA.HI.X.SX32 R71, R65, R0, 0x1, P0 ;  /* 0x0000000041477211 */ /* 0x000fc400000f0eff */
[----:B------:R-:W-:Y:S02]  /*10f0*/  LEA R72, P0, R73, R2, 0x1 ;  /* 0x0000000249487211 */ /* 0x000fe400078008ff */
[C---:B------:R-:W-:Y:S01]  /*1100*/  LEA R87, R14.reuse, R85, 0x2 ;  /* 0x000000550e577211 */ /* 0x040fe200078e10ff */
[----:B------:R0:W2:Y:S01]  /*1110*/  LDG.E.U16 R64, [R70.64] ;  /* 0x0000000446407981 */ /* 0x0000a2000c1e1500 */
[-C--:B------:R-:W-:Y:S02]  /*1120*/  LEA.HI.X.SX32 R77, R77, R0.reuse, 0x1, P1 ;  /* 0x000000004d4d7211 */ /* 0x080fe400008f0eff */
[----:B------:R-:W-:Y:S01]  /*1130*/  LEA.HI.X.SX32 R73, R73, R0, 0x1, P0 ;  /* 0x0000000049497211 */ /* 0x000fe200000f0eff */
[C---:B------:R-:W-:Y:S01]  /*1140*/  IMAD R89, R14.reuse, 0x4, R87 ;  /* 0x000000040e597824 */ /* 0x040fe200078e0257 */
[C---:B------:R-:W-:Y:S01]  /*1150*/  LEA R74, P0, R75.reuse, R2, 0x1 ;  /* 0x000000024b4a7211 */ /* 0x040fe200078008ff */
[----:B------:R1:W2:Y:S03]  /*1160*/  LDG.E.U16 R65, [R76.64] ;  /* 0x000000044c417981 */ /* 0x0002a6000c1e1500 */
[----:B------:R-:W-:Y:S01]  /*1170*/  LEA.HI.X.SX32 R75, R75, R0, 0x1, P0 ;  /* 0x000000004b4b7211 */ /* 0x000fe200000f0eff */
[----:B0-----:R0:W2:Y:S01]  /*1180*/  LDG.E.U16 R67, [R72.64] ;  /* 0x0000000448437981 */ /* 0x0010a2000c1e1500 */
[----:B------:R-:W-:-:S02]  /*1190*/  LEA R91, R14, R89, 0x2 ;  /* 0x000000590e5b7211 */ /* 0x000fc400078e10ff */
[-C--:B------:R-:W-:Y:S01]  /*11a0*/  LEA R78, P1, R79, R2.reuse, 0x1 ;  /* 0x000000024f4e7211 */ /* 0x080fe200078208ff */
[----:B------:R0:W2:Y:S01]  /*11b0*/  LDG.E.U16 R66, [R74.64] ;  /* 0x000000044a427981 */ /* 0x0000a2000c1e1500 */
[----:B-1----:R-:W-:Y:S01]  /*11c0*/  LEA R76, P0, R81, R2, 0x1 ;  /* 0x00000002514c7211 */ /* 0x002fe200078008ff */
[----:B------:R-:W-:-:S03]  /*11d0*/  IMAD R93, R14, 0x4, R91 ;  /* 0x000000040e5d7824 */ /* 0x000fc600078e025b */
[----:B------:R-:W-:Y:S02]  /*11e0*/  LEA.HI.X.SX32 R77, R81, R0, 0x1, P0 ;  /* 0x00000000514d7211 */ /* 0x000fe400000f0eff */
[----:B------:R-:W-:Y:S02]  /*11f0*/  LEA R80, P0, R83, R2, 0x1 ;  /* 0x0000000253507211 */ /* 0x000fe400078008ff */
[-C--:B------:R-:W-:Y:S01]  /*1200*/  LEA.HI.X.SX32 R79, R79, R0.reuse, 0x1, P1 ;  /* 0x000000004f4f7211 */ /* 0x080fe200008f0eff */
[----:B------:R1:W2:Y:S01]  /*1210*/  LDG.E.U16 R68, [R76.64] ;  /* 0x000000044c447981 */ /* 0x0002a2000c1e1500 */
[----:B------:R-:W-:Y:S02]  /*1220*/  LEA.HI.X.SX32 R81, R83, R0, 0x1, P0 ;  /* 0x0000000053517211 */ /* 0x000fe400000f0eff */
[----:B------:R-:W-:Y:S01]  /*1230*/  LEA R82, P0, R85, R2, 0x1 ;  /* 0x0000000255527211 */ /* 0x000fe200078008ff */
[----:B------:R0:W2:Y:S01]  /*1240*/  LDG.E.U16 R69, [R78.64] ;  /* 0x000000044e457981 */ /* 0x0000a2000c1e1500 */
[----:B------:R-:W-:-:S02]  /*1250*/  LEA R95, R14, R93, 0x2 ;  /* 0x0000005d0e5f7211 */ /* 0x000fc400078e10ff */
[----:B------:R-:W-:Y:S01]  /*1260*/  LEA.HI.X.SX32 R83, R85, R0, 0x1, P0 ;  /* 0x0000000055537211 */ /* 0x000fe200000f0eff */
[----:B------:R1:W2:Y:S02]  /*1270*/  LDG.E.U16 R71, [R80.64] ;  /* 0x0000000450477981 */ /* 0x0002a4000c1e1500 */
[C---:B------:R-:W-:Y:S01]  /*1280*/  IMAD R97, R14.reuse, 0x4, R95 ;  /* 0x000000040e617824 */ /* 0x040fe200078e025f */
[-C--:B------:R-:W-:Y:S01]  /*1290*/  LEA R84, P1, R87, R2.reuse, 0x1 ;  /* 0x0000000257547211 */ /* 0x080fe200078208ff */
[----:B------:R1:W2:Y:S01]  /*12a0*/  LDG.E.U16 R70, [R82.64] ;  /* 0x0000000452467981 */ /* 0x0002a2000c1e1500 */
[C---:B0-----:R-:W-:Y:S02]  /*12b0*/  LEA R78, P0, R89.reuse, R2, 0x1 ;  /* 0x00000002594e7211 */ /* 0x041fe400078008ff */
[----:B------:R-:W-:Y:S02]  /*12c0*/  LEA R99, R14, R97, 0x2 ;  /* 0x000000610e637211 */ /* 0x000fe400078e10ff */
[----:B------:R-:W-:-:S02]  /*12d0*/  LEA.HI.X.SX32 R79, R89, R0, 0x1, P0 ;  /* 0x00000000594f7211 */ /* 0x000fc400000f0eff */
[----:B------:R-:W-:Y:S02]  /*12e0*/  LEA R86, P0, R91, R2, 0x1 ;  /* 0x000000025b567211 */ /* 0x000fe400078008ff */
[-C--:B------:R-:W-:Y:S01]  /*12f0*/  LEA.HI.X.SX32 R85, R87, R0.reuse, 0x1, P1 ;  /* 0x0000000057557211 */ /* 0x080fe200008f0eff */
[----:B------:R0:W2:Y:S01]  /*1300*/  LDG.E.U16 R72, [R78.64] ;  /* 0x000000044e487981 */ /* 0x0000a2000c1e1500 */
[----:B------:R-:W-:Y:S01]  /*1310*/  LEA.HI.X.SX32 R87, R91, R0, 0x1, P0 ;  /* 0x000000005b577211 */ /* 0x000fe200000f0eff */
[C---:B------:R-:W-:Y:S01]  /*1320*/  IMAD R91, R14.reuse, 0x4, R99 ;  /* 0x000000040e5b7824 */ /* 0x040fe200078e0263 */
[C---:B-1----:R-:W-:Y:S01]  /*1330*/  LEA R80, P0, R93.reuse, R2, 0x1 ;  /* 0x000000025d507211 */ /* 0x042fe200078008ff */
[----:B------:R1:W2:Y:S03]  /*1340*/  LDG.E.U16 R73, [R84.64] ;  /* 0x0000000454497981 */ /* 0x0002a6000c1e1500 */
[----:B------:R-:W-:Y:S01]  /*1350*/  LEA R101, R14, R91, 0x2 ;  /* 0x0000005b0e657211 */ /* 0x000fe200078e10ff */
[----:B------:R0:W2:Y:S01]  /*1360*/  LDG.E.U16 R75, [R86.64] ;  /* 0x00000004564b7981 */ /* 0x0000a2000c1e1500 */
[----:B------:R-:W-:-:S02]  /*1370*/  LEA.HI.X.SX32 R81, R93, R0, 0x1, P0 ;  /* 0x000000005d517211 */ /* 0x000fc400000f0eff */
[-C--:B------:R-:W-:Y:S01]  /*1380*/  LEA R88, P1, R95, R2.reuse, 0x1 ;  /* 0x000000025f587211 */ /* 0x080fe200078208ff */
[C---:B------:R-:W-:Y:S01]  /*1390*/  IMAD R93, R14.reuse, 0x4, R101 ;  /* 0x000000040e5d7824 */ /* 0x040fe200078e0265 */
[----:B------:R-:W-:Y:S01]  /*13a0*/  LEA R82, P0, R97, R2, 0x1 ;  /* 0x0000000261527211 */ /* 0x000fe200078008ff */
[----:B------:R0:W2:Y:S01]  /*13b0*/  LDG.E.U16 R74, [R80.64] ;  /* 0x00000004504a7981 */ /* 0x0000a2000c1e1500 */
[-C--:B------:R-:W-:Y:S02]  /*13c0*/  LEA.HI.X.SX32 R89, R95, R0.reuse, 0x1, P1 ;  /* 0x000000005f597211 */ /* 0x080fe400008f0eff */
[C---:B------:R-:W-:Y:S02]  /*13d0*/  LEA R95, R14.reuse, R93, 0x2 ;  /* 0x0000005d0e5f7211 */ /* 0x040fe400078e10ff */
[----:B------:R-:W-:Y:S01]  /*13e0*/  LEA.HI.X.SX32 R83, R97, R0, 0x1, P0 ;  /* 0x0000000061537211 */ /* 0x000fe200000f0eff */
[----:B------:R0:W2:Y:S02]  /*13f0*/  LDG.E.U16 R77, [R88.64] ;  /* 0x00000004584d7981 */ /* 0x0000a4000c1e1500 */
[C---:B------:R-:W-:Y:S01]  /*1400*/  IMAD R97, R14.reuse, 0x4, R95 ;  /* 0x000000040e617824 */ /* 0x040fe200078e025f */
[----:B-1----:R-:W-:Y:S01]  /*1410*/  LEA R84, P0, R99, R2, 0x1 ;  /* 0x0000000263547211 */ /* 0x002fe200078008ff */
[----:B------:R1:W2:Y:S03]  /*1420*/  LDG.E.U16 R76, [R82.64] ;  /* 0x00000004524c7981 */ /* 0x0002a6000c1e1500 */
[----:B------:R-:W-:-:S02]  /*1430*/  LEA R103, R14, R97, 0x2 ;  /* 0x000000610e677211 */ /* 0x000fc400078e10ff */
[----:B------:R-:W-:-:S03]  /*1440*/  LEA.HI.X.SX32 R85, R99, R0, 0x1, P0 ;  /* 0x0000000063557211 */ /* 0x000fc600000f0eff */
[C---:B------:R-:W-:Y:S01]  /*1450*/  IMAD R99, R14.reuse, 0x4, R103 ;  /* 0x000000040e637824 */ /* 0x040fe200078e0267 */
[-C--:B0-----:R-:W-:Y:S01]  /*1460*/  LEA R86, P0, R91, R2.reuse, 0x1 ;  /* 0x000000025b567211 */ /* 0x081fe200078008ff */
[----:B------:R0:W2:Y:S01]  /*1470*/  LDG.E.U16 R79, [R84.64] ;  /* 0x00000004544f7981 */ /* 0x0000a2000c1e1500 */
[----:B------:R-:W-:Y:S02]  /*1480*/  LEA R90, P1, R101, R2, 0x1 ;  /* 0x00000002655a7211 */ /* 0x000fe400078208ff */
[C---:B------:R-:W-:Y:S02]  /*1490*/  LEA R105, R14.reuse, R99, 0x2 ;  /* 0x000000630e697211 */ /* 0x040fe400078e10ff */
[-C--:B------:R-:W-:Y:S02]  /*14a0*/  LEA.HI.X.SX32 R87, R91, R0.reuse, 0x1, P0 ;  /* 0x000000005b577211 */ /* 0x080fe400000f0eff */
[----:B------:R-:W-:Y:S01]  /*14b0*/  LEA.HI.X.SX32 R91, R101, R0, 0x1, P1 ;  /* 0x00000000655b7211 */ /* 0x000fe200008f0eff */
[C---:B------:R-:W-:Y:S01]  /*14c0*/  IMAD R101, R14.reuse, 0x4, R105 ;  /* 0x000000040e657824 */ /* 0x040fe200078e0269 */
[C---:B------:R-:W-:Y:S01]  /*14d0*/  LEA R88, P0, R93.reuse, R2, 0x1 ;  /* 0x000000025d587211 */ /* 0x040fe200078008ff */
[----:B------:R0:W2:Y:S03]  /*14e0*/  LDG.E.U16 R78, [R86.64] ;  /* 0x00000004564e7981 */ /* 0x0000a6000c1e1500 */
[C---:B------:R-:W-:Y:S01]  /*14f0*/  LEA R107, R14.reuse, R101, 0x2 ;  /* 0x000000650e6b7211 */ /* 0x040fe200078e10ff */
[----:B------:R0:W2:Y:S04]  /*1500*/  LDG.E.U16 R81, [R90.64] ;  /* 0x000000045a517981 */ /* 0x0000a8000c1e1500 */
[----:B------:R-:W-:Y:S01]  /*1510*/  IMAD R109, R14, 0x4, R107 ;  /* 0x000000040e6d7824 */ /* 0x000fe200078e026b */
[----:B------:R-:W-:-:S02]  /*1520*/  LEA.HI.X.SX32 R89, R93, R0, 0x1, P0 ;  /* 0x000000005d597211 */ /* 0x000fc400000f0eff */
[C---:B-1----:R-:W-:Y:S02]  /*1530*/  LEA R82, P0, R95.reuse, R2, 0x1 ;  /* 0x000000025f527211 */ /* 0x042fe400078008ff */
[C---:B------:R-:W-:Y:S01]  /*1540*/  LEA R111, R14.reuse, R109, 0x2 ;  /* 0x0000006d0e6f7211 */ /* 0x040fe200078e10ff */
[----:B------:R1:W2:Y:S01]  /*1550*/  LDG.E.U16 R80, [R88.64] ;  /* 0x0000000458507981 */ /* 0x0002a2000c1e1500 */
[----:B------:R-:W-:Y:S02]  /*1560*/  LEA.HI.X.SX32 R83, R95, R0, 0x1, P0 ;  /* 0x000000005f537211 */ /* 0x000fe400000f0eff */
[-C--:B0-----:R-:W-:Y:S01]  /*1570*/  LEA R84, P0, R97, R2.reuse, 0x1 ;  /* 0x0000000261547211 */ /* 0x081fe200078008ff */
[----:B------:R-:W-:Y:S01]  /*1580*/  IMAD R113, R14, 0x4, R111 ;  /* 0x000000040e717824 */ /* 0x000fe200078e026f */
[----:B------:R-:W-:Y:S01]  /*1590*/  LEA R86, P1, R103, R2, 0x1 ;  /* 0x0000000267567211 */ /* 0x000fe200078208ff */
[----:B------:R0:W2:Y:S01]  /*15a0*/  LDG.E.U16 R93, [R82.64] ;  /* 0x00000004525d7981 */ /* 0x0000a2000c1e1500 */
[----:B------:R-:W-:-:S02]  /*15b0*/  LEA.HI.X.SX32 R85, R97, R0, 0x1, P0 ;  /* 0x0000000061557211 */ /* 0x000fc400000f0eff */
[C---:B------:R-:W-:Y:S02]  /*15c0*/  LEA R97, R14.reuse, R113, 0x2 ;  /* 0x000000710e617211 */ /* 0x040fe400078e10ff */
[C---:B------:R-:W-:Y:S01]  /*15d0*/  LEA R90, P0, R99.reuse, R2, 0x1 ;  /* 0x00000002635a7211 */ /* 0x040fe200078008ff */
[----:B------:R0:W2:Y:S02]  /*15e0*/  LDG.E.U16 R92, [R84.64] ;  /* 0x00000004545c7981 */ /* 0x0000a4000c1e1500 */
[C---:B------:R-:W-:Y:S01]  /*15f0*/  IMAD R115, R14.reuse, 0x4, R97 ;  /* 0x000000040e737824 */ /* 0x040fe200078e0261 */
[----:B------:R-:W-:Y:S02]  /*1600*/  LEA.HI.X.SX32 R91, R99, R0, 0x1, P0 ;  /* 0x00000000635b7211 */ /* 0x000fe400000f0eff */
[C---:B-1----:R-:W-:Y:S02]  /*1610*/  LEA R88, P0, R105.reuse, R2, 0x1 ;  /* 0x0000000269587211 */ /* 0x042fe400078008ff */
[----:B------:R-:W-:Y:S01]  /*1620*/  LEA R117, R14, R115, 0x2 ;  /* 0x000000730e757211 */ /* 0x000fe200078e10ff */
[----:B------:R1:W2:Y:S01]  /*1630*/  LDG.E.U16 R98, [R90.64] ;  /* 0x000000045a627981 */ /* 0x0002a2000c1e1500 */
[----:B------:R-:W-:-:S03]  /*1640*/  LEA.HI.X.SX32 R89, R105, R0, 0x1, P0 ;  /* 0x0000000069597211 */ /* 0x000fc600000f0eff */
[----:B------:R-:W-:-:S05]  /*1650*/  IMAD R105, R14, 0x4, R117 ;  /* 0x000000040e697824 */ /* 0x000fca00078e0275 */
[----:B------:R-:W-:-:S05]  /*1660*/  LEA R119, R14, R105, 0x2 ;  /* 0x000000690e777211 */ /* 0x000fca00078e10ff */
[----:B------:R-:W-:Y:S01]  /*1670*/  IMAD R121, R14, 0x4, R119 ;  /* 0x000000040e797824 */ /* 0x000fe200078e0277 */
[----:B0-----:R-:W-:-:S04]  /*1680*/  LEA R82, P0, R101, R2, 0x1 ;  /* 0x0000000265527211 */ /* 0x001fc800078008ff */
[C---:B------:R-:W-:Y:S02]  /*1690*/  LEA R123, R14.reuse, R121, 0x2 ;  /* 0x000000790e7b7211 */ /* 0x040fe400078e10ff */
[-C--:B------:R-:W-:Y:S02]  /*16a0*/  LEA.HI.X.SX32 R87, R103, R0.reuse, 0x1, P1 ;  /* 0x0000000067577211 */ /* 0x080fe400008f0eff */
[----:B------:R-:W-:Y:S01]  /*16b0*/  LEA.HI.X.SX32 R83, R101, R0, 0x1, P0 ;  /* 0x0000000065537211 */ /* 0x000fe200000f0eff */
[C---:B------:R-:W-:Y:S01]  /*16c0*/  IMAD R125, R14.reuse, 0x4, R123 ;  /* 0x000000040e7d7824 */ /* 0x040fe200078e027b */
[C---:B------:R-:W-:Y:S01]  /*16d0*/  LEA R84, P0, R109.reuse, R2, 0x1 ;  /* 0x000000026d547211 */ /* 0x040fe200078008ff */
[----:B------:R0:W3:Y:S03]  /*16e0*/  LDG.E.U16 R99, [R86.64] ;  /* 0x0000000456637981 */ /* 0x0000e6000c1e1500 */
[----:B------:R-:W-:Y:S01]  /*16f0*/  LEA.HI.X.SX32 R85, R109, R0, 0x1, P0 ;  /* 0x000000006d557211 */ /* 0x000fe200000f0eff */
[----:B------:R1:W3:Y:S01]  /*1700*/  LDG.E.U16 R101, [R88.64] ;  /* 0x0000000458657981 */ /* 0x0002e2000c1e1500 */
[----:B------:R-:W-:-:S02]  /*1710*/  LEA R127, R14, R125, 0x2 ;  /* 0x0000007d0e7f7211 */ /* 0x000fc400078e10ff */
[-C--:B------:R-:W-:Y:S01]  /*1720*/  LEA R94, P1, R107, R2.reuse, 0x1 ;  /* 0x000000026b5e7211 */ /* 0x080fe200078208ff */
[----:B------:R4:W3:Y:S01]  /*1730*/  LDG.E.U16 R100, [R82.64] ;  /* 0x0000000452647981 */ /* 0x0008e2000c1e1500 */
[----:B0-----:R-:W-:-:S03]  /*1740*/  LEA R86, P0, R111, R2, 0x1 ;  /* 0x000000026f567211 */ /* 0x001fc600078008ff */
[----:B------:R0:W3:Y:S01]  /*1750*/  LDG.E.U16 R102, [R84.64] ;  /* 0x0000000454667981 */ /* 0x0000e2000c1e1500 */
[----:B------:R-:W-:Y:S01]  /*1760*/  LEA.HI.X.SX32 R87, R111, R0, 0x1, P0 ;  /* 0x000000006f577211 */ /* 0x000fe200000f0eff */
[----:B------:R-:W-:Y:S01]  /*1770*/  IMAD R111, R14, 0x4, R127 ;  /* 0x000000040e6f7824 */ /* 0x000fe200078e027f */
[----:B-1----:R-:W-:-:S04]  /*1780*/  LEA R88, P0, R113, R2, 0x1 ;  /* 0x0000000271587211 */ /* 0x002fc800078008ff */
[C---:B------:R-:W-:Y:S02]  /*1790*/  LEA R129, R14.reuse, R111, 0x2 ;  /* 0x0000006f0e817211 */ /* 0x040fe400078e10ff */
[-C--:B------:R-:W-:Y:S02]  /*17a0*/  LEA.HI.X.SX32 R95, R107, R0.reuse, 0x1, P1 ;  /* 0x000000006b5f7211 */ /* 0x080fe400008f0eff */
[----:B------:R-:W-:Y:S01]  /*17b0*/  LEA.HI.X.SX32 R89, R113, R0, 0x1, P0 ;  /* 0x0000000071597211 */ /* 0x000fe200000f0eff */
[----:B------:R-:W-:Y:S01]  /*17c0*/  IMAD R113, R14, 0x4, R129 ;  /* 0x000000040e717824 */ /* 0x000fe200078e0281 */
[C---:B----4-:R-:W-:Y:S01]  /*17d0*/  LEA R82, P0, R115.reuse, R2, 0x1 ;  /* 0x0000000273527211 */ /* 0x050fe200078008ff */
[----:B------:R1:W4:Y:S03]  /*17e0*/  LDG.E.U16 R103, [R94.64] ;  /* 0x000000045e677981 */ /* 0x000326000c1e1500 */
[----:B------:R-:W-:Y:S01]  /*17f0*/  LEA.HI.X.SX32 R83, R115, R0, 0x1, P0 ;  /* 0x0000000073537211 */ /* 0x000fe200000f0eff */
[----:B------:R5:W3:Y:S01]  /*1800*/  LDG.E.U16 R107, [R86.64] ;  /* 0x00000004566b7981 */ /* 0x000ae2000c1e1500 */
[----:B0-----:R-:W-:-:S02]  /*1810*/  LEA R84, P0, R117, R2, 0x1 ;  /* 0x0000000275547211 */ /* 0x001fc400078008ff */
[----:B------:R-:W-:Y:S01]  /*1820*/  LEA R90, P1, R97, R2, 0x1 ;  /* 0x00000002615a7211 */ /* 0x000fe200078208ff */
[----:B------:R0:W3:Y:S01]  /*1830*/  LDG.E.U16 R106, [R88.64] ;  /* 0x00000004586a7981 */ /* 0x0000e2000c1e1500 */
[----:B-1----:R-:W-:-:S03]  /*1840*/  LEA R95, R14, R113, 0x2 ;  /* 0x000000710e5f7211 */ /* 0x002fc600078e10ff */
[----:B------:R1:W3:Y:S02]  /*1850*/  LDG.E.U16 R108, [R82.64] ;  /* 0x00000004526c7981 */ /* 0x0002e4000c1e1500 */
[----:B------:R-:W-:Y:S01]  /*1860*/  IMAD R115, R14, 0x4, R95 ;  /* 0x000000040e737824 */ /* 0x000fe200078e025f */
[----:B------:R-:W-:-:S04]  /*1870*/  LEA.HI.X.SX32 R85, R117, R0, 0x1, P0 ;  /* 0x0000000075557211 */ /* 0x000fc800000f0eff */
[----:B------:R-:W-:Y:S01]  /*1880*/  LEA R117, R14, R115, 0x2 ;  /* 0x000000730e757211 */ /* 0x000fe200078e10ff */
[----:B------:R1:W3:Y:S01]  /*1890*/  LDG.E.U16 R145, [R84.64] ;  /* 0x0000000454917981 */ /* 0x0002e2000c1e1500 */
[----:B-----5:R-:W-:-:S03]  /*18a0*/  LEA R86, P0, R105, R2, 0x1 ;  /* 0x0000000269567211 */ /* 0x020fc600078008ff */
[C---:B------:R-:W-:Y:S01]  /*18b0*/  IMAD R131, R14.reuse, 0x4, R117 ;  /* 0x000000040e837824 */ /* 0x040fe200078e0275 */
[-C--:B------:R-:W-:Y:S02]  /*18c0*/  LEA.HI.X.SX32 R91, R97, R0.reuse, 0x1, P1 ;  /* 0x00000000615b7211 */ /* 0x080fe400008f0eff */
[----:B------:R-:W-:Y:S02]  /*18d0*/  LEA.HI.X.SX32 R87, R105, R0, 0x1, P0 ;  /* 0x0000000069577211 */ /* 0x000fe400000f0eff */
[C---:B0-----:R-:W-:Y:S01]  /*18e0*/  LEA R88, P1, R119.reuse, R2, 0x1 ;  /* 0x0000000277587211 */ /* 0x041fe200078208ff */
[----:B------:R0:W5:Y:S01]  /*18f0*/  LDG.E.U16 R109, [R90.64] ;  /* 0x000000045a6d7981 */ /* 0x000162000c1e1500 */
[C---:B------:R-:W-:Y:S02]  /*1900*/  LEA R105, R14.reuse, R131, 0x2 ;  /* 0x000000830e697211 */ /* 0x040fe400078e10ff */
[----:B------:R-:W-:Y:S01]  /*1910*/  LEA.HI.X.SX32 R89, R119, R0, 0x1, P1 ;  /* 0x0000000077597211 */ /* 0x000fe200008f0eff */
[----:B------:R1:W3:Y:S02]  /*1920*/  LDG.E.U16 R110, [R86.64] ;  /* 0x00000004566e7981 */ /* 0x0002e4000c1e1500 */
[----:B------:R-:W-:Y:S01]  /*1930*/  IMAD R119, R14, 0x4, R105 ;  /* 0x000000040e777824 */ /* 0x000fe200078e0269 */
[C---:B0-----:R-:W-:Y:S01]  /*1940*/  LEA R90, P0, R121.reuse, R2, 0x1 ;  /* 0x00000002795a7211 */ /* 0x041fe200078008ff */
[----:B------:R0:W3:Y:S03]  /*1950*/  LDG.E.U16 R147, [R88.64] ;  /* 0x0000000458937981 */ /* 0x0000e6000c1e1500 */
[----:B------:R-:W-:-:S02]  /*1960*/  LEA.HI.X.SX32 R91, R121, R0, 0x1, P0 ;  /* 0x00000000795b7211 */ /* 0x000fc400000f0eff */
[C---:B-1----:R-:W-:Y:S02]  /*1970*/  LEA R82, P0, R123.reuse, R2, 0x1 ;  /* 0x000000027b527211 */ /* 0x042fe400078008ff */
[----:B------:R-:W-:Y:S01]  /*1980*/  LEA R121, R14, R119, 0x2 ;  /* 0x000000770e797211 */ /* 0x000fe200078e10ff */
[----:B------:R1:W3:Y:S01]  /*1990*/  LDG.E.U16 R112, [R90.64] ;  /* 0x000000045a707981 */ /* 0x0002e2000c1e1500 */
[----:B------:R-:W-:-:S03]  /*19a0*/  LEA.HI.X.SX32 R83, R123, R0, 0x1, P0 ;  /* 0x000000007b537211 */ /* 0x000fc600000f0eff */
[C---:B------:R-:W-:Y:S01]  /*19b0*/  IMAD R123, R14.reuse, 0x4, R121 ;  /* 0x000000040e7b7824 */ /* 0x040fe200078e0279 */
[C---:B------:R-:W-:Y:S01]  /*19c0*/  LEA R84, P0, R127.reuse, R2, 0x1 ;  /* 0x000000027f547211 */ /* 0x040fe200078008ff */
[----:B------:R0:W3:Y:S03]  /*19d0*/  LDG.E.U16 R149, [R82.64] ;  /* 0x0000000452957981 */ /* 0x0000e6000c1e1500 */
[C---:B------:R-:W-:Y:S02]  /*19e0*/  LEA R133, R14.reuse, R123, 0x2 ;  /* 0x0000007b0e857211 */ /* 0x040fe400078e10ff */
[----:B------:R-:W-:Y:S02]  /*19f0*/  LEA.HI.X.SX32 R85, R127, R0, 0x1, P0 ;  /* 0x000000007f557211 */ /* 0x000fe400000f0eff */
[-C--:B------:R-:W-:Y:S01]  /*1a00*/  LEA R96, P1, R129, R2.reuse, 0x1 ;  /* 0x0000000281607211 */ /* 0x080fe200078208ff */
[----:B------:R-:W-:Y:S01]  /*1a10*/  IMAD R127, R14, 0x4, R133 ;  /* 0x000000040e7f7824 */ /* 0x000fe200078e0285 */
[----:B------:R-:W-:Y:S01]  /*1a20*/  LEA R86, P0, R95, R2, 0x1 ;  /* 0x000000025f567211 */ /* 0x000fe200078008ff */
[----:B------:R0:W4:Y:S01]  /*1a30*/  LDG.E.U16 R151, [R84.64] ;  /* 0x0000000454977981 */ /* 0x000122000c1e1500 */
[----:B------:R-:W-:-:S02]  /*1a40*/  LEA.HI.X.SX32 R97, R129, R0, 0x1, P1 ;  /* 0x0000000081617211 */ /* 0x000fc400008f0eff */
[C---:B------:R-:W-:Y:S02]  /*1a50*/  LEA R129, R14.reuse, R127, 0x2 ;  /* 0x0000007f0e817211 */ /* 0x040fe400078e10ff */
[----:B------:R-:W-:Y:S01]  /*1a60*/  LEA.HI.X.SX32 R87, R95, R0, 0x1, P0 ;  /* 0x000000005f577211 */ /* 0x000fe200000f0eff */
[----:B------:R0:W4:Y:S02]  /*1a70*/  LDG.E.U16 R153, [R96.64] ;  /* 0x0000000460997981 */ /* 0x000124000c1e1500 */
[C---:B------:R-:W-:Y:S01]  /*1a80*/  IMAD R135, R14.reuse, 0x4, R129 ;  /* 0x000000040e877824 */ /* 0x040fe200078e0281 */
[----:B------:R-:W-:Y:S01]  /*1a90*/  LEA R94, P0, R117, R2, 0x1 ;  /* 0x00000002755e7211 */ /* 0x000fe200078008ff */
[----:B------:R1:W4:Y:S03]  /*1aa0*/  LDG.E.U16 R155, [R86.64] ;  /* 0x00000004569b7981 */ /* 0x000326000c1e1500 */
[----:B------:R-:W-:-:S02]  /*1ab0*/  LEA R137, R14, R135, 0x2 ;  /* 0x000000870e897211 */ /* 0x000fc400078e10ff */
[----:B------:R-:W-:Y:S02]  /*1ac0*/  LEA.HI.X.SX32 R95, R117, R0, 0x1, P0 ;  /* 0x00000000755f7211 */ /* 0x000fe400000f0eff */
[-C--:B0-----:R-:W-:Y:S01]  /*1ad0*/  LEA R88, P1, R105, R2.reuse, 0x1 ;  /* 0x0000000269587211 */ /* 0x081fe200078208ff */
[C---:B------:R-:W-:Y:S01]  /*1ae0*/  IMAD R117, R14.reuse, 0x4, R137 ;  /* 0x000000040e757824 */ /* 0x040fe200078e0289 */
[----:B------:R-:W-:Y:S01]  /*1af0*/  LEA R82, P0, R121, R2, 0x1 ;  /* 0x0000000279527211 */ /* 0x000fe200078008ff */
[----:B------:R0:W4:Y:S01]  /*1b00*/  LDG.E.U16 R157, [R94.64] ;  /* 0x000000045e9d7981 */ /* 0x000122000c1e1500 */
[-C--:B------:R-:W-:Y:S02]  /*1b10*/  LEA.HI.X.SX32 R89, R105, R0.reuse, 0x1, P1 ;  /* 0x0000000069597211 */ /* 0x080fe400008f0eff */
[C---:B------:R-:W-:Y:S02]  /*1b20*/  LEA R105, R14.reuse, R117, 0x2 ;  /* 0x000000750e697211 */ /* 0x040fe400078e10ff */
[----:B------:R-:W-:Y:S01]  /*1b30*/  LEA.HI.X.SX32 R83, R121, R0, 0x1, P0 ;  /* 0x0000000079537211 */ /* 0x000fe200000f0eff */
[----:B------:R0:W4:Y:S02]  /*1b40*/  LDG.E.U16 R159, [R88.64] ;  /* 0x00000004589f7981 */ /* 0x000124000c1e1500 */
[C---:B------:R-:W-:Y:S01]  /*1b50*/  IMAD R121, R14.reuse, 0x4, R105 ;  /* 0x000000040e797824 */ /* 0x040fe200078e0269 */
[----:B-1----:R-:W-:Y:S01]  /*1b60*/  LEA R90, P0, R133, R2, 0x1 ;  /* 0x00000002855a7211 */ /* 0x002fe200078008ff */
[----:B------:R1:W4:Y:S03]  /*1b70*/  LDG.E.U16 R161, [R82.64] ;  /* 0x0000000452a17981 */ /* 0x000326000c1e1500 */
[----:B------:R-:W-:-:S02]  /*1b80*/  LEA R97, R14, R121, 0x2 ;  /* 0x000000790e617211 */ /* 0x000fc400078e10ff */
[----:B------:R-:W-:Y:S02]  /*1b90*/  LEA.HI.X.SX32 R91, R133, R0, 0x1, P0 ;  /* 0x00000000855b7211 */ /* 0x000fe400000f0eff */
[-C--:B------:R-:W-:Y:S01]  /*1ba0*/  LEA R84, P1, R129, R2.reuse, 0x1 ;  /* 0x0000000281547211 */ /* 0x080fe200078208ff */
        /* <DEDUP_REMOVED lines=8> */
[----:B0-----:R-:W-:Y:S01]  /*1c30*/  LEA R94, P0, R105, R2, 0x1 ;  /* 0x00000002695e7211 */ /* 0x001fe200078008ff */
[----:B------:R0:W4:Y:S03]  /*1c40*/  LDG.E.U16 R167, [R86.64] ;  /* 0x0000000456a77981 */ /* 0x000126000c1e1500 */
[----:B------:R-:W-:-:S02]  /*1c50*/  LEA R139, R14, R137, 0x2 ;  /* 0x000000890e8b7211 */ /* 0x000fc400078e10ff */
[----:B------:R-:W-:Y:S02]  /*1c60*/  LEA.HI.X.SX32 R95, R105, R0, 0x1, P0 ;  /* 0x00000000695f7211 */ /* 0x000fe400000f0eff */
[-C--:B------:R-:W-:Y:S01]  /*1c70*/  LEA R88, P1, R97, R2.reuse, 0x1 ;  /* 0x0000000261587211 */ /* 0x080fe200078208ff */
[C---:B------:R-:W-:Y:S01]  /*1c80*/  IMAD R105, R14.reuse, 0x4, R139 ;  /* 0x000000040e697824 */ /* 0x040fe200078e028b */
[----:B-1----:R-:W-:Y:S01]  /*1c90*/  LEA R82, P0, R129, R2, 0x1 ;  /* 0x0000000281527211 */ /* 0x002fe200078008ff */
[----:B------:R1:W4:Y:S01]  /*1ca0*/  LDG.E.U16 R169, [R94.64] ;  /* 0x000000045ea97981 */ /* 0x000322000c1e1500 */
[-C--:B------:R-:W-:Y:S02]  /*1cb0*/  LEA.HI.X.SX32 R89, R97, R0.reuse, 0x1, P1 ;  /* 0x0000000061597211 */ /* 0x080fe400008f0eff */
[C---:B------:R-:W-:Y:S02]  /*1cc0*/  LEA R97, R14.reuse, R105, 0x2 ;  /* 0x000000690e617211 */ /* 0x040fe400078e10ff */
[----:B------:R-:W-:Y:S01]  /*1cd0*/  LEA.HI.X.SX32 R83, R129, R0, 0x1, P0 ;  /* 0x0000000081537211 */ /* 0x000fe200000f0eff */
[----:B------:R0:W4:Y:S02]  /*1ce0*/  LDG.E.U16 R171, [R88.64] ;  /* 0x0000000458ab7981 */ /* 0x000124000c1e1500 */
[C---:B------:R-:W-:Y:S01]  /*1cf0*/  IMAD R129, R14.reuse, 0x4, R97 ;  /* 0x000000040e817824 */ /* 0x040fe200078e0261 */
[----:B------:R-:W-:Y:S01]  /*1d00*/  LEA R90, P0, R139, R2, 0x1 ;  /* 0x000000028b5a7211 */ /* 0x000fe200078008ff */
[----:B------:R0:W5:Y:S03]  /*1d10*/  LDG.E.U16 R173, [R82.64] ;  /* 0x0000000452ad7981 */ /* 0x000166000c1e1500 */
[----:B------:R-:W-:-:S02]  /*1d20*/  LEA R141, R14, R129, 0x2 ;  /* 0x000000810e8d7211 */ /* 0x000fc400078e10ff */
[----:B------:R-:W-:-:S03]  /*1d30*/  LEA.HI.X.SX32 R91, R139, R0, 0x1, P0 ;  /* 0x000000008b5b7211 */ /* 0x000fc600000f0eff */
[C---:B------:R-:W-:Y:S01]  /*1d40*/  IMAD R139, R14.reuse, 0x4, R141 ;  /* 0x000000040e8b7824 */ /* 0x040fe200078e028d */
[C---:B------:R-:W-:Y:S01]  /*1d50*/  LEA R84, P1, R97.reuse, R2, 0x1 ;  /* 0x0000000261547211 */ /* 0x040fe200078208ff */
[----:B------:R0:W5:Y:S03]  /*1d60*/  LDG.E.U16 R175, [R90.64] ;  /* 0x000000045aaf7981 */ /* 0x000166000c1e1500 */
[----:B------:R-:W-:Y:S02]  /*1d70*/  LEA R143, R14, R139, 0x2 ;  /* 0x0000008b0e8f7211 */ /* 0x000fe400078e10ff */
[----:B------:R-:W-:Y:S02]  /*1d80*/  LEA.HI.X.SX32 R85, R97, R0, 0x1, P1 ;  /* 0x0000000061557211 */ /* 0x000fe400008f0eff */
[-C--:B-1----:R-:W-:Y:S02]  /*1d90*/  LEA R94, P1, R143, R2.reuse, 0x1 ;  /* 0x000000028f5e7211 */ /* 0x082fe400078208ff */
[----:B0-----:R-:W-:-:S02]  /*1da0*/  LEA R86, P0, R141, R2, 0x1 ;  /* 0x000000028d567211 */ /* 0x001fc400078008ff */
[----:B------:R-:W-:Y:S02]  /*1db0*/  LEA.HI.X.SX32 R95, R143, R0, 0x1, P1 ;  /* 0x000000008f5f7211 */ /* 0x000fe400008f0eff */
[----:B------:R-:W-:Y:S02]  /*1dc0*/  LEA R82, P1, R111, R2, 0x1 ;  /* 0x000000026f527211 */ /* 0x000fe400078208ff */
[----:B------:R-:W-:Y:S02]  /*1dd0*/  LEA.HI.X.SX32 R87, R141, R0, 0x1, P0 ;  /* 0x000000008d577211 */ /* 0x000fe400000f0eff */
[----:B------:R-:W-:Y:S01]  /*1de0*/  LEA R88, P0, R125, R2, 0x1 ;  /* 0x000000027d587211 */ /* 0x000fe200078008ff */
[----:B------:R-:W-:Y:S01]  /*1df0*/  IMAD R143, R14, 0x4, R143 ;  /* 0x000000040e8f7824 */ /* 0x000fe200078e028f */
[----:B------:R-:W-:Y:S01]  /*1e00*/  LEA.HI.X.SX32 R83, R111, R0, 0x1, P1 ;  /* 0x000000006f537211 */ /* 0x000fe200008f0eff */
[----:B------:R0:W5:Y:S01]  /*1e10*/  LDG.E.U16 R141, [R84.64] ;  /* 0x00000004548d7981 */ /* 0x000162000c1e1500 */
[----:B------:R-:W-:-:S02]  /*1e20*/  LEA R90, P1, R115, R2, 0x1 ;  /* 0x00000002735a7211 */ /* 0x000fc400078208ff */
[----:B------:R-:W-:Y:S01]  /*1e30*/  LEA.HI.X.SX32 R89, R125, R0, 0x1, P0 ;  /* 0x000000007d597211 */ /* 0x000fe200000f0eff */
[----:B------:R1:W5:Y:S01]  /*1e40*/  LDG.E.U16 R177, [R86.64] ;  /* 0x0000000456b17981 */ /* 0x000362000c1e1500 */
[----:B------:R-:W-:Y:S02]  /*1e50*/  LEA R96, P0, R113, R2, 0x1 ;  /* 0x0000000271607211 */ /* 0x000fe400078008ff */
[-C--:B------:R-:W-:Y:S01]  /*1e60*/  LEA.HI.X.SX32 R91, R115, R0.reuse, 0x1, P1 ;  /* 0x00000000735b7211 */ /* 0x080fe200008f0eff */
[----:B------:R0:W5:Y:S01]  /*1e70*/  LDG.E.U16 R125, [R94.64] ;  /* 0x000000045e7d7981 */ /* 0x000162000c1e1500 */
[----:B------:R-:W-:-:S03]  /*1e80*/  LEA.HI.X.SX32 R97, R113, R0, 0x1, P0 ;  /* 0x0000000071617211 */ /* 0x000fc600000f0eff */
[----:B------:R1:W5:Y:S04]  /*1e90*/  LDG.E.U16 R113, [R82.64] ;  /* 0x0000000452717981 */ /* 0x000368000c1e1500 */
[----:B------:R1:W5:Y:S01]  /*1ea0*/  LDG.E.U16 R115, [R90.64] ;  /* 0x000000045a737981 */ /* 0x000362000c1e1500 */
[-C--:B0-----:R-:W-:Y:S02]  /*1eb0*/  LEA R94, P1, R123, R2.reuse, 0x1 ;  /* 0x000000027b5e7211 */ /* 0x081fe400078208ff */
[----:B------:R-:W-:Y:S01]  /*1ec0*/  LEA R84, P0, R131, R2, 0x1 ;  /* 0x0000000283547211 */ /* 0x000fe200078008ff */
[----:B------:R0:W5:Y:S01]  /*1ed0*/  LDG.E.U16 R114, [R96.64] ;  /* 0x0000000460727981 */ /* 0x000162000c1e1500 */
[----:B------:R-:W-:Y:S02]  /*1ee0*/  LEA.HI.X.SX32 R95, R123, R0, 0x1, P1 ;  /* 0x000000007b5f7211 */ /* 0x000fe400008f0eff */
[C---:B-1----:R-:W-:Y:S01]  /*1ef0*/  LEA R82, P1, R143.reuse, R2, 0x1 ;  /* 0x000000028f527211 */ /* 0x042fe200078208ff */
[----:B------:R1:W5:Y:S03]  /*1f00*/  LDG.E.U16 R111, [R88.64] ;  /* 0x00000004586f7981 */ /* 0x000366000c1e1500 */
[----:B------:R-:W-:Y:S01]  /*1f10*/  LEA.HI.X.SX32 R83, R143, R0, 0x1, P1 ;  /* 0x000000008f537211 */ /* 0x000fe200008f0eff */
[----:B------:R1:W5:Y:S01]  /*1f20*/  LDG.E.U16 R118, [R94.64] ;  /* 0x000000045e767981 */ /* 0x000362000c1e1500 */
[----:B------:R-:W-:-:S02]  /*1f30*/  LEA R90, P1, R135, R2, 0x1 ;  /* 0x00000002875a7211 */ /* 0x000fc400078208ff */
[----:B------:R-:W-:Y:S01]  /*1f40*/  LEA.HI.X.SX32 R85, R131, R0, 0x1, P0 ;  /* 0x0000000083557211 */ /* 0x000fe200000f0eff */
[----:B------:R1:W5:Y:S01]  /*1f50*/  LDG.E.U16 R120, [R82.64] ;  /* 0x0000000452787981 */ /* 0x000362000c1e1500 */
[----:B------:R-:W-:Y:S02]  /*1f60*/  LEA R86, P0, R119, R2, 0x1 ;  /* 0x0000000277567211 */ /* 0x000fe400078008ff */
[----:B------:R-:W-:Y:S01]  /*1f70*/  LEA.HI.X.SX32 R91, R135, R0, 0x1, P1 ;  /* 0x00000000875b7211 */ /* 0x000fe200008f0eff */
[----:B------:R1:W5:Y:S01]  /*1f80*/  LDG.E.U16 R14, [R84.64] ;  /* 0x00000004540e7981 */ /* 0x000362000c1e1500 */
[----:B0-----:R-:W-:Y:S02]  /*1f90*/  LEA R96, P1, R121, R2, 0x1 ;  /* 0x0000000279607211 */ /* 0x001fe400078208ff */
[----:B------:R-:W-:Y:S01]  /*1fa0*/  LEA.HI.X.SX32 R87, R119, R0, 0x1, P0 ;  /* 0x0000000077577211 */ /* 0x000fe200000f0eff */
[----:B------:R-:W5:Y:S01]  /*1fb0*/  LDG.E.U16 R90, [R90.64] ;  /* 0x000000045a5a7981 */ /* 0x000f62000c1e1500 */
[----:B-1----:R-:W-:-:S02]  /*1fc0*/  LEA R88, P0, R127, R2, 0x1 ;  /* 0x000000027f587211 */ /* 0x002fc400078008ff */
[----:B------:R-:W-:Y:S01]  /*1fd0*/  LEA.HI.X.SX32 R97, R121, R0, 0x1, P1 ;  /* 0x0000000079617211 */ /* 0x000fe200008f0eff */
[----:B------:R0:W5:Y:S01]  /*1fe0*/  LDG.E.U16 R116, [R86.64] ;  /* 0x0000000456747981 */ /* 0x000162000c1e1500 */
[----:B------:R-:W-:Y:S02]  /*1ff0*/  LEA R94, P1, R105, R2, 0x1 ;  /* 0x00000002695e7211 */ /* 0x000fe400078208ff */
[----:B------:R-:W-:Y:S01]  /*2000*/  LEA.HI.X.SX32 R89, R127, R0, 0x1, P0 ;  /* 0x000000007f597211 */ /* 0x000fe200000f0eff */
[----:B------:R-:W5:Y:S01]  /*2010*/  LDG.E.U16 R96, [R96.64] ;  /* 0x0000000460607981 */ /* 0x000f62000c1e1500 */
[----:B------:R-:W-:Y:S02]  /*2020*/  LEA R84, P0, R117, R2, 0x1 ;  /* 0x0000000275547211 */ /* 0x000fe400078008ff */
[-C--:B------:R-:W-:Y:S01]  /*2030*/  LEA.HI.X.SX32 R95, R105, R0.reuse, 0x1, P1 ;  /* 0x00000000695f7211 */ /* 0x080fe200008f0eff */
[----:B------:R1:W5:Y:S01]  /*2040*/  LDG.E.U16 R119, [R88.64] ;  /* 0x0000000458777981 */ /* 0x000362000c1e1500 */
[----:B------:R-:W-:-:S02]  /*2050*/  LEA.HI.X.SX32 R85, R117, R0, 0x1, P0 ;  /* 0x0000000075557211 */ /* 0x000fc400000f0eff */
[C---:B0-----:R-:W-:Y:S01]  /*2060*/  LEA R86, P0, R133.reuse, R2, 0x1 ;  /* 0x0000000285567211 */ /* 0x041fe200078008ff */
[----:B------:R-:W5:Y:S03]  /*2070*/  LDG.E.U16 R94, [R94.64] ;  /* 0x000000045e5e7981 */ /* 0x000f66000c1e1500 */
[----:B------:R-:W-:Y:S01]  /*2080*/  LEA.HI.X.SX32 R87, R133, R0, 0x1, P0 ;  /* 0x0000000085577211 */ /* 0x000fe200000f0eff */
[----:B------:R-:W5:Y:S01]  /*2090*/  LDG.E.U16 R84, [R84.64] ;  /* 0x0000000454547981 */ /* 0x000f62000c1e1500 */
[-C--:B------:R-:W-:Y:S02]  /*20a0*/  LEA R82, P0, R137, R2.reuse, 0x1 ;  /* 0x0000000289527211 */ /* 0x080fe400078008ff */
[----:B------:R-:W-:Y:S01]  /*20b0*/  LEA R104, P1, R139, R2, 0x1 ;  /* 0x000000028b687211 */ /* 0x000fe200078208ff */
[----:B------:R-:W5:Y:S01]  /*20c0*/  LDG.E.U16 R86, [R86.64] ;  /* 0x0000000456567981 */ /* 0x000f62000c1e1500 */
[----:B------:R-:W-:-:S02]  /*20d0*/  LEA.HI.X.SX32 R83, R137, R0, 0x1, P0 ;  /* 0x0000000089537211 */ /* 0x000fc400000f0eff */
[----:B-1----:R-:W-:Y:S02]  /*20e0*/  LEA R88, P0, R129, R2, 0x1 ;  /* 0x0000000281587211 */ /* 0x002fe400078008ff */
[-C--:B------:R-:W-:Y:S01]  /*20f0*/  LEA.HI.X.SX32 R105, R139, R0.reuse, 0x1, P1 ;  /* 0x000000008b697211 */ /* 0x080fe200008f0eff */
[----:B------:R-:W5:Y:S01]  /*2100*/  LDG.E.U16 R82, [R82.64] ;  /* 0x0000000452527981 */ /* 0x000f62000c1e1500 */
[----:B------:R-:W-:-:S03]  /*2110*/  LEA.HI.X.SX32 R89, R129, R0, 0x1, P0 ;  /* 0x0000000081597211 */ /* 0x000fc600000f0eff */
[----:B------:R-:W5:Y:S04]  /*2120*/  LDG.E.U16 R104, [R104.64] ;  /* 0x0000000468687981 */ /* 0x000f68000c1e1500 */
[----:B------:R-:W5:Y:S01]  /*2130*/  LDG.E.U16 R88, [R88.64] ;  /* 0x0000000458587981 */ /* 0x000f62000c1e1500 */
[C---:B------:R-:W-:Y:S02]  /*2140*/  LOP3.LUT R0, R170.reuse, 0xc0, RZ, 0xc0, !PT ;  /* 0x000000c0aa007812 */ /* 0x040fe400078ec0ff */
[----:B------:R-:W-:Y:S02]  /*2150*/  LOP3.LUT R241, R170, 0xff, RZ, 0xc0, !PT ;  /* 0x000000ffaaf17812 */ /* 0x000fe400078ec0ff */
[----:B------:R-:W-:Y:S02]  /*2160*/  SHF.R.U32.HI R0, RZ, 0x2, R0 ;  /* 0x00000002ff007819 */ /* 0x000fe40000011600 */
[----:B------:R-:W-:-:S04]  /*2170*/  SHF.L.U32 R183, R241, 0x1, RZ ;  /* 0x00000001f1b77819 */ /* 0x000fc800000006ff */
[----:B------:R-:W-:-:S05]  /*2180*/  LOP3.LUT R0, R183, R0, RZ, 0x3c, !PT ;  /* 0x00000000b7007212 */ /* 0x000fca00078e3cff */
[----:B--2---:R0:W-:Y:S01]  /*2190*/  STS.U16 [R0], R3 ;  /* 0x0000000300007388 */ /* 0x0041e20000000400 */
[----:B------:R-:W-:-:S03]  /*21a0*/  IMAD.MOV.U32 R2, RZ, RZ, c[0x0][0x1d0] ;  /* 0x00007400ff027624 */ /* 0x000fc600078e00ff */
[----:B------:R-:W-:Y:S01]  /*21b0*/  STS.U16 [R0+0x400], R5 ;  /* 0x0004000500007388 */ /* 0x000fe20000000400 */
[----:B0-----:R-:W-:-:S03]  /*21c0*/  LOP3.LUT R3, R0, 0x40, RZ, 0x3c, !PT ;  /* 0x0000004000037812 */ /* 0x001fc600078e3cff */
[----:B------:R-:W-:Y:S04]  /*21d0*/  STS.U16 [R0+0x800], R7 ;  /* 0x0008000700007388 */ /* 0x000fe80000000400 */
        /* <DEDUP_REMOVED lines=20> */
[----:B---3--:R-:W-:Y:S04]  /*2320*/  STS.U16 [R0+0x5c00], R51 ;  /* 0x005c003300007388 */ /* 0x008fe80000000400 */
        /* <DEDUP_REMOVED lines=18> */
[----:B----4-:R-:W-:Y:S04]  /*2450*/  STS.U16 [R0+0xa800], R103 ;  /* 0x00a8006700007388 */ /* 0x010fe80000000400 */
[----:B------:R-:W-:Y:S04]  /*2460*/  STS.U16 [R0+0xac00], R107 ;  /* 0x00ac006b00007388 */ /* 0x000fe80000000400 */
[----:B-----5:R-:W-:Y:S04]  /*2470*/  STS.U16 [R0+0xb000], R109 ;  /* 0x00b0006d00007388 */ /* 0x020fe80000000400 */
        /* <DEDUP_REMOVED lines=39> */
[----:B------:R-:W-:Y:S01]  /*26f0*/  STS.U16 [R3+0xf200], R94 ;  /* 0x00f2005e03007388 */ /* 0x000fe20000000400 */
[----:B------:R-:W-:Y:S01]  /*2700*/  ISETP.GE.AND P0, PT, R2, 0x1, PT ;  /* 0x000000010200780c */ /* 0x000fe20003f06270 */
[----:B------:R-:W-:Y:S01]  /*2710*/  IMAD.MOV.U32 R204, RZ, RZ, -0x800000 ;  /* 0xff800000ffcc7424 */ /* 0x000fe200078e00ff */
[----:B------:R-:W-:Y:S01]  /*2720*/  MOV R243, 0x3f800000 ;  /* 0x3f80000000f37802 */ /* 0x000fe20000000f00 */
[----:B------:R-:W-:Y:S01]  /*2730*/  STS.U16 [R3+0x4a00], R40 ;  /* 0x004a002803007388 */ /* 0x000fe20000000400 */
[----:B------:R-:W-:Y:S01]  /*2740*/  MOV R203, 0xff800000 ;  /* 0xff80000000cb7802 */ /* 0x000fe20000000f00 */
[----:B------:R-:W-:Y:S01]  /*2750*/  IMAD.MOV.U32 R202, RZ, RZ, -0x800000 ;  /* 0xff800000ffca7424 */ /* 0x000fe200078e00ff */
[----:B------:R-:W-:Y:S01]  /*2760*/  MOV R201, 0xff800000 ;  /* 0xff80000000c97802 */ /* 0x000fe20000000f00 */
[----:B------:R-:W-:Y:S01]  /*2770*/  STS.U16 [R3+0x4e00], R42 ;  /* 0x004e002a03007388 */ /* 0x000fe20000000400 */
[----:B------:R-:W-:Y:S01]  /*2780*/  IMAD.MOV.U32 R200, RZ, RZ, -0x800000 ;  /* 0xff800000ffc87424 */ /* 0x000fe200078e00ff */
[----:B------:R-:W-:Y:S01]  /*2790*/  MOV R199, 0xff800000 ;  /* 0xff80000000c77802 */ /* 0x000fe20000000f00 */
[----:B------:R-:W-:Y:S01]  /*27a0*/  IMAD.MOV.U32 R198, RZ, RZ, -0x800000 ;  /* 0xff800000ffc67424 */ /* 0x000fe200078e00ff */
[----:B------:R0:W-:Y:S01]  /*27b0*/  STS.U16 [R3+0x5200], R44 ;  /* 0x0052002c03007388 */ /* 0x0001e20000000400 */
[----:B------:R-:W-:Y:S01]  /*27c0*/  MOV R197, 0xff800000 ;  /* 0xff80000000c57802 */ /* 0x000fe20000000f00 */
[----:B------:R-:W-:Y:S01]  /*27d0*/  IMAD.MOV.U32 R242, RZ, RZ, 0x3f800000 ;  /* 0x3f800000fff27424 */ /* 0x000fe200078e00ff */
[----:B------:R-:W-:Y:S01]  /*27e0*/  MOV R244, 0x3f800000 ;  /* 0x3f80000000f47802 */ /* 0x000fe20000000f00 */
[----:B------:R1:W-:Y:S01]  /*27f0*/  STS.U16 [R3+0x5600], R46 ;  /* 0x0056002e03007388 */ /* 0x0003e20000000400 */
[----:B------:R-:W-:Y:S01]  /*2800*/  IMAD.MOV.U32 R249, RZ, RZ, 0x3f800000 ;  /* 0x3f800000fff97424 */ /* 0x000fe200078e00ff */
[----:B------:R-:W-:Y:S01]  /*2810*/  MOV R248, 0x3f800000 ;  /* 0x3f80000000f87802 */ /* 0x000fe20000000f00 */
[----:B------:R-:W-:Y:S01]  /*2820*/  IMAD.MOV.U32 R247, RZ, RZ, 0x3f800000 ;  /* 0x3f800000fff77424 */ /* 0x000fe200078e00ff */
[----:B------:R2:W-:Y:S01]  /*2830*/  STS.U16 [R3+0x5a00], R48 ;  /* 0x005a003003007388 */ /* 0x0005e20000000400 */
[----:B------:R-:W-:Y:S01]  /*2840*/  MOV R246, 0x3f800000 ;  /* 0x3f80000000f67802 */ /* 0x000fe20000000f00 */
[----:B------:R-:W-:Y:S01]  /*2850*/  IMAD.MOV.U32 R245, RZ, RZ, 0x3f800000 ;  /* 0x3f800000fff57424 */ /* 0x000fe200078e00ff */
[----:B0-----:R-:W-:Y:S01]  /*2860*/  CS2R R44, SRZ ;  /* 0x00000000002c7805 */ /* 0x001fe2000001ff00 */
[----:B------:R0:W-:Y:S01]  /*2870*/  STS.U16 [R3+0x5e00], R50 ;  /* 0x005e003203007388 */ /* 0x0001e20000000400 */
[----:B------:R-:W-:Y:S01]  /*2880*/  CS2R R40, SRZ ;  /* 0x0000000000287805 */ /* 0x000fe2000001ff00 */
[----:B-1----:R-:W-:Y:S01]  /*2890*/  CS2R R46, SRZ ;  /* 0x00000000002e7805 */ /* 0x002fe2000001ff00 */
[----:B------:R-:W-:Y:S01]  /*28a0*/  CS2R R42, SRZ ;  /* 0x00000000002a7805 */ /* 0x000fe2000001ff00 */
[----:B------:R1:W-:Y:S01]  /*28b0*/  STS.U16 [R3+0x6200], R52 ;  /* 0x0062003403007388 */ /* 0x0003e20000000400 */
[----:B------:R-:W-:Y:S01]  /*28c0*/  CS2R R160, SRZ ;  /* 0x0000000000a07805 */ /* 0x000fe2000001ff00 */
[----:B--2---:R-:W-:Y:S01]  /*28d0*/  CS2R R48, SRZ ;  /* 0x0000000000307805 */ /* 0x004fe2000001ff00 */
[----:B------:R-:W-:Y:S01]  /*28e0*/  CS2R R162, SRZ ;  /* 0x0000000000a27805 */ /* 0x000fe2000001ff00 */
[----:B------:R2:W-:Y:S01]  /*28f0*/  STS.U16 [R3+0x6600], R54 ;  /* 0x0066003603007388 */ /* 0x0005e20000000400 */
[----:B------:R-:W-:Y:S01]  /*2900*/  CS2R R164, SRZ ;  /* 0x0000000000a47805 */ /* 0x000fe2000001ff00 */
[----:B0-----:R-:W-:Y:S01]  /*2910*/  CS2R R50, SRZ ;  /* 0x0000000000327805 */ /* 0x001fe2000001ff00 */
[----:B------:R-:W-:Y:S01]  /*2920*/  CS2R R166, SRZ ;  /* 0x0000000000a67805 */ /* 0x000fe2000001ff00 */
        /* <DEDUP_REMOVED lines=43> */
[C---:B------:R-:W-:Y:S01]  /*2be0*/  LOP3.LUT R168, R170.reuse, 0xe0, RZ, 0xc0, !PT ;  /* 0x000000e0aaa87812 */ /* 0x040fe200078ec0ff */
[----:B------:R2:W-:Y:S01]  /*2bf0*/  STS.U16 [R3+0x9200], R76 ;  /* 0x0092004c03007388 */ /* 0x0005e20000000400 */
[----:B------:R-:W-:Y:S01]  /*2c00*/  SHF.L.U32 R176, R170, 0x2, RZ ;  /* 0x00000002aab07819 */ /* 0x000fe200000006ff */
[----:B0-----:R-:W-:-:S02]  /*2c10*/  CS2R R72, SRZ ;  /* 0x0000000000487805 */ /* 0x001fc4000001ff00 */
[----:B------:R0:W-:Y:S01]  /*2c20*/  STS.U16 [R3+0x9600], R78 ;  /* 0x0096004e03007388 */ /* 0x0001e20000000400 */
[----:B-1----:R-:W-:-:S03]  /*2c30*/  CS2R R74, SRZ ;  /* 0x00000000004a7805 */ /* 0x002fc6000001ff00 */
[----:B------:R1:W-:Y:S01]  /*2c40*/  STS.U16 [R3+0x9a00], R80 ;  /* 0x009a005003007388 */ /* 0x0003e20000000400 */
[----:B--2---:R-:W-:-:S03]  /*2c50*/  CS2R R76, SRZ ;  /* 0x00000000004c7805 */ /* 0x004fc6000001ff00 */
[----:B------:R2:W-:Y:S01]  /*2c60*/  STS.U16 [R3+0xa200], R98 ;  /* 0x00a2006203007388 */ /* 0x0005e20000000400 */
[----:B0-----:R-:W-:-:S03]  /*2c70*/  CS2R R78, SRZ ;  /* 0x00000000004e7805 */ /* 0x001fc6000001ff00 */
        /* <DEDUP_REMOVED lines=8> */
[----:B------:R-:W-:Y:S01]  /*2d00*/  STS.U16 [R3+0xb600], R110 ;  /* 0x00b6006e03007388 */ /* 0x000fe20000000400 */
[----:B--2---:R-:W-:-:S03]  /*2d10*/  CS2R R106, SRZ ;  /* 0x00000000006a7805 */ /* 0x004fc6000001ff00 */
[----:B------:R-:W-:Y:S01]  /*2d20*/  STS.U16 [R3+0xba00], R112 ;  /* 0x00ba007003007388 */ /* 0x000fe20000000400 */
[----:B0-----:R-:W-:-:S03]  /*2d30*/  CS2R R108, SRZ ;  /* 0x00000000006c7805 */ /* 0x001fc6000001ff00 */
[----:B------:R0:W-:Y:S04]  /*2d40*/  STS.U16 [R3+0xbe00], R111 ;  /* 0x00be006f03007388 */ /* 0x0001e80000000400 */
[----:B------:R1:W-:Y:S04]  /*2d50*/  STS.U16 [R3+0xc200], R113 ;  /* 0x00c2007103007388 */ /* 0x0003e80000000400 */
[----:B------:R-:W-:Y:S01]  /*2d60*/  STS.U16 [R3+0xc600], R114 ;  /* 0x00c6007203007388 */ /* 0x000fe20000000400 */
[----:B0-----:R-:W-:-:S03]  /*2d70*/  CS2R R110, SRZ ;  /* 0x00000000006e7805 */ /* 0x001fc6000001ff00 */
[----:B------:R0:W-:Y:S01]  /*2d80*/  STS.U16 [R3+0xca00], R115 ;  /* 0x00ca007303007388 */ /* 0x0001e20000000400 */
[----:B-1----:R-:W-:-:S03]  /*2d90*/  CS2R R112, SRZ ;  /* 0x0000000000707805 */ /* 0x002fc6000001ff00 */
[----:B------:R1:W-:Y:S04]  /*2da0*/  STS.U16 [R3+0xd200], R116 ;  /* 0x00d2007403007388 */ /* 0x0003e80000000400 */
[----:B------:R-:W-:Y:S01]  /*2db0*/  STS.U16 [R3+0xd600], R118 ;  /* 0x00d6007603007388 */ /* 0x000fe20000000400 */
[----:B0-----:R-:W-:-:S03]  /*2dc0*/  CS2R R114, SRZ ;  /* 0x0000000000727805 */ /* 0x001fc6000001ff00 */
[----:B------:R0:W-:Y:S01]  /*2dd0*/  STS.U16 [R3+0xda00], R119 ;  /* 0x00da007703007388 */ /* 0x0001e20000000400 */
[----:B-1----:R-:W-:-:S03]  /*2de0*/  CS2R R116, SRZ ;  /* 0x0000000000747805 */ /* 0x002fc6000001ff00 */
[----:B------:R1:W-:Y:S04]  /*2df0*/  STS.U16 [R3+0xde00], R90 ;  /* 0x00de005a03007388 */ /* 0x0003e80000000400 */
        /* <DEDUP_REMOVED lines=11> */
[----:B--2---:R-:W-:Y:S01]  /*2eb0*/  CS2R R82, SRZ ;  /* 0x0000000000527805 */ /* 0x004fe2000001ff00 */
[----:B0-----:R-:W-:Y:S01]  /*2ec0*/  CS2R R88, SRZ ;  /* 0x0000000000587805 */ /* 0x001fe2000001ff00 */
[----:B-1----:R-:W-:Y:S01]  /*2ed0*/  CS2R R104, SRZ ;  /* 0x0000000000687805 */ /* 0x002fe2000001ff00 */
[----:B------:R-:W-:Y:S05]  /*2ee0*/  @!P0 BRA `(.L_x_0) ;  /* 0x0000728000008947 */ /* 0x000fea0003800000 */
[--C-:B------:R-:W-:Y:S01]  /*2ef0*/  SHF.R.U32.HI R2, RZ, 0x5, R170.reuse ;  /* 0x00000005ff027819 */ /* 0x100fe200000116aa */
[----:B------:R-:W-:Y:S01]  /*2f00*/  IMAD.MOV.U32 R37, RZ, RZ, c[0x0][0x1b8] ;  /* 0x00006e00ff257624 */ /* 0x000fe200078e00ff */
[----:B------:R-:W-:Y:S01]  /*2f10*/  LOP3.LUT R32, R170, 0x1c, RZ, 0xc0, !PT ;  /* 0x0000001caa207812 */ /* 0x000fe200078ec0ff */
[----:B------:R-:W-:Y:S01]  /*2f20*/  IMAD R5, R241, c[0x0][0x1a8], RZ ;  /* 0x00006a00f1057a24 */ /* 0x000fe200078e02ff */
[----:B------:R-:W-:Y:S01]  /*2f30*/  SGXT.U32 R2, R2, 0x3 ;  /* 0x000000030202781a */ /* 0x000fe20000000000 */
[----:B------:R-:W-:Y:S01]  /*2f40*/  IMAD.MOV.U32 R8, RZ, RZ, c[0x0][0x1a8] ;  /* 0x00006a00ff087624 */ /* 0x000fe200078e00ff */
[----:B------:R-:W-:Y:S01]  /*2f50*/  LOP3.LUT R6, R170, 0x1f, RZ, 0xc0, !PT ;  /* 0x0000001faa067812 */ /* 0x000fe200078ec0ff */
[----:B------:R-:W-:Y:S01]  /*2f60*/  IMAD.SHL.U32 R3, R32, 0x4, RZ ;  /* 0x0000000420037824 */ /* 0x000fe200078e00ff */
[----:B------:R-:W-:Y:S01]  /*2f70*/  LOP3.LUT R182, R170, 0x7, RZ, 0xc0, !PT ;  /* 0x00000007aab67812 */ /* 0x000fe200078ec0ff */
[----:B------:R-:W-:Y:S01]  /*2f80*/  IMAD R10, R2, c[0x0][0x1b8], RZ ;  /* 0x00006e00020a7a24 */ /* 0x000fe200078e02ff */
[----:B------:R-:W-:Y:S01]  /*2f90*/  SHF.R.U32.HI R2, RZ, 0x3, R170 ;  /* 0x00000003ff027819 */ /* 0x000fe200000116aa */
[----:B------:R-:W-:Y:S01]  /*2fa0*/  IMAD R7, R8, 0x100, R5 ;  /* 0x0000010008077824 */ /* 0x000fe200078e0205 */
[----:B------:R-:W-:Y:S01]  /*2fb0*/  LOP3.LUT R25, R170, 0x60, RZ, 0xc0, !PT ;  /* 0x00000060aa197812 */ /* 0x000fe200078ec0ff */
[----:B------:R-:W-:Y:S01]  /*2fc0*/  IMAD R9, R6, c[0x0][0x1b4], RZ ;  /* 0x00006d0006097a24 */ /* 0x000fe200078e02ff */
[----:B------:R-:W-:Y:S01]  /*2fd0*/  LEA R12, R37, R10, 0x3 ;  /* 0x0000000a250c7211 */ /* 0x000fe200078e18ff */
[----:B------:R-:W-:Y:S01]  /*2fe0*/  IMAD.SHL.U32 R196, R170, 0x40, RZ ;  /* 0x00000040aac47824 */ /* 0x000fe200078e00ff */
[----:B------:R-:W-:Y:S01]  /*2ff0*/  LOP3.LUT R4, R2, 0xc, RZ, 0xc0, !PT ;  /* 0x0000000c02047812 */ /* 0x000fe200078ec0ff */
[----:B------:R-:W-:Y:S01]  /*3000*/  IMAD R2, R178, c[0x0][0x1a0], RZ ;  /* 0x00006800b2027a24 */ /* 0x000fe200078e02ff */
[----:B------:R-:W-:Y:S01]  /*3010*/  LEA R29, R25, R182, 0x4 ;  /* 0x000000b6191d7211 */ /* 0x000fe200078e20ff */
[----:B------:R-:W-:Y:S01]  /*3020*/  IMAD R13, R37, 0x8, R12 ;  /* 0x00000008250d7824 */ /* 0x000fe200078e020c */
[----:B------:R-:W-:Y:S01]  /*3030*/  SHF.L.U32 R26, R170, 0x3, RZ ;  /* 0x00000003aa1a7819 */ /* 0x000fe200000006ff */
[----:B------:R-:W-:Y:S01]  /*3040*/  IMAD.IADD R3, R3, 0x1, R4 ;  /* 0x0000000103037824 */ /* 0x000fe200078e0204 */
[----:B------:R-:W-:Y:S01]  /*3050*/  LEA R24, P0, R2, c[0x0][0x168], 0x1 ;  /* 0x00005a0002187a11 */ /* 0x000fe200078008ff */
[----:B------:R-:W-:Y:S01]  /*3060*/  IMAD R4, R178, c[0x0][0x1b0], RZ ;  /* 0x00006c00b2047a24 */ /* 0x000fe200078e02ff */
[----:B------:R-:W-:Y:S01]  /*3070*/  LEA R14, R37, R13, 0x3 ;  /* 0x0000000d250e7211 */ /* 0x000fe200078e18ff */
[----:B------:R-:W-:Y:S01]  /*3080*/  IMAD.SHL.U32 R11, R9, 0x2, RZ ;  /* 0x00000002090b7824 */ /* 0x000fe200078e00ff */
[----:B------:R-:W-:Y:S01]  /*3090*/  LEA.HI.X.SX32 R2, R2, c[0x0][0x16c], 0x1, P0 ;  /* 0x00005b0002027a11 */ /* 0x000fe200000f0eff */
[----:B------:R-:W-:Y:S01]  /*30a0*/  IMAD.SHL.U32 R8, R4, 0x2, RZ ;  /* 0x0000000204087824 */ /* 0x000fe200078e00ff */
[-C--:B------:R-:W-:Y:S01]  /*30b0*/  LEA R180, P0, R5, R24.reuse, 0x1 ;  /* 0x0000001805b47211 */ /* 0x080fe200078008ff */
[----:B------:R-:W-:Y:S01]  /*30c0*/  IMAD R15, R37, 0x8, R14 ;  /* 0x00000008250f7824 */ /* 0x000fe200078e020e */
[----:B------:R-:W-:Y:S01]  /*30d0*/  LEA R6, P1, R7, R24, 0x1 ;  /* 0x0000001807067211 */ /* 0x000fe200078208ff */
[----:B------:R-:W-:Y:S01]  /*30e0*/  IMAD.SHL.U32 R29, R29, 0x10, RZ ;  /* 0x000000101d1d7824 */ /* 0x000fe200078e00ff */
[-C--:B------:R-:W-:Y:S01]  /*30f0*/  LEA.HI.X.SX32 R181, R5, R2.reuse, 0x1, P0 ;  /* 0x0000000205b57211 */ /* 0x080fe200000f0eff */
[----:B------:R-:W-:Y:S01]  /*3100*/  IMAD R27, R182, 0x90, RZ ;  /* 0x00000090b61b7824 */ /* 0x000fe200078e02ff */
[----:B------:R-:W-:Y:S01]  /*3110*/  LEA R16, R37, R15, 0x3 ;  /* 0x0000000f25107211 */ /* 0x000fe200078e18ff */
[----:B------:R-:W-:Y:S01]  /*3120*/  IMAD.HI R9, R9, 0x2, RZ ;  /* 0x0000000209097827 */ /* 0x000fe200078e02ff */
[----:B------:R-:W-:Y:S01]  /*3130*/  LEA.HI.X.SX32 R7, R7, R2, 0x1, P1 ;  /* 0x0000000207077211 */ /* 0x000fe200008f0eff */
[----:B------:R-:W-:Y:S01]  /*3140*/  CS2R R64, SRZ ;  /* 0x0000000000407805 */ /* 0x000fe2000001ff00 */
[----:B------:R-:W-:Y:S01]  /*3150*/  IADD3 R251, P0, P1, R11, c[0x0][0x170], R8 ;  /* 0x00005c000bfb7a10 */ /* 0x000fe2000791e008 */
[C---:B------:R-:W-:Y:S01]  /*3160*/  IMAD R17, R37.reuse, 0x8, R16 ;  /* 0x0000000825117824 */ /* 0x040fe200078e0210 */
[----:B------:R-:W-:Y:S01]  /*3170*/  SHF.R.U32.HI R31, RZ, 0x1, R25 ;  /* 0x00000001ff1f7819 */ /* 0x000fe20000011619 */
[----:B------:R-:W-:Y:S01]  /*3180*/  IMAD.MOV.U32 R243, RZ, RZ, 0x3f800000 ;  /* 0x3f800000fff37424 */ /* 0x000fe200078e00ff */
[----:B------:R-:W-:Y:S01]  /*3190*/  SHF.L.U32 R2, R170, 0x1, RZ ;  /* 0x00000001aa027819 */ /* 0x000fe200000006ff */
[----:B------:R-:W-:Y:S01]  /*31a0*/  IMAD.MOV.U32 R188, RZ, RZ, -0x800000 ;  /* 0xff800000ffbc7424 */ /* 0x000fe200078e00ff */
[C---:B------:R-:W-:Y:S01]  /*31b0*/  LEA R18, R37.reuse, R17, 0x3 ;  /* 0x0000001125127211 */ /* 0x040fe200078e18ff */
[----:B------:R-:W-:Y:S01]  /*31c0*/  IMAD.MOV.U32 R237, RZ, RZ, -0x800000 ;  /* 0xff800000ffed7424 */ /* 0x000fe200078e00ff */
[----:B------:R-:W-:Y:S01]  /*31d0*/  LOP3.LUT R33, R26, 0x30, RZ, 0xc0, !PT ;  /* 0x000000301a217812 */ /* 0x000fe200078ec0ff */
[----:B------:R-:W-:Y:S01]  /*31e0*/  IMAD.MOV.U32 R239, RZ, RZ, -0x800000 ;  /* 0xff800000ffef7424 */ /* 0x000fe200078e00ff */
[----:B------:R-:W-:Y:S01]  /*31f0*/  LEA R19, R37, R18, 0x3 ;  /* 0x0000001225137211 */ /* 0x000fe200078e18ff */
[----:B------:R-:W-:Y:S01]  /*3200*/  IMAD.MOV.U32 R242, RZ, RZ, 0x3f800000 ;  /* 0x3f800000fff27424 */ /* 0x000fe200078e00ff */
[----:B------:R-:W-:Y:S01]  /*3210*/  LOP3.LUT R196, R33, 0x3c0, R196, 0xf8, !PT ;  /* 0x000003c021c47812 */ /* 0x000fe200078ef8c4 */
[----:B------:R-:W-:Y:S01]  /*3220*/  IMAD.MOV.U32 R249, RZ, RZ, 0x3f800000 ;  /* 0x3f800000fff97424 */ /* 0x000fe200078e00ff */
[----:B------:R-:W-:Y:S01]  /*3230*/  LEA R20, R37, R19, 0x3 ;  /* 0x0000001325147211 */ /* 0x000fe200078e18ff */
[----:B------:R-:W-:Y:S01]  /*3240*/  IMAD.MOV.U32 R247, RZ, RZ, 0x3f800000 ;  /* 0x3f800000fff77424 */ /* 0x000fe200078e00ff */
[--C-:B------:R-:W-:Y:S01]  /*3250*/  LOP3.LUT R192, R33, 0x30, R2.reuse, 0x78, !PT ;  /* 0x0000003021c07812 */ /* 0x100fe200078e7802 */
[----:B------:R-:W-:Y:S01]  /*3260*/  IMAD.MOV.U32 R245, RZ, RZ, 0x3f800000 ;  /* 0x3f800000fff57424 */ /* 0x000fe200078e00ff */
[----:B------:R-:W-:Y:S01]  /*3270*/  LEA R21, R37, R20, 0x3 ;  /* 0x0000001425157211 */ /* 0x000fe200078e18ff */
[----:B------:R-:W-:Y:S01]  /*3280*/  CS2R R66, SRZ ;  /* 0x0000000000427805 */ /* 0x000fe2000001ff00 */
[--C-:B------:R-:W-:Y:S01]  /*3290*/  LOP3.LUT R193, R31, 0x30, R2.reuse, 0x78, !PT ;  /* 0x000000301fc17812 */ /* 0x100fe200078e7802 */
[----:B------:R-:W-:Y:S01]  /*32a0*/  CS2R R60, SRZ ;  /* 0x00000000003c7805 */ /* 0x000fe2000001ff00 */
[----:B------:R-:W-:Y:S01]  /*32b0*/  LEA R22, R37, R21, 0x3 ;  /* 0x0000001525167211 */ /* 0x000fe200078e18ff */
[----:B------:R-:W-:Y:S01]  /*32c0*/  CS2R R62, SRZ ;  /* 0x00000000003e7805 */ /* 0x000fe2000001ff00 */
[--C-:B------:R-:W-:Y:S01]  /*32d0*/  LOP3.LUT R33, R29, 0x30, R2.reuse, 0x78, !PT ;  /* 0x000000301d217812 */ /* 0x100fe200078e7802 */
[----:B------:R-:W-:Y:S01]  /*32e0*/  CS2R R56, SRZ ;  /* 0x0000000000387805 */ /* 0x000fe2000001ff00 */
[----:B------:R-:W-:Y:S01]  /*32f0*/  LEA R23, R37, R22, 0x3 ;  /* 0x0000001625177211 */ /* 0x000fe200078e18ff */
[----:B------:R-:W-:Y:S01]  /*3300*/  CS2R R58, SRZ ;  /* 0x00000000003a7805 */ /* 0x000fe2000001ff00 */
[----:B------:R-:W-:Y:S01]  /*3310*/  LOP3.LUT R31, R27, 0x10, R2, 0x78, !PT ;  /* 0x000000101b1f7812 */ /* 0x000fe200078e7802 */
[----:B------:R-:W-:Y:S01]  /*3320*/  IMAD.HI R2, R4, 0x2, RZ ;  /* 0x0000000204027827 */ /* 0x000fe200078e02ff */
[C---:B------:R-:W-:Y:S01]  /*3330*/  LEA R24, R37.reuse, R23, 0x3 ;  /* 0x0000001725187211 */ /* 0x040fe200078e18ff */
[----:B------:R-:W-:Y:S01]  /*3340*/  CS2R R52, SRZ ;  /* 0x0000000000347805 */ /* 0x000fe2000001ff00 */
[----:B------:R-:W-:Y:S01]  /*3350*/  LOP3.LUT R29, R170, 0x10, RZ, 0xc0, !PT ;  /* 0x00000010aa1d7812 */ /* 0x000fe200078ec0ff */
[----:B------:R-:W-:Y:S01]  /*3360*/  CS2R R54, SRZ ;  /* 0x0000000000367805 */ /* 0x000fe2000001ff00 */
[----:B------:R-:W-:Y:S01]  /*3370*/  LOP3.LUT R30, R176, 0xc, RZ, 0xc0, !PT ;  /* 0x0000000cb01e7812 */ /* 0x000fe200078ec0ff */
[----:B------:R-:W-:Y:S01]  /*3380*/  IMAD R5, R37, 0x8, R24 ;  /* 0x0000000825057824 */ /* 0x000fe200078e0218 */
[----:B------:R-:W-:Y:S01]  /*3390*/  LEA R38, P2, R13, R251, 0x1 ;  /* 0x000000fb0d267211 */ /* 0x000fe200078408ff */
[----:B------:R-:W-:Y:S01]  /*33a0*/  IMAD.SHL.U32 R4, R29, 0x40, RZ ;  /* 0x000000401d047824 */ /* 0x000fe200078e00ff */
[C---:B------:R-:W-:Y:S01]  /*33b0*/  LEA R35, R182.reuse, R168, 0x2 ;  /* 0x000000a8b6237211 */ /* 0x040fe200078e10ff */
[----:B------:R-:W-:Y:S01]  /*33c0*/  IMAD R8, R37, 0x8, R5 ;  /* 0x0000000825087824 */ /* 0x000fe200078e0205 */
[----:B------:R-:W-:Y:S01]  /*33d0*/  LEA R182, R182, R33, 0xa ;  /* 0x00000021b6b67211 */ /* 0x000fe200078e50ff */
[----:B------:R-:W-:Y:S01]  /*33e0*/  IMAD R32, R32, 0x10, R30 ;  /* 0x0000001020207824 */ /* 0x000fe200078e021e */
[----:B------:R-:W-:Y:S01]  /*33f0*/  LOP3.LUT R4, R31, R4, RZ, 0xfc, !PT ;  /* 0x000000041f047212 */ /* 0x000fe200078efcff */
[----:B------:R-:W-:Y:S01]  /*3400*/  IMAD R11, R37, 0x8, R8 ;  /* 0x00000008250b7824 */ /* 0x000fe200078e0208 */
[----:B------:R-:W-:Y:S01]  /*3410*/  IADD3.X R31, R9, c[0x0][0x174], R2, P0, P1 ;  /* 0x00005d00091f7a10 */ /* 0x000fe200007e2402 */
[----:B------:R-:W-:Y:S01]  /*3420*/  IMAD.IADD R193, R193, 0x1, R32 ;  /* 0x00000001c1c17824 */ /* 0x000fe200078e0220 */
[C---:B------:R-:W-:Y:S01]  /*3430*/  LEA R42, P0, R10.reuse, R251, 0x1 ;  /* 0x000000fb0a2a7211 */ /* 0x040fe200078008ff */
[----:B------:R-:W-:Y:S01]  /*3440*/  IMAD.U32 R192, R35, 0x10, R192 ;  /* 0x0000001023c07824 */ /* 0x000fe200078e00c0 */
[C---:B------:R-:W-:Y:S01]  /*3450*/  LEA R25, R37.reuse, R11, 0x3 ;  /* 0x0000000b25197211 */ /* 0x040fe200078e18ff */
[----:B------:R-:W-:Y:S01]  /*3460*/  IMAD.MOV.U32 R168, RZ, RZ, -0x800000 ;  /* 0xff800000ffa87424 */ /* 0x000fe200078e00ff */
[----:B------:R-:W-:Y:S01]  /*3470*/  LEA.HI.X.SX32 R43, R10, R31, 0x1, P0 ;  /* 0x0000001f0a2b7211 */ /* 0x000fe200000f0eff */
[----:B------:R-:W-:Y:S01]  /*3480*/  CS2R R48, SRZ ;  /* 0x0000000000307805 */ /* 0x000fe2000001ff00 */
[----:B------:R-:W-:Y:S01]  /*3490*/  LEA R26, R37, R25, 0x3 ;  /* 0x00000019251a7211 */ /* 0x000fe200078e18ff */
[----:B------:R-:W-:Y:S01]  /*34a0*/  CS2R R50, SRZ ;  /* 0x0000000000327805 */ /* 0x000fe2000001ff00 */
[----:B------:R-:W-:Y:S01]  /*34b0*/  LEA.HI.X.SX32 R39, R13, R31, 0x1, P2 ;  /* 0x0000001f0d277211 */ /* 0x000fe200010f0eff */
[----:B------:R0:W-:Y:S01]  /*34c0*/  STL.64 [R1+0x1f0], R42 ;  /* 0x0001f02a01007387 */ /* 0x0001e20000100a00 */
[-C--:B------:R-:W-:Y:S01]  /*34d0*/  LEA R40, P1, R12, R251.reuse, 0x1 ;  /* 0x000000fb0c287211 */ /* 0x080fe200078208ff */
[C---:B------:R-:W-:Y:S01]  /*34e0*/  IMAD R27, R37.reuse, 0x8, R26 ;  /* 0x00000008251b7824 */ /* 0x040fe200078e021a */
[----:B------:R-:W-:Y:S01]  /*34f0*/  LEA R32, P2, R16, R251, 0x1 ;  /* 0x000000fb10207211 */ /* 0x000fe200078408ff */
[----:B------:R1:W-:Y:S01]  /*3500*/  STL.64 [R1+0x1e0], R38 ;  /* 0x0001e02601007387 */ /* 0x0003e20000100a00 */
[----:B------:R-:W-:Y:S01]  /*3510*/  LEA.HI.X.SX32 R41, R12, R31, 0x1, P1 ;  /* 0x0000001f0c297211 */ /* 0x000fe200008f0eff */
[----:B------:R-:W-:Y:S01]  /*3520*/  CS2R R44, SRZ ;  /* 0x00000000002c7805 */ /* 0x000fe2000001ff00 */
[----:B------:R-:W-:Y:S01]  /*3530*/  LEA R28, R37, R27, 0x3 ;  /* 0x0000001b251c7211 */ /* 0x000fe200078e18ff */
[----:B------:R-:W-:Y:S01]  /*3540*/  CS2R R46, SRZ ;  /* 0x00000000002e7805 */ /* 0x000fe2000001ff00 */
[----:B------:R-:W-:Y:S01]  /*3550*/  LEA R34, P1, R15, R251, 0x1 ;  /* 0x000000fb0f227211 */ /* 0x000fe200078208ff */
[----:B------:R2:W-:Y:S01]  /*3560*/  STL.64 [R1+0x1e8], R40 ;  /* 0x0001e82801007387 */ /* 0x0005e20000100a00 */
[----:B------:R-:W-:Y:S01]  /*3570*/  LEA R29, R37, R28, 0x3 ;  /* 0x0000001c251d7211 */ /* 0x000fe200078e18ff */
[----:B0-----:R-:W-:Y:S01]  /*3580*/  CS2R R42, SRZ ;  /* 0x00000000002a7805 */ /* 0x001fe2000001ff00 */
[----:B------:R-:W-:Y:S01]  /*3590*/  LEA.HI.X.SX32 R35, R15, R31, 0x1, P1 ;  /* 0x0000001f0f237211 */ /* 0x000fe200008f0eff */
[----:B------:R-:W-:Y:S01]  /*35a0*/  CS2R R160, SRZ ;  /* 0x0000000000a07805 */ /* 0x000fe2000001ff00 */
[C---:B------:R-:W-:Y:S01]  /*35b0*/  LEA R30, R37.reuse, R29, 0x3 ;  /* 0x0000001d251e7211 */ /* 0x040fe200078e18ff */
[----:B------:R-:W-:Y:S01]  /*35c0*/  CS2R R162, SRZ ;  /* 0x0000000000a27805 */ /* 0x000fe2000001ff00 */
[----:B-1----:R-:W-:Y:S01]  /*35d0*/  LEA R38, P0, R14, R251, 0x1 ;  /* 0x000000fb0e267211 */ /* 0x002fe200078008ff */
[----:B------:R-:W-:Y:S01]  /*35e0*/  CS2R R164, SRZ ;  /* 0x0000000000a47805 */ /* 0x000fe2000001ff00 */
[-C--:B------:R-:W-:Y:S01]  /*35f0*/  LEA.HI.X.SX32 R33, R16, R31.reuse, 0x1, P2 ;  /* 0x0000001f10217211 */ /* 0x080fe200010f0eff */
[C---:B------:R-:W-:Y:S01]  /*3600*/  IMAD R2, R37.reuse, 0x8, R30 ;  /* 0x0000000825027824 */ /* 0x040fe200078e021e */
[----:B------:R-:W-:Y:S01]  /*3610*/  LEA.HI.X.SX32 R39, R14, R31, 0x1, P0 ;  /* 0x0000001f0e277211 */ /* 0x000fe200000f0eff */
[----:B--2---:R-:W-:Y:S01]  /*3620*/  CS2R R40, SRZ ;  /* 0x0000000000287805 */ /* 0x004fe2000001ff00 */
[----:B------:R-:W-:Y:S01]  /*3630*/  LOP3.LUT R92, R4, 0x40, RZ, 0x3c, !PT ;  /* 0x00000040045c7812 */ /* 0x000fe200078e3cff */
[----:B------:R-:W-:Y:S01]  /*3640*/  CS2R R166, SRZ ;  /* 0x0000000000a67805 */ /* 0x000fe2000001ff00 */
[C---:B------:R-:W-:Y:S01]  /*3650*/  LEA R9, R37.reuse, R2, 0x3 ;  /* 0x0000000225097211 */ /* 0x040fe200078e18ff */
[----:B------:R0:W-:Y:S01]  /*3660*/  STL.64 [R1+0x1d8], R38 ;  /* 0x0001d82601007387 */ /* 0x0001e20000100a00 */
[----:B------:R-:W-:Y:S01]  /*3670*/  LOP3.LUT R196, R196, 0x10, R170, 0x78, !PT ;  /* 0x00000010c4c47812 */ /* 0x000fe200078e78aa */
[----:B------:R-:W-:Y:S01]  /*3680*/  CS2R R156, SRZ ;  /* 0x00000000009c7805 */ /* 0x000fe2000001ff00 */
[----:B------:R-:W-:Y:S01]  /*3690*/  MOV R94, 0xff800000 ;  /* 0xff800000005e7802 */ /* 0x000fe20000000f00 */
[C---:B------:R-:W-:Y:S01]  /*36a0*/  IMAD R10, R37.reuse, 0x8, R9 ;  /* 0x00000008250a7824 */ /* 0x040fe200078e0209 */
[----:B------:R1:W-:Y:S01]  /*36b0*/  STL.64 [R1+0x1d0], R34 ;  /* 0x0001d02201007387 */ /* 0x0003e20000100a00 */
[----:B------:R-:W-:Y:S01]  /*36c0*/  MOV R189, 0xff800000 ;  /* 0xff80000000bd7802 */ /* 0x000fe20000000f00 */
[----:B------:R-:W-:Y:S01]  /*36d0*/  CS2R R158, SRZ ;  /* 0x00000000009e7805 */ /* 0x000fe2000001ff00 */
[----:B------:R-:W-:Y:S01]  /*36e0*/  MOV R184, 0xff800000 ;  /* 0xff80000000b87802 */ /* 0x000fe20000000f00 */
[----:B------:R2:W-:Y:S01]  /*36f0*/  STL.64 [R1+0x1c8], R32 ;  /* 0x0001c82001007387 */ /* 0x0005e20000100a00 */
[----:B------:R-:W-:Y:S01]  /*3700*/  LEA R12, R37, R10, 0x3 ;  /* 0x0000000a250c7211 */ /* 0x000fe200078e18ff */
[----:B------:R-:W-:Y:S01]  /*3710*/  CS2R R72, SRZ ;  /* 0x0000000000487805 */ /* 0x000fe2000001ff00 */
[----:B0-----:R-:W-:Y:S01]  /*3720*/  LEA R38, P0, R17, R251, 0x1 ;  /* 0x000000fb11267211 */ /* 0x001fe200078008ff */
[----:B------:R-:W-:Y:S01]  /*3730*/  CS2R R74, SRZ ;  /* 0x00000000004a7805 */ /* 0x000fe2000001ff00 */
[----:B------:R-:W-:Y:S01]  /*3740*/  MOV R238, 0xff800000 ;  /* 0xff80000000ee7802 */ /* 0x000fe20000000f00 */
[----:B------:R-:W-:Y:S01]  /*3750*/  IMAD R13, R37, 0x8, R12 ;  /* 0x00000008250d7824 */ /* 0x000fe200078e020c */
[----:B------:R-:W-:Y:S01]  /*3760*/  LEA.HI.X.SX32 R39, R17, R31, 0x1, P0 ;  /* 0x0000001f11277211 */ /* 0x000fe200000f0eff */
[----:B------:R-:W-:Y:S01]  /*3770*/  CS2R R76, SRZ ;  /* 0x00000000004c7805 */ /* 0x000fe2000001ff00 */
[C---:B-1----:R-:W-:Y:S01]  /*3780*/  LEA R34, P1, R18.reuse, R251, 0x1 ;  /* 0x000000fb12227211 */ /* 0x042fe200078208ff */
[----:B------:R-:W-:Y:S01]  /*3790*/  CS2R R78, SRZ ;  /* 0x00000000004e7805 */ /* 0x000fe2000001ff00 */
[----:B------:R-:W-:Y:S01]  /*37a0*/  LEA R14, R37, R13, 0x3 ;  /* 0x0000000d250e7211 */ /* 0x000fe200078e18ff */
[----:B------:R0:W-:Y:S01]  /*37b0*/  STL.64 [R1+0x1c0], R38 ;  /* 0x0001c02601007387 */ /* 0x0001e20000100a00 */
[----:B--2---:R-:W-:Y:S01]  /*37c0*/  LEA R32, P2, R19, R251, 0x1 ;  /* 0x000000fb13207211 */ /* 0x004fe200078408ff */
[----:B------:R-:W-:Y:S01]  /*37d0*/  CS2R R80, SRZ ;  /* 0x0000000000507805 */ /* 0x000fe2000001ff00 */
[-C--:B------:R-:W-:Y:S01]  /*37e0*/  LEA.HI.X.SX32 R35, R18, R31.reuse, 0x1, P1 ;  /* 0x0000001f12237211 */ /* 0x080fe200008f0eff */
[----:B------:R-:W-:Y:S01]  /*37f0*/  IMAD R15, R37, 0x8, R14 ;  /* 0x00000008250f7824 */ /* 0x000fe200078e020e */
[----:B------:R-:W-:Y:S01]  /*3800*/  LEA.HI.X.SX32 R33, R19, R31, 0x1, P2 ;  /* 0x0000001f13217211 */ /* 0x000fe200010f0eff */
[----:B------:R-:W-:Y:S01]  /*3810*/  CS2R R82, SRZ ;  /* 0x0000000000527805 */ /* 0x000fe2000001ff00 */
[----:B------:R-:W-:Y:S01]  /*3820*/  MOV R240, RZ ;  /* 0x000000ff00f07202 */ /* 0x000fe20000000f00 */
[----:B------:R1:W-:Y:S01]  /*3830*/  STL.64 [R1+0x1b8], R34 ;  /* 0x0001b82201007387 */ /* 0x0003e20000100a00 */
[C---:B------:R-:W-:Y:S01]  /*3840*/  LEA R16, R37.reuse, R15, 0x3 ;  /* 0x0000000f25107211 */ /* 0x040fe200078e18ff */
[----:B------:R-:W-:Y:S01]  /*3850*/  CS2R R84, SRZ ;  /* 0x0000000000547805 */ /* 0x000fe2000001ff00 */
[----:B------:R-:W-:Y:S01]  /*3860*/  MOV R244, 0x3f800000 ;  /* 0x3f80000000f47802 */ /* 0x000fe20000000f00 */
[----:B------:R2:W-:Y:S01]  /*3870*/  STL.64 [R1+0x1b0], R32 ;  /* 0x0001b02001007387 */ /* 0x0005e20000100a00 */
[C---:B0-----:R-:W-:Y:S01]  /*3880*/  LEA R38, P0, R20.reuse, R251, 0x1 ;  /* 0x000000fb14267211 */ /* 0x041fe200078008ff */
[C---:B------:R-:W-:Y:S01]  /*3890*/  IMAD R17, R37.reuse, 0x8, R16 ;  /* 0x0000000825117824 */ /* 0x040fe200078e0210 */
[----:B------:R-:W-:Y:S01]  /*38a0*/  MOV R248, 0x3f800000 ;  /* 0x3f80000000f87802 */ /* 0x000fe20000000f00 */
[----:B------:R-:W-:Y:S01]  /*38b0*/  CS2R R86, SRZ ;  /* 0x0000000000567805 */ /* 0x000fe2000001ff00 */
[----:B------:R-:W-:Y:S01]  /*38c0*/  LEA.HI.X.SX32 R39, R20, R31, 0x1, P0 ;  /* 0x0000001f14277211 */ /* 0x000fe200000f0eff */
[----:B------:R-:W-:Y:S01]  /*38d0*/  CS2R R88, SRZ ;  /* 0x0000000000587805 */ /* 0x000fe2000001ff00 */
[----:B------:R-:W-:Y:S01]  /*38e0*/  LEA R18, R37, R17, 0x3 ;  /* 0x0000001125127211 */ /* 0x000fe200078e18ff */
[----:B------:R-:W-:Y:S01]  /*38f0*/  CS2R R90, SRZ ;  /* 0x00000000005a7805 */ /* 0x000fe2000001ff00 */
[CC--:B-1----:R-:W-:Y:S01]  /*3900*/  LEA R34, P1, R21.reuse, R251.reuse, 0x1 ;  /* 0x000000fb15227211 */ /* 0x0c2fe200078208ff */
[----:B------:R0:W-:Y:S01]  /*3910*/  STL.64 [R1+0x1a8], R38 ;  /* 0x0001a82601007387 */ /* 0x0001e20000100a00 */
[----:B------:R-:W-:Y:S01]  /*3920*/  MOV R246, 0x3f800000 ;  /* 0x3f80000000f67802 */ /* 0x000fe20000000f00 */
[----:B------:R-:W-:Y:S01]  /*3930*/  CS2R R172, SRZ ;  /* 0x0000000000ac7805 */ /* 0x000fe2000001ff00 */
[C---:B--2---:R-:W-:Y:S01]  /*3940*/  LEA R32, P2, R22.reuse, R251, 0x1 ;  /* 0x000000fb16207211 */ /* 0x044fe200078408ff */
[----:B------:R-:W-:Y:S01]  /*3950*/  CS2R R174, SRZ ;  /* 0x0000000000ae7805 */ /* 0x000fe2000001ff00 */
[-C--:B------:R-:W-:Y:S01]  /*3960*/  LEA.HI.X.SX32 R35, R21, R31.reuse, 0x1, P1 ;  /* 0x0000001f15237211 */ /* 0x080fe200008f0eff */
[----:B------:R-:W-:Y:S01]  /*3970*/  CS2R R68, SRZ ;  /* 0x0000000000447805 */ /* 0x000fe2000001ff00 */
[----:B------:R-:W-:Y:S01]  /*3980*/  LEA.HI.X.SX32 R33, R22, R31, 0x1, P2 ;  /* 0x0000001f16217211 */ /* 0x000fe200010f0eff */
[----:B------:R-:W-:Y:S01]  /*3990*/  CS2R R70, SRZ ;  /* 0x0000000000467805 */ /* 0x000fe2000001ff00 */
[C---:B------:R-:W-:Y:S01]  /*39a0*/  LEA R20, P2, R5.reuse, R251, 0x1 ;  /* 0x000000fb05147211 */ /* 0x040fe200078408ff */
[----:B------:R1:W-:Y:S01]  /*39b0*/  STL.64 [R1+0x1a0], R34 ;  /* 0x0001a02201007387 */ /* 0x0003e20000100a00 */
[----:B------:R-:W-:Y:S01]  /*39c0*/  CS2R R96, SRZ ;  /* 0x0000000000607805 */ /* 0x000fe2000001ff00 */
[----:B0-----:R-:W-:Y:S01]  /*39d0*/  LOP3.LUT R39, R4, 0x20, RZ, 0x3c, !PT ;  /* 0x0000002004277812 */ /* 0x001fe200078e3cff */
[----:B------:R-:W-:Y:S01]  /*39e0*/  CS2R R98, SRZ ;  /* 0x0000000000627805 */ /* 0x000fe2000001ff00 */
[----:B------:R0:W-:Y:S01]  /*39f0*/  STL.64 [R1+0x198], R32 ;  /* 0x0001982001007387 */ /* 0x0001e20000100a00 */
[----:B------:R-:W-:Y:S01]  /*3a00*/  LEA.HI.X.SX32 R21, R5, R31, 0x1, P2 ;  /* 0x0000001f05157211 */ /* 0x000fe200010f0eff */
[C---:B------:R-:W-:Y:S01]  /*3a10*/  IMAD R5, R37.reuse, 0x8, R18 ;  /* 0x0000000825057824 */ /* 0x040fe200078e0212 */
[----:B------:R-:W-:Y:S01]  /*3a20*/  CS2R R100, SRZ ;  /* 0x0000000000647805 */ /* 0x000fe2000001ff00 */
[----:B------:R-:W-:Y:S01]  /*3a30*/  CS2R R102, SRZ ;  /* 0x0000000000667805 */ /* 0x000fe2000001ff00 */
[----:B------:R-:W-:Y:S01]  /*3a40*/  CS2R R104, SRZ ;  /* 0x0000000000687805 */ /* 0x000fe2000001ff00 */
[----:B------:R-:W-:Y:S01]  /*3a50*/  CS2R R106, SRZ ;  /* 0x00000000006a7805 */ /* 0x000fe2000001ff00 */
[----:B------:R-:W-:Y:S01]  /*3a60*/  LEA R19, R37, R5, 0x3 ;  /* 0x0000000525137211 */ /* 0x000fe200078e18ff */
[----:B------:R-:W-:Y:S01]  /*3a70*/  CS2R R136, SRZ ;  /* 0x0000000000887805 */ /* 0x000fe2000001ff00 */
[CC--:B-1----:R-:W-:Y:S01]  /*3a80*/  LEA R34, P0, R23.reuse, R251.reuse, 0x1 ;  /* 0x000000fb17227211 */ /* 0x0c2fe200078008ff */
[----:B------:R-:W-:Y:S01]  /*3a90*/  CS2R R138, SRZ ;  /* 0x00000000008a7805 */ /* 0x000fe2000001ff00 */
[----:B------:R-:W-:Y:S01]  /*3aa0*/  CS2R R108, SRZ ;  /* 0x00000000006c7805 */ /* 0x000fe2000001ff00 */
[C---:B0-----:R-:W-:Y:S01]  /*3ab0*/  LEA R32, P1, R24.reuse, R251, 0x1 ;  /* 0x000000fb18207211 */ /* 0x041fe200078208ff */
[----:B------:R-:W-:Y:S01]  /*3ac0*/  CS2R R110, SRZ ;  /* 0x00000000006e7805 */ /* 0x000fe2000001ff00 */
[-C--:B------:R-:W-:Y:S01]  /*3ad0*/  LEA.HI.X.SX32 R35, R23, R31.reuse, 0x1, P0 ;  /* 0x0000001f17237211 */ /* 0x080fe200000f0eff */
[----:B------:R-:W-:Y:S01]  /*3ae0*/  CS2R R112, SRZ ;  /* 0x0000000000707805 */ /* 0x000fe2000001ff00 */
[----:B------:R-:W-:Y:S01]  /*3af0*/  LEA.HI.X.SX32 R33, R24, R31, 0x1, P1 ;  /* 0x0000001f18217211 */ /* 0x000fe200008f0eff */
[----:B------:R-:W-:Y:S01]  /*3b00*/  CS2R R114, SRZ ;  /* 0x0000000000727805 */ /* 0x000fe2000001ff00 */
[C---:B------:R-:W-:Y:S01]  /*3b10*/  LEA R22, P1, R11.reuse, R251, 0x1 ;  /* 0x000000fb0b167211 */ /* 0x040fe200078208ff */
[----:B------:R-:W-:Y:S01]  /*3b20*/  STL.64 [R1+0x190], R34 ;  /* 0x0001902201007387 */ /* 0x000fe20000100a00 */
[----:B------:R-:W-:Y:S01]  /*3b30*/  CS2R R152, SRZ ;  /* 0x0000000000987805 */ /* 0x000fe2000001ff00 */
[----:B------:R-:W-:Y:S01]  /*3b40*/  CS2R R154, SRZ ;  /* 0x00000000009a7805 */ /* 0x000fe2000001ff00 */
[----:B------:R-:W-:Y:S01]  /*3b50*/  LEA.HI.X.SX32 R23, R11, R31, 0x1, P1 ;  /* 0x0000001f0b177211 */ /* 0x000fe200008f0eff */
[----:B------:R0:W-:Y:S01]  /*3b60*/  STL.64 [R1+0x188], R32 ;  /* 0x0001882001007387 */ /* 0x0001e20000100a00 */
[----:B------:R-:W-:Y:S01]  /*3b70*/  CS2R R116, SRZ ;  /* 0x0000000000747805 */ /* 0x000fe2000001ff00 */
[----:B------:R-:W-:Y:S01]  /*3b80*/  CS2R R118, SRZ ;  /* 0x0000000000767805 */ /* 0x000fe2000001ff00 */
[----:B------:R-:W-:Y:S01]  /*3b90*/  CS2R R120, SRZ ;  /* 0x0000000000787805 */ /* 0x000fe2000001ff00 */
[----:B------:R1:W-:Y:S01]  /*3ba0*/  STL.64 [R1+0x180], R20 ;  /* 0x0001801401007387 */ /* 0x0003e20000100a00 */
[----:B------:R-:W-:Y:S01]  /*3bb0*/  CS2R R122, SRZ ;  /* 0x00000000007a7805 */ /* 0x000fe2000001ff00 */
[----:B------:R-:W-:Y:S01]  /*3bc0*/  CS2R R124, SRZ ;  /* 0x00000000007c7805 */ /* 0x000fe2000001ff00 */
[----:B------:R-:W-:Y:S01]  /*3bd0*/  CS2R R126, SRZ ;  /* 0x00000000007e7805 */ /* 0x000fe2000001ff00 */
[----:B------:R-:W-:Y:S01]  /*3be0*/  CS2R R128, SRZ ;  /* 0x0000000000807805 */ /* 0x000fe2000001ff00 */
[----:B------:R-:W-:Y:S01]  /*3bf0*/  CS2R R130, SRZ ;  /* 0x0000000000827805 */ /* 0x000fe2000001ff00 */
[----:B------:R-:W-:Y:S01]  /*3c00*/  CS2R R132, SRZ ;  /* 0x0000000000847805 */ /* 0x000fe2000001ff00 */
[----:B------:R-:W-:Y:S01]  /*3c10*/  CS2R R134, SRZ ;  /* 0x0000000000867805 */ /* 0x000fe2000001ff00 */
[CC--:B0-----:R-:W-:Y:S01]  /*3c20*/  LEA R32, P0, R8.reuse, R251.reuse, 0x1 ;  /* 0x000000fb08207211 */ /* 0x0c1fe200078008ff */
[----:B------:R-:W-:Y:S01]  /*3c30*/  CS2R R140, SRZ ;  /* 0x00000000008c7805 */ /* 0x000fe2000001ff00 */
[----:B------:R-:W-:Y:S01]  /*3c40*/  CS2R R142, SRZ ;  /* 0x00000000008e7805 */ /* 0x000fe2000001ff00 */
[----:B------:R-:W-:Y:S01]  /*3c50*/  CS2R R144, SRZ ;  /* 0x0000000000907805 */ /* 0x000fe2000001ff00 */
[----:B-1----:R-:W-:Y:S01]  /*3c60*/  LEA R20, P2, R25, R251, 0x1 ;  /* 0x000000fb19147211 */ /* 0x002fe200078408ff */
[----:B------:R-:W-:Y:S01]  /*3c70*/  CS2R R146, SRZ ;  /* 0x0000000000927805 */ /* 0x000fe2000001ff00 */
[-C--:B------:R-:W-:Y:S01]  /*3c80*/  LEA.HI.X.SX32 R33, R8, R31.reuse, 0x1, P0 ;  /* 0x0000001f08217211 */ /* 0x080fe200000f0eff */
[----:B------:R-:W-:Y:S01]  /*3c90*/  IMAD R8, R37, 0x8, R19 ;  /* 0x0000000825087824 */ /* 0x000fe200078e0213 */
[----:B------:R-:W-:Y:S01]  /*3ca0*/  LEA.HI.X.SX32 R21, R25, R31, 0x1, P2 ;  /* 0x0000001f19157211 */ /* 0x000fe200010f0eff */
[----:B------:R-:W-:Y:S01]  /*3cb0*/  CS2R R148, SRZ ;  /* 0x0000000000947805 */ /* 0x000fe2000001ff00 */
[----:B------:R-:W-:Y:S01]  /*3cc0*/  CS2R R150, SRZ ;  /* 0x0000000000967805 */ /* 0x000fe2000001ff00 */
[----:B------:R0:W-:Y:S01]  /*3cd0*/  STL.64 [R1+0x178], R32 ;  /* 0x0001782001007387 */ /* 0x0001e20000100a00 */
[----:B------:R-:W-:-:S02]  /*3ce0*/  LEA R11, R37, R8, 0x3 ;  /* 0x00000008250b7211 */ /* 0x000fc400078e18ff */
[----:B------:R-:W-:Y:S01]  /*3cf0*/  LOP3.LUT R252, R4, 0x60, RZ, 0x3c, !PT ;  /* 0x0000006004fc7812 */ /* 0x000fe200078e3cff */
[----:B------:R1:W-:Y:S01]  /*3d00*/  STL.64 [R1+0x170], R22 ;  /* 0x0001701601007387 */ /* 0x0003e20000100a00 */
[----:B------:R-:W-:-:S03]  /*3d10*/  LOP3.LUT R39, R196, 0x20, RZ, 0x3c, !PT ;  /* 0x00000020c4277812 */ /* 0x000fc600078e3cff */
[----:B------:R2:W-:Y:S01]  /*3d20*/  STL.64 [R1+0x168], R20 ;  /* 0x0001681401007387 */ /* 0x0005e20000100a00 */
[CC--:B0-----:R-:W-:Y:S02]  /*3d30*/  LEA R32, P0, R26.reuse, R251.reuse, 0x1 ;  /* 0x000000fb1a207211 */ /* 0x0c1fe400078008ff */
[C---:B-1----:R-:W-:Y:S02]  /*3d40*/  LEA R22, P1, R27.reuse, R251, 0x1 ;  /* 0x000000fb1b167211 */ /* 0x042fe400078208ff */
[----:B------:R-:W-:Y:S02]  /*3d50*/  LEA.HI.X.SX32 R33, R26, R31, 0x1, P0 ;  /* 0x0000001f1a217211 */ /* 0x000fe400000f0eff */
[C---:B--2---:R-:W-:Y:S02]  /*3d60*/  LEA R20, P2, R28.reuse, R251, 0x1 ;  /* 0x000000fb1c147211 */ /* 0x044fe400078408ff */
[-C--:B------:R-:W-:Y:S02]  /*3d70*/  LEA.HI.X.SX32 R23, R27, R31.reuse, 0x1, P1 ;  /* 0x0000001f1b177211 */ /* 0x080fe400008f0eff */
[----:B------:R-:W-:-:S02]  /*3d80*/  LEA.HI.X.SX32 R21, R28, R31, 0x1, P2 ;  /* 0x0000001f1c157211 */ /* 0x000fc400010f0eff */
[CC--:B------:R-:W-:Y:S02]  /*3d90*/  LEA R26, P0, R29.reuse, R251.reuse, 0x1 ;  /* 0x000000fb1d1a7211 */ /* 0x0c0fe400078008ff */
[C---:B------:R-:W-:Y:S01]  /*3da0*/  LEA R24, P1, R30.reuse, R251, 0x1 ;  /* 0x000000fb1e187211 */ /* 0x040fe200078208ff */
[----:B------:R0:W-:Y:S01]  /*3db0*/  STL.64 [R1+0x150], R20 ;  /* 0x0001501401007387 */ /* 0x0001e20000100a00 */
[-C--:B------:R-:W-:Y:S02]  /*3dc0*/  LEA.HI.X.SX32 R27, R29, R31.reuse, 0x1, P0 ;  /* 0x0000001f1d1b7211 */ /* 0x080fe400000f0eff */
[----:B------:R-:W-:Y:S01]  /*3dd0*/  LEA.HI.X.SX32 R25, R30, R31, 0x1, P1 ;  /* 0x0000001f1e197211 */ /* 0x000fe200008f0eff */
[----:B------:R-:W-:Y:S01]  /*3de0*/  STL.64 [R1+0x160], R32 ;  /* 0x0001602001007387 */ /* 0x000fe20000100a00 */
[----:B------:R-:W-:-:S03]  /*3df0*/  LEA R28, P0, R9, R251, 0x1 ;  /* 0x000000fb091c7211 */ /* 0x000fc600078008ff */
[----:B------:R1:W-:Y:S01]  /*3e00*/  STL.64 [R1+0x158], R22 ;  /* 0x0001581601007387 */ /* 0x0003e20000100a00 */
[----:B------:R-:W-:Y:S01]  /*3e10*/  LEA.HI.X.SX32 R29, R9, R31, 0x1, P0 ;  /* 0x0000001f091d7211 */ /* 0x000fe200000f0eff */
[C---:B0-----:R-:W-:Y:S02]  /*3e20*/  IMAD R20, R37.reuse, 0x8, R11 ;  /* 0x0000000825147824 */ /* 0x041fe400078e020b */
[----:B------:R0:W-:Y:S04]  /*3e30*/  STL.64 [R1+0x148], R26 ;  /* 0x0001481a01007387 */ /* 0x0001e80000100a00 */
[----:B------:R2:W-:Y:S01]  /*3e40*/  STL.64 [R1+0x140], R24 ;  /* 0x0001401801007387 */ /* 0x0005e20000100a00 */
[----:B------:R-:W-:Y:S02]  /*3e50*/  LEA R21, R37, R20, 0x3 ;  /* 0x0000001425157211 */ /* 0x000fe400078e18ff */
[----:B-1----:R-:W-:-:S04]  /*3e60*/  LEA R22, P2, R2, R251, 0x1 ;  /* 0x000000fb02167211 */ /* 0x002fc800078408ff */
[----:B------:R-:W-:Y:S01]  /*3e70*/  LEA.HI.X.SX32 R23, R2, R31, 0x1, P2 ;  /* 0x0000001f02177211 */ /* 0x000fe200010f0eff */
[C---:B------:R-:W-:Y:S01]  /*3e80*/  IMAD R2, R37.reuse, 0x8, R21 ;  /* 0x0000000825027824 */ /* 0x040fe200078e0215 */
[-C--:B0-----:R-:W-:Y:S02]  /*3e90*/  LEA R26, P1, R10, R251.reuse, 0x1 ;  /* 0x000000fb0a1a7211 */ /* 0x081fe400078208ff */
[----:B--2---:R-:W-:Y:S01]  /*3ea0*/  LEA R24, P2, R12, R251, 0x1 ;  /* 0x000000fb0c187211 */ /* 0x004fe200078408ff */
[----:B------:R0:W-:Y:S01]  /*3eb0*/  STL.64 [R1+0x138], R22 ;  /* 0x0001381601007387 */ /* 0x0001e20000100a00 */
[-C--:B------:R-:W-:Y:S02]  /*3ec0*/  LEA.HI.X.SX32 R27, R10, R31.reuse, 0x1, P1 ;  /* 0x0000001f0a1b7211 */ /* 0x080fe400008f0eff */
[----:B------:R-:W-:Y:S01]  /*3ed0*/  LEA.HI.X.SX32 R25, R12, R31, 0x1, P2 ;  /* 0x0000001f0c197211 */ /* 0x000fe200010f0eff */
[----:B------:R1:W-:Y:S04]  /*3ee0*/  STL.64 [R1+0x130], R28 ;  /* 0x0001301c01007387 */ /* 0x0003e80000100a00 */
[----:B------:R2:W-:Y:S04]  /*3ef0*/  STL.64 [R1+0x128], R26 ;  /* 0x0001281a01007387 */ /* 0x0005e80000100a00 */
[----:B------:R3:W-:Y:S01]  /*3f00*/  STL.64 [R1+0x120], R24 ;  /* 0x0001201801007387 */ /* 0x0007e20000100a00 */
[----:B0-----:R-:W-:-:S02]  /*3f10*/  LEA R22, R37, R2, 0x3 ;  /* 0x0000000225167211 */ /* 0x001fc400078e18ff */
[----:B-1----:R-:W-:-:S03]  /*3f20*/  LEA R28, P0, R13, R251, 0x1 ;  /* 0x000000fb0d1c7211 */ /* 0x002fc600078008ff */
[----:B------:R-:W-:Y:S01]  /*3f30*/  IMAD R9, R37, 0x8, R22 ;  /* 0x0000000825097824 */ /* 0x000fe200078e0216 */
[C---:B--2---:R-:W-:Y:S02]  /*3f40*/  LEA R26, P1, R14.reuse, R251, 0x1 ;  /* 0x000000fb0e1a7211 */ /* 0x044fe400078208ff */
[----:B------:R-:W-:Y:S02]  /*3f50*/  LEA.HI.X.SX32 R29, R13, R31, 0x1, P0 ;  /* 0x0000001f0d1d7211 */ /* 0x000fe400000f0eff */
[C---:B---3--:R-:W-:Y:S02]  /*3f60*/  LEA R24, P2, R15.reuse, R251, 0x1 ;  /* 0x000000fb0f187211 */ /* 0x048fe400078408ff */
[-C--:B------:R-:W-:Y:S01]  /*3f70*/  LEA.HI.X.SX32 R27, R14, R31.reuse, 0x1, P1 ;  /* 0x0000001f0e1b7211 */ /* 0x080fe200008f0eff */
[----:B------:R0:W-:Y:S01]  /*3f80*/  STL.64 [R1+0x118], R28 ;  /* 0x0001181c01007387 */ /* 0x0001e20000100a00 */
[----:B------:R-:W-:Y:S02]  /*3f90*/  LEA.HI.X.SX32 R25, R15, R31, 0x1, P2 ;  /* 0x0000001f0f197211 */ /* 0x000fe400010f0eff */
[C---:B------:R-:W-:Y:S01]  /*3fa0*/  LEA R10, R37.reuse, R9, 0x3 ;  /* 0x00000009250a7211 */ /* 0x040fe200078e18ff */
[----:B------:R1:W-:Y:S04]  /*3fb0*/  STL.64 [R1+0x110], R26 ;  /* 0x0001101a01007387 */ /* 0x0003e80000100a00 */
[----:B------:R2:W-:Y:S01]  /*3fc0*/  STL.64 [R1+0x108], R24 ;  /* 0x0001081801007387 */ /* 0x0005e20000100a00 */
[----:B------:R-:W-:Y:S01]  /*3fd0*/  IMAD R12, R37, 0x8, R10 ;  /* 0x00000008250c7824 */ /* 0x000fe200078e020a */
[----:B0-----:R-:W-:-:S04]  /*3fe0*/  LEA R28, P0, R16, R251, 0x1 ;  /* 0x000000fb101c7211 */ /* 0x001fc800078008ff */
[----:B------:R-:W-:Y:S02]  /*3ff0*/  LEA R13, R37, R12, 0x3 ;  /* 0x0000000c250d7211 */ /* 0x000fe400078e18ff */
[----:B-1----:R-:W-:Y:S02]  /*4000*/  LEA R26, P1, R17, R251, 0x1 ;  /* 0x000000fb111a7211 */ /* 0x002fe400078208ff */
[----:B------:R-:W-:Y:S01]  /*4010*/  LEA.HI.X.SX32 R29, R16, R31, 0x1, P0 ;  /* 0x0000001f101d7211 */ /* 0x000fe200000f0eff */
[----:B------:R-:W-:Y:S01]  /*4020*/  IMAD R14, R37, 0x8, R13 ;  /* 0x00000008250e7824 */ /* 0x000fe200078e020d */
[C---:B--2---:R-:W-:Y:S02]  /*4030*/  LEA R24, P2, R18.reuse, R251, 0x1 ;  /* 0x000000fb12187211 */ /* 0x044fe400078408ff */
[-C--:B------:R-:W-:Y:S01]  /*4040*/  LEA.HI.X.SX32 R27, R17, R31.reuse, 0x1, P1 ;  /* 0x0000001f111b7211 */ /* 0x080fe200008f0eff */
[----:B------:R-:W-:Y:S01]  /*4050*/  STL.64 [R1+0x100], R28 ;  /* 0x0001001c01007387 */ /* 0x000fe20000100a00 */
[----:B------:R-:W-:-:S02]  /*4060*/  LEA.HI.X.SX32 R25, R18, R31, 0x1, P2 ;  /* 0x0000001f12197211 */ /* 0x000fc400010f0eff */
[C---:B------:R-:W-:Y:S01]  /*4070*/  LEA R16, P2, R8.reuse, R251, 0x1 ;  /* 0x000000fb08107211 */ /* 0x040fe200078408ff */
[----:B------:R0:W-:Y:S01]  /*4080*/  STL.64 [R1+0xf8], R26 ;  /* 0x0000f81a01007387 */ /* 0x0001e20000100a00 */
[----:B------:R-:W-:Y:S02]  /*4090*/  LEA R15, R37, R14, 0x3 ;  /* 0x0000000e250f7211 */ /* 0x000fe400078e18ff */
[----:B------:R-:W-:Y:S01]  /*40a0*/  LEA.HI.X.SX32 R17, R8, R31, 0x1, P2 ;  /* 0x0000001f08117211 */ /* 0x000fe200010f0eff */
[----:B------:R1:W-:Y:S01]  /*40b0*/  STL.64 [R1+0xf0], R24 ;  /* 0x0000f01801007387 */ /* 0x0003e20000100a00 */
[-C--:B0-----:R-:W-:Y:S02]  /*40c0*/  LEA R26, P0, R5, R251.reuse, 0x1 ;  /* 0x000000fb051a7211 */ /* 0x081fe400078008ff */
[----:B-1----:R-:W-:Y:S02]  /*40d0*/  LEA R24, P1, R19, R251, 0x1 ;  /* 0x000000fb13187211 */ /* 0x002fe400078208ff */
[-C--:B------:R-:W-:Y:S01]  /*40e0*/  LEA.HI.X.SX32 R27, R5, R31.reuse, 0x1, P0 ;  /* 0x0000001f051b7211 */ /* 0x080fe200000f0eff */
[----:B------:R-:W-:Y:S01]  /*40f0*/  IMAD R5, R37, 0x8, R15 ;  /* 0x0000000825057824 */ /* 0x000fe200078e020f */
[----:B------:R-:W-:-:S02]  /*4100*/  LEA.HI.X.SX32 R25, R19, R31, 0x1, P1 ;  /* 0x0000001f13197211 */ /* 0x000fc400008f0eff */
[C---:B------:R-:W-:Y:S01]  /*4110*/  LEA R18, P1, R20.reuse, R251, 0x1 ;  /* 0x000000fb14127211 */ /* 0x040fe200078208ff */
[----:B------:R-:W-:Y:S01]  /*4120*/  STL.64 [R1+0xe8], R26 ;  /* 0x0000e81a01007387 */ /* 0x000fe20000100a00 */
[----:B------:R-:W-:Y:S02]  /*4130*/  LEA R8, R37, R5, 0x3 ;  /* 0x0000000525087211 */ /* 0x000fe400078e18ff */
[----:B------:R-:W-:Y:S01]  /*4140*/  LEA.HI.X.SX32 R19, R20, R31, 0x1, P1 ;  /* 0x0000001f14137211 */ /* 0x000fe200008f0eff */
[----:B------:R0:W-:Y:S04]  /*4150*/  STL.64 [R1+0xe0], R24 ;  /* 0x0000e01801007387 */ /* 0x0001e80000100a00 */
[----:B------:R1:W-:Y:S01]  /*4160*/  STL.64 [R1+0xd8], R16 ;  /* 0x0000d81001007387 */ /* 0x0003e20000100a00 */
[----:B0-----:R-:W-:-:S04]  /*4170*/  LEA R24, P0, R11, R251, 0x1 ;  /* 0x000000fb0b187211 */ /* 0x001fc800078008ff */
[----:B------:R-:W-:Y:S01]  /*4180*/  LEA.HI.X.SX32 R25, R11, R31, 0x1, P0 ;  /* 0x0000001f0b197211 */ /* 0x000fe200000f0eff */
[----:B------:R-:W-:Y:S01]  /*4190*/  IMAD R11, R37, 0x8, R8 ;  /* 0x00000008250b7824 */ /* 0x000fe200078e0208 */
[CC--:B-1----:R-:W-:Y:S02]  /*41a0*/  LEA R16, P2, R21.reuse, R251.reuse, 0x1 ;  /* 0x000000fb15107211 */ /* 0x0c2fe400078408ff */
[C---:B------:R-:W-:Y:S01]  /*41b0*/  LEA R26, P0, R2.reuse, R251, 0x1 ;  /* 0x000000fb021a7211 */ /* 0x040fe200078008ff */
[----:B------:R0:W-:Y:S01]  /*41c0*/  STL.64 [R1+0xd0], R24 ;  /* 0x0000d01801007387 */ /* 0x0001e20000100a00 */
[-C--:B------:R-:W-:Y:S02]  /*41d0*/  LEA.HI.X.SX32 R17, R21, R31.reuse, 0x1, P2 ;  /* 0x0000001f15117211 */ /* 0x080fe400010f0eff */
[----:B------:R-:W-:Y:S01]  /*41e0*/  LEA.HI.X.SX32 R27, R2, R31, 0x1, P0 ;  /* 0x0000001f021b7211 */ /* 0x000fe200000f0eff */
[----:B------:R1:W-:Y:S04]  /*41f0*/  STL.64 [R1+0xc8], R18 ;  /* 0x0000c81201007387 */ /* 0x0003e80000100a00 */
[----:B------:R2:W-:Y:S01]  /*4200*/  STL.64 [R1+0xc0], R16 ;  /* 0x0000c01001007387 */ /* 0x0005e20000100a00 */
[----:B0-----:R-:W-:-:S03]  /*4210*/  LEA R24, P1, R22, R251, 0x1 ;  /* 0x000000fb16187211 */ /* 0x001fc600078208ff */
[----:B------:R-:W-:Y:S01]  /*4220*/  STL.64 [R1+0xb8], R26 ;  /* 0x0000b81a01007387 */ /* 0x000fe20000100a00 */
[C---:B-1----:R-:W-:Y:S02]  /*4230*/  LEA R18, P2, R9.reuse, R251, 0x1 ;  /* 0x000000fb09127211 */ /* 0x042fe400078408ff */
[-C--:B------:R-:W-:Y:S02]  /*4240*/  LEA.HI.X.SX32 R25, R22, R31.reuse, 0x1, P1 ;  /* 0x0000001f16197211 */ /* 0x080fe400008f0eff */
[----:B------:R-:W-:Y:S02]  /*4250*/  LEA.HI.X.SX32 R19, R9, R31, 0x1, P2 ;  /* 0x0000001f09137211 */ /* 0x000fe400010f0eff */
[----:B------:R-:W-:Y:S01]  /*4260*/  LEA R22, P0, R10, R251, 0x1 ;  /* 0x000000fb0a167211 */ /* 0x000fe200078008ff */
[----:B------:R-:W-:Y:S01]  /*4270*/  STL.64 [R1+0xb0], R24 ;  /* 0x0000b01801007387 */ /* 0x000fe20000100a00 */
[C---:B--2---:R-:W-:Y:S02]  /*4280*/  LEA R16, R37.reuse, R11, 0x3 ;  /* 0x0000000b25107211 */ /* 0x044fe400078e18ff */
[----:B------:R-:W-:Y:S01]  /*4290*/  LEA R20, P1, R12, R251, 0x1 ;  /* 0x000000fb0c147211 */ /* 0x000fe200078208ff */
[----:B------:R0:W-:Y:S01]  /*42a0*/  STL.64 [R1+0xa8], R18 ;  /* 0x0000a81201007387 */ /* 0x0001e20000100a00 */
[-C--:B------:R-:W-:Y:S01]  /*42b0*/  LEA.HI.X.SX32 R23, R10, R31.reuse, 0x1, P0 ;  /* 0x0000001f0a177211 */ /* 0x080fe200000f0eff */
[----:B------:R-:W-:Y:S01]  /*42c0*/  IMAD R2, R37, 0x8, R16 ;  /* 0x0000000825027824 */ /* 0x000fe200078e0210 */
[----:B------:R-:W-:-:S03]  /*42d0*/  LEA.HI.X.SX32 R21, R12, R31, 0x1, P1 ;  /* 0x0000001f0c157211 */ /* 0x000fc600008f0eff */
[----:B------:R1:W-:Y:S01]  /*42e0*/  STL.64 [R1+0xa0], R22 ;  /* 0x0000a01601007387 */ /* 0x0003e20000100a00 */
[----:B------:R-:W-:-:S03]  /*42f0*/  LEA R9, R37, R2, 0x3 ;  /* 0x0000000225097211 */ /* 0x000fc600078e18ff */
[----:B------:R2:W-:Y:S01]  /*4300*/  STL.64 [R1+0x98], R20 ;  /* 0x0000981401007387 */ /* 0x0005e20000100a00 */
[----:B0-----:R-:W-:Y:S01]  /*4310*/  LEA R18, P2, R13, R251, 0x1 ;  /* 0x000000fb0d127211 */ /* 0x001fe200078408ff */
[----:B------:R-:W-:-:S03]  /*4320*/  IMAD R10, R37, 0x8, R9 ;  /* 0x00000008250a7824 */ /* 0x000fc600078e0209 */
[----:B------:R-:W-:Y:S02]  /*4330*/  LEA.HI.X.SX32 R19, R13, R31, 0x1, P2 ;  /* 0x0000001f0d137211 */ /* 0x000fe400010f0eff */
[CC--:B-1----:R-:W-:Y:S02]  /*4340*/  LEA R22, P0, R14.reuse, R251.reuse, 0x1 ;  /* 0x000000fb0e167211 */ /* 0x0c2fe400078008ff */
[----:B------:R-:W-:Y:S01]  /*4350*/  LEA R12, R37, R10, 0x3 ;  /* 0x0000000a250c7211 */ /* 0x000fe200078e18ff */
[----:B------:R0:W-:Y:S01]  /*4360*/  STL.64 [R1+0x90], R18 ;  /* 0x0000901201007387 */ /* 0x0001e20000100a00 */
[C---:B--2---:R-:W-:Y:S02]  /*4370*/  LEA R20, P1, R15.reuse, R251, 0x1 ;  /* 0x000000fb0f147211 */ /* 0x044fe400078208ff */
[-C--:B------:R-:W-:Y:S02]  /*4380*/  LEA.HI.X.SX32 R23, R14, R31.reuse, 0x1, P0 ;  /* 0x0000001f0e177211 */ /* 0x080fe400000f0eff */
[----:B------:R-:W-:-:S03]  /*4390*/  LEA.HI.X.SX32 R21, R15, R31, 0x1, P1 ;  /* 0x0000001f0f157211 */ /* 0x000fc600008f0eff */
[----:B------:R-:W-:Y:S01]  /*43a0*/  STL.64 [R1+0x88], R22 ;  /* 0x0000881601007387 */ /* 0x000fe20000100a00 */
[----:B0-----:R-:W-:-:S03]  /*43b0*/  LEA R18, P2, R5, R251, 0x1 ;  /* 0x000000fb05127211 */ /* 0x001fc600078408ff */
[----:B------:R0:W-:Y:S01]  /*43c0*/  STL.64 [R1+0x80], R20 ;  /* 0x0000801401007387 */ /* 0x0001e20000100a00 */
[----:B------:R-:W-:Y:S01]  /*43d0*/  LEA.HI.X.SX32 R19, R5, R31, 0x1, P2 ;  /* 0x0000001f05137211 */ /* 0x000fe200010f0eff */
[----:B------:R-:W-:Y:S01]  /*43e0*/  IMAD R5, R37, 0x8, R12 ;  /* 0x0000000825057824 */ /* 0x000fe200078e020c */
[----:B------:R-:W-:-:S03]  /*43f0*/  LEA R14, P2, R16, R251, 0x1 ;  /* 0x000000fb100e7211 */ /* 0x000fc600078408ff */
[----:B------:R1:W-:Y:S01]  /*4400*/  STL.64 [R1+0x78], R18 ;  /* 0x0000781201007387 */ /* 0x0003e20000100a00 */
[----:B------:R-:W-:Y:S02]  /*4410*/  LEA.HI.X.SX32 R15, R16, R31, 0x1, P2 ;  /* 0x0000001f100f7211 */ /* 0x000fe400010f0eff */
[----:B------:R-:W-:Y:S02]  /*4420*/  LEA R13, R37, R5, 0x3 ;  /* 0x00000005250d7211 */ /* 0x000fe400078e18ff */
[----:B0-----:R-:W-:-:S04]  /*4430*/  LEA R20, P0, R8, R251, 0x1 ;  /* 0x000000fb08147211 */ /* 0x001fc800078008ff */
[----:B------:R-:W-:Y:S01]  /*4440*/  LEA.HI.X.SX32 R21, R8, R31, 0x1, P0 ;  /* 0x0000001f08157211 */ /* 0x000fe200000f0eff */
[----:B------:R-:W-:Y:S01]  /*4450*/  IMAD R8, R37, 0x8, R13 ;  /* 0x0000000825087824 */ /* 0x000fe200078e020d */
[----:B-1----:R-:W-:-:S03]  /*4460*/  LEA R18, P1, R11, R251, 0x1 ;  /* 0x000000fb0b127211 */ /* 0x002fc600078208ff */
[----:B------:R0:W-:Y:S01]  /*4470*/  STL.64 [R1+0x70], R20 ;  /* 0x0000701401007387 */ /* 0x0001e20000100a00 */
[----:B------:R-:W-:Y:S02]  /*4480*/  LEA.HI.X.SX32 R19, R11, R31, 0x1, P1 ;  /* 0x0000001f0b137211 */ /* 0x000fe400008f0eff */
[----:B------:R-:W-:-:S03]  /*4490*/  LEA R11, R37, R8, 0x3 ;  /* 0x00000008250b7211 */ /* 0x000fc600078e18ff */
[----:B------:R1:W-:Y:S04]  /*44a0*/  STL.64 [R1+0x68], R18 ;  /* 0x0000681201007387 */ /* 0x0003e80000100a00 */
[----:B------:R2:W-:Y:S01]  /*44b0*/  STL.64 [R1+0x60], R14 ;  /* 0x0000600e01007387 */ /* 0x0005e20000100a00 */
[----:B0-----:R-:W-:-:S04]  /*44c0*/  LEA R20, P0, R2, R251, 0x1 ;  /* 0x000000fb02147211 */ /* 0x001fc800078008ff */
[----:B------:R-:W-:Y:S01]  /*44d0*/  LEA.HI.X.SX32 R21, R2, R31, 0x1, P0 ;  /* 0x0000001f02157211 */ /* 0x000fe200000f0eff */
[----:B------:R-:W-:Y:S01]  /*44e0*/  IMAD R2, R37, 0x8, R11 ;  /* 0x0000000825027824 */ /* 0x000fe200078e020b */
[----:B-1----:R-:W-:-:S03]  /*44f0*/  LEA R18, P1, R9, R251, 0x1 ;  /* 0x000000fb09127211 */ /* 0x002fc600078208ff */
[----:B------:R-:W-:Y:S01]  /*4500*/  STL.64 [R1+0x58], R20 ;  /* 0x0000581401007387 */ /* 0x000fe20000100a00 */
[C---:B--2---:R-:W-:Y:S02]  /*4510*/  LEA R14, P2, R10.reuse, R251, 0x1 ;  /* 0x000000fb0a0e7211 */ /* 0x044fe400078408ff */
[-C--:B------:R-:W-:Y:S02]  /*4520*/  LEA.HI.X.SX32 R19, R9, R31.reuse, 0x1, P1 ;  /* 0x0000001f09137211 */ /* 0x080fe400008f0eff */
[----:B------:R-:W-:Y:S02]  /*4530*/  LEA.HI.X.SX32 R15, R10, R31, 0x1, P2 ;  /* 0x0000001f0a0f7211 */ /* 0x000fe400010f0eff */
[----:B------:R-:W-:Y:S01]  /*4540*/  LEA R16, P1, R5, R251, 0x1 ;  /* 0x000000fb05107211 */ /* 0x000fe200078208ff */
[----:B------:R0:W-:Y:S01]  /*4550*/  STL.64 [R1+0x50], R18 ;  /* 0x0000501201007387 */ /* 0x0001e20000100a00 */
[----:B------:R-:W-:Y:S02]  /*4560*/  LEA R9, R37, R2, 0x3 ;  /* 0x0000000225097211 */ /* 0x000fe400078e18ff */
[----:B------:R-:W-:Y:S01]  /*4570*/  LEA.HI.X.SX32 R17, R5, R31, 0x1, P1 ;  /* 0x0000001f05117211 */ /* 0x000fe200008f0eff */
[----:B------:R1:W-:Y:S02]  /*4580*/  STL.64 [R1+0x48], R14 ;  /* 0x0000480e01007387 */ /* 0x0003e40000100a00 */
[----:B------:R-:W-:-:S05]  /*4590*/  IMAD R5, R37, 0x8, R9 ;  /* 0x0000000825057824 */ /* 0x000fca00078e0209 */
[----:B------:R-:W-:Y:S02]  /*45a0*/  LEA R10, R37, R5, 0x3 ;  /* 0x00000005250a7211 */ /* 0x000fe400078e18ff */
[CC--:B0-----:R-:W-:Y:S02]  /*45b0*/  LEA R18, P0, R12.reuse, R251.reuse, 0x1 ;  /* 0x000000fb0c127211 */ /* 0x0c1fe400078008ff */
[C---:B-1----:R-:W-:Y:S02]  /*45c0*/  LEA R14, P2, R13.reuse, R251, 0x1 ;  /* 0x000000fb0d0e7211 */ /* 0x042fe400078408ff */
[-C--:B------:R-:W-:Y:S02]  /*45d0*/  LEA.HI.X.SX32 R19, R12, R31.reuse, 0x1, P0 ;  /* 0x0000001f0c137211 */ /* 0x080fe400000f0eff */
[----:B------:R-:W-:-:S03]  /*45e0*/  LEA.HI.X.SX32 R15, R13, R31, 0x1, P2 ;  /* 0x0000001f0d0f7211 */ /* 0x000fc600010f0eff */
[----:B------:R0:W-:Y:S04]  /*45f0*/  STL.64 [R1+0x40], R18 ;  /* 0x0000401201007387 */ /* 0x0001e80000100a00 */
[----:B------:R1:W-:Y:S04]  /*4600*/  STL.64 [R1+0x38], R16 ;  /* 0x0000381001007387 */ /* 0x0003e80000100a00 */
[----:B------:R2:W-:Y:S01]  /*4610*/  STL.64 [R1+0x30], R14 ;  /* 0x0000300e01007387 */ /* 0x0005e20000100a00 */
[-C--:B0-----:R-:W-:Y:S02]  /*4620*/  LEA R18, P0, R8, R251.reuse, 0x1 ;  /* 0x000000fb08127211 */ /* 0x081fe400078008ff */
[----:B-1----:R-:W-:-:S02]  /*4630*/  LEA R16, P1, R11, R251, 0x1 ;  /* 0x000000fb0b107211 */ /* 0x002fc400078208ff */
[----:B------:R-:W-:Y:S02]  /*4640*/  LEA.HI.X.SX32 R19, R8, R31, 0x1, P0 ;  /* 0x0000001f08137211 */ /* 0x000fe400000f0eff */
[C---:B--2---:R-:W-:Y:S02]  /*4650*/  LEA R14, P2, R2.reuse, R251, 0x1 ;  /* 0x000000fb020e7211 */ /* 0x044fe400078408ff */
[-C--:B------:R-:W-:Y:S01]  /*4660*/  LEA.HI.X.SX32 R17, R11, R31.reuse, 0x1, P1 ;  /* 0x0000001f0b117211 */ /* 0x080fe200008f0eff */
[----:B------:R-:W-:Y:S01]  /*4670*/  STL.64 [R1+0x28], R18 ;  /* 0x0000281201007387 */ /* 0x000fe20000100a00 */
[----:B------:R-:W-:Y:S01]  /*4680*/  LEA.HI.X.SX32 R15, R2, R31, 0x1, P2 ;  /* 0x0000001f020f7211 */ /* 0x000fe200010f0eff */
[----:B------:R-:W-:Y:S01]  /*4690*/  IMAD R2, R37, 0x8, R10 ;  /* 0x0000000825027824 */ /* 0x000fe200078e020a */
[----:B------:R-:W-:Y:S01]  /*46a0*/  LEA R12, P2, R10, R251, 0x1 ;  /* 0x000000fb0a0c7211 */ /* 0x000fe200078408ff */
[----:B------:R0:W-:Y:S01]  /*46b0*/  STL.64 [R1+0x20], R16 ;  /* 0x0000201001007387 */ /* 0x0001e20000100a00 */
[----:B------:R-:W-:-:S02]  /*46c0*/  MOV R8, c[0x0][0x1a4] ;  /* 0x0000690000087a02 */ /* 0x000fc40000000f00 */
[----:B------:R-:W-:Y:S01]  /*46d0*/  LEA.HI.X.SX32 R13, R10, R31, 0x1, P2 ;  /* 0x0000001f0a0d7211 */ /* 0x000fe200010f0eff */
[----:B------:R1:W-:Y:S01]  /*46e0*/  STL.64 [R1+0x18], R14 ;  /* 0x0000180e01007387 */ /* 0x0003e20000100a00 */
[----:B------:R-:W-:Y:S01]  /*46f0*/  LEA R250, P3, R2, R251, 0x1 ;  /* 0x000000fb02fa7211 */ /* 0x000fe200078608ff */
[----:B------:R-:W-:-:S04]  /*4700*/  IMAD.WIDE R92, R8, 0x2, R180 ;  /* 0x00000002085c7825 */ /* 0x000fc800078e02b4 */
[C---:B------:R-:W-:Y:S01]  /*4710*/  IMAD R10, R8.reuse, 0x3, RZ ;  /* 0x00000003080a7824 */ /* 0x040fe200078e02ff */
[-C--:B0-----:R-:W-:Y:S01]  /*4720*/  LEA R16, P0, R9, R251.reuse, 0x1 ;  /* 0x000000fb09107211 */ /* 0x081fe200078008ff */
[C---:B------:R-:W-:Y:S02]  /*4730*/  IMAD.SHL.U32 R11, R8.reuse, 0x4, RZ ;  /* 0x00000004080b7824 */ /* 0x040fe400078e00ff */
[C---:B------:R-:W-:Y:S01]  /*4740*/  IMAD R18, R8.reuse, 0xb, RZ ;  /* 0x0000000b08127824 */ /* 0x040fe200078e02ff */
[----:B-1----:R-:W-:Y:S01]  /*4750*/  LEA R14, P1, R5, R251, 0x1 ;  /* 0x000000fb050e7211 */ /* 0x002fe200078208ff */
[C---:B------:R-:W-:Y:S01]  /*4760*/  IMAD R19, R8.reuse, 0xc, RZ ;  /* 0x0000000c08137824 */ /* 0x040fe200078e02ff */
[-C--:B------:R-:W-:Y:S01]  /*4770*/  LEA.HI.X.SX32 R17, R9, R31.reuse, 0x1, P0 ;  /* 0x0000001f09117211 */ /* 0x080fe200000f0eff */
[C---:B------:R-:W-:Y:S01]  /*4780*/  IMAD R20, R8.reuse, 0xd, RZ ;  /* 0x0000000d08147824 */ /* 0x040fe200078e02ff */
[-C--:B------:R-:W-:Y:S01]  /*4790*/  LEA.HI.X.SX32 R15, R5, R31.reuse, 0x1, P1 ;  /* 0x0000001f050f7211 */ /* 0x080fe200008f0eff */
[C---:B------:R-:W-:Y:S01]  /*47a0*/  IMAD R21, R8.reuse, 0xe, RZ ;  /* 0x0000000e08157824 */ /* 0x040fe200078e02ff */
[C---:B------:R-:W-:Y:S01]  /*47b0*/  LOP3.LUT R9, R183.reuse, 0x20, RZ, 0x3c, !PT ;  /* 0x00000020b7097812 */ /* 0x040fe200078e3cff */
[----:B------:R0:W-:Y:S01]  /*47c0*/  STL.64 [R1+0x10], R16 ;  /* 0x0000101001007387 */ /* 0x0001e20000100a00 */
[C---:B------:R-:W-:Y:S01]  /*47d0*/  LOP3.LUT R9, R183.reuse, 0x50, RZ, 0x3c, !PT ;  /* 0x00000050b7097812 */ /* 0x040fe200078e3cff */
[C---:B------:R-:W-:Y:S01]  /*47e0*/  IMAD R22, R8.reuse, 0xf, RZ ;  /* 0x0000000f08167824 */ /* 0x040fe200078e02ff */
[----:B------:R-:W-:Y:S01]  /*47f0*/  SHF.L.U32 R9, R8, 0x1, RZ ;  /* 0x0000000108097819 */ /* 0x000fe200000006ff */
[----:B------:R1:W-:Y:S01]  /*4800*/  STL.64 [R1+0x8], R14 ;  /* 0x0000080e01007387 */ /* 0x0003e20000100a00 */
[----:B------:R-:W-:Y:S01]  /*4810*/  LOP3.LUT P1, RZ, R170, 0x3, RZ, 0xc0, !PT ;  /* 0x00000003aaff7812 */ /* 0x000fe2000782c0ff */
[----:B------:R-:W-:Y:S01]  /*4820*/  IMAD.WIDE R170, R8, 0x2, R6 ;  /* 0x0000000208aa7825 */ /* 0x000fe200078e0206 */
[----:B------:R-:W-:Y:S01]  /*4830*/  LEA.HI.X.SX32 R251, R2, R31, 0x1, P3 ;  /* 0x0000001f02fb7211 */ /* 0x000fe200018f0eff */
[----:B------:R2:W-:Y:S01]  /*4840*/  STL.64 [R1], R12 ;  /* 0x0000000c01007387 */ /* 0x0005e20000100a00 */
[----:B------:R-:W-:Y:S01]  /*4850*/  LOP3.LUT R2, R183, 0x10, RZ, 0x3c, !PT ;  /* 0x00000010b7027812 */ /* 0x000fe200078e3cff */
[----:B------:R-:W-:Y:S01]  /*4860*/  IMAD.WIDE R176, R9, 0x2, R180 ;  /* 0x0000000209b07825 */ /* 0x000fe200078e02b4 */
[C---:B------:R-:W-:Y:S01]  /*4870*/  LOP3.LUT R5, R183.reuse, 0x30, RZ, 0x3c, !PT ;  /* 0x00000030b7057812 */ /* 0x040fe200078e3cff */
[----:B------:R3:W-:Y:S01]  /*4880*/  STL.64 [R1+0x3f0], R92 ;  /* 0x0003f05c01007387 */ /* 0x0007e20000100a00 */
[C---:B------:R-:W-:Y:S01]  /*4890*/  LOP3.LUT R2, R183.reuse, 0x40, RZ, 0x3c, !PT ;  /* 0x00000040b7027812 */ /* 0x040fe200078e3cff */
[C---:B0-----:R-:W-:Y:S01]  /*48a0*/  IMAD R16, R8.reuse, 0x9, RZ ;  /* 0x0000000908107824 */ /* 0x041fe200078e02ff */
[C---:B------:R-:W-:Y:S01]  /*48b0*/  LOP3.LUT R5, R183.reuse, 0x60, RZ, 0x3c, !PT ;  /* 0x00000060b7057812 */ /* 0x040fe200078e3cff */
[----:B------:R0:W-:Y:S01]  /*48c0*/  STL.64 [R1+0x3e8], R170 ;  /* 0x0003e8aa01007387 */ /* 0x0001e20000100a00 */
[C---:B-1----:R-:W-:Y:S01]  /*48d0*/  IMAD R14, R8.reuse, 0x7, RZ ;  /* 0x00000007080e7824 */ /* 0x042fe200078e02ff */
[C---:B------:R-:W-:Y:S01]  /*48e0*/  SHF.L.U32 R15, R8.reuse, 0x3, RZ ;  /* 0x00000003080f7819 */ /* 0x040fe200000006ff */
[C---:B------:R-:W-:Y:S01]  /*48f0*/  IMAD R17, R8.reuse, 0xa, RZ ;  /* 0x0000000a08117824 */ /* 0x040fe200078e02ff */
[----:B------:R-:W-:Y:S01]  /*4900*/  STL.64 [R1+0x3e0], R176 ;  /* 0x0003e0b001007387 */ /* 0x000fe20000100a00 */
[C---:B--2---:R-:W-:Y:S01]  /*4910*/  IMAD R12, R8.reuse, 0x5, RZ ;  /* 0x00000005080c7824 */ /* 0x044fe200078e02ff */
[----:B------:R-:W-:Y:S01]  /*4920*/  LOP3.LUT R2, R183, 0x70, RZ, 0x3c, !PT ;  /* 0x00000070b7027812 */ /* 0x000fe200078e3cff */
[----:B------:R-:W-:Y:S01]  /*4930*/  IMAD R13, R8, 0x6, RZ ;  /* 0x00000006080d7824 */ /* 0x000fe200078e02ff */
[----:B------:R-:W-:Y:S01]  /*4940*/  MOV R5, RZ ;  /* 0x000000ff00057202 */ /* 0x000fe20000000f00 */
[----:B---3--:R-:W-:Y:S01]  /*4950*/  IMAD.WIDE R92, R9, 0x2, R6 ;  /* 0x00000002095c7825 */ /* 0x008fe200078e0206 */
[----:B------:R-:W-:-:S03]  /*4960*/  ISETP.LT.U32.AND P0, PT, R241, 0x80, !P1 ;  /* 0x00000080f100780c */ /* 0x000fc60004f01070 */
[C---:B------:R-:W-:Y:S01]  /*4970*/  IMAD.SHL.U32 R23, R8.reuse, 0x10, RZ ;  /* 0x0000001008177824 */ /* 0x040fe200078e00ff */
[----:B------:R1:W-:Y:S01]  /*4980*/  STL.64 [R1+0x3d0], R92 ;  /* 0x0003d05c01007387 */ /* 0x0003e20000100a00 */
[C---:B------:R-:W-:Y:S02]  /*4990*/  IMAD R24, R8.reuse, 0x11, RZ ;  /* 0x0000001108187824 */ /* 0x040fe400078e02ff */
[C---:B------:R-:W-:Y:S02]  /*49a0*/  IMAD R25, R8.reuse, 0x12, RZ ;  /* 0x0000001208197824 */ /* 0x040fe400078e02ff */
[C---:B------:R-:W-:Y:S02]  /*49b0*/  IMAD R26, R8.reuse, 0x13, RZ ;  /* 0x00000013081a7824 */ /* 0x040fe400078e02ff */
[C---:B------:R-:W-:Y:S02]  /*49c0*/  IMAD R27, R8.reuse, 0x14, RZ ;  /* 0x00000014081b7824 */ /* 0x040fe400078e02ff */
[----:B------:R-:W-:-:S02]  /*49d0*/  IMAD R28, R8, 0x15, RZ ;  /* 0x00000015081c7824 */ /* 0x000fc400078e02ff */
[C---:B------:R-:W-:Y:S02]  /*49e0*/  IMAD R29, R8.reuse, 0x16, RZ ;  /* 0x00000016081d7824 */ /* 0x040fe400078e02ff */
        /* <DEDUP_REMOVED lines=8> */
[----:B------:R-:W-:Y:S02]  /*4a70*/  IMAD R38, R8, 0x1f, RZ ;  /* 0x0000001f08267824 */ /* 0x000fe400078e02ff */
[----:B0-----:R-:W-:-:S04]  /*4a80*/  IMAD.WIDE R170, R10, 0x2, R180 ;  /* 0x000000020aaa7825 */ /* 0x001fc800078e02b4 */
[----:B------:R-:W-:Y:S01]  /*4a90*/  IMAD.WIDE R8, R10, 0x2, R6 ;  /* 0x000000020a087825 */ /* 0x000fe200078e0206 */
[----:B------:R-:W-:Y:S03]  /*4aa0*/  STL.64 [R1+0x3c8], R170 ;  /* 0x0003c8aa01007387 */ /* 0x000fe60000100a00 */
[C---:B-1----:R-:W-:Y:S01]  /*4ab0*/  IMAD.WIDE R92, R11.reuse, 0x2, R180 ;  /* 0x000000020b5c7825 */ /* 0x042fe200078e02b4 */
[----:B------:R0:W-:Y:S03]  /*4ac0*/  STL.64 [R1+0x3c0], R8 ;  /* 0x0003c00801007387 */ /* 0x0001e60000100a00 */
[----:B------:R-:W-:Y:S01]  /*4ad0*/  IMAD.WIDE R10, R11, 0x2, R6 ;  /* 0x000000020b0a7825 */ /* 0x000fe200078e0206 */
[----:B------:R1:W-:Y:S03]  /*4ae0*/  STL.64 [R1+0x3b8], R92 ;  /* 0x0003b85c01007387 */ /* 0x0003e60000100a00 */
[----:B------:R-:W-:Y:S01]  /*4af0*/  IMAD.MOV.U32 R2, RZ, RZ, RZ ;  /* 0x000000ffff027224 */ /* 0x000fe200078e00ff */
[----:B------:R2:W-:Y:S01]  /*4b00*/  STL.64 [R1+0x3b0], R10 ;  /* 0x0003b00a01007387 */ /* 0x0005e20000100a00 */
[----:B0-----:R-:W-:-:S04]  /*4b10*/  IMAD.WIDE R8, R12, 0x2, R180 ;  /* 0x000000020c087825 */ /* 0x001fc800078e02b4 */
[----:B-1----:R-:W-:Y:S01]  /*4b20*/  IMAD.WIDE R92, R12, 0x2, R6 ;  /* 0x000000020c5c7825 */ /* 0x002fe200078e0206 */
[----:B------:R0:W-:Y:S03]  /*4b30*/  STL.64 [R1+0x3a8], R8 ;  /* 0x0003a80801007387 */ /* 0x0001e60000100a00 */
[C---:B--2---:R-:W-:Y:S01]  /*4b40*/  IMAD.WIDE R10, R13.reuse, 0x2, R180 ;  /* 0x000000020d0a7825 */ /* 0x044fe200078e02b4 */
[----:B------:R-:W-:Y:S04]  /*4b50*/  STL.64 [R1+0x3a0], R92 ;  /* 0x0003a05c01007387 */ /* 0x000fe80000100a00 */
[----:B------:R1:W-:Y:S01]  /*4b60*/  STL.64 [R1+0x398], R10 ;  /* 0x0003980a01007387 */ /* 0x0003e20000100a00 */
[----:B0-----:R-:W-:-:S04]  /*4b70*/  IMAD.WIDE R8, R13, 0x2, R6 ;  /* 0x000000020d087825 */ /* 0x001fc800078e0206 */
[C---:B------:R-:W-:Y:S01]  /*4b80*/  IMAD.WIDE R12, R14.reuse, 0x2, R180 ;  /* 0x000000020e0c7825 */ /* 0x040fe200078e02b4 */
[----:B------:R0:W-:Y:S03]  /*4b90*/  STL.64 [R1+0x390], R8 ;  /* 0x0003900801007387 */ /* 0x0001e60000100a00 */
[----:B-1----:R-:W-:Y:S01]  /*4ba0*/  IMAD.WIDE R10, R14, 0x2, R6 ;  /* 0x000000020e0a7825 */ /* 0x002fe200078e0206 */
[----:B------:R1:W-:Y:S04]  /*4bb0*/  STL.64 [R1+0x388], R12 ;  /* 0x0003880c01007387 */ /* 0x0003e80000100a00 */
[----:B------:R2:W-:Y:S01]  /*4bc0*/  STL.64 [R1+0x380], R10 ;  /* 0x0003800a01007387 */ /* 0x0005e20000100a00 */
[----:B0-----:R-:W-:-:S04]  /*4bd0*/  IMAD.WIDE R8, R15, 0x2, R180 ;  /* 0x000000020f087825 */ /* 0x001fc800078e02b4 */
[----:B-1----:R-:W-:Y:S01]  /*4be0*/  IMAD.WIDE R12, R15, 0x2, R6 ;  /* 0x000000020f0c7825 */ /* 0x002fe200078e0206 */
[----:B------:R0:W-:Y:S03]  /*4bf0*/  STL.64 [R1+0x378], R8 ;  /* 0x0003780801007387 */ /* 0x0001e60000100a00 */
[C---:B--2---:R-:W-:Y:S01]  /*4c00*/  IMAD.WIDE R10, R16.reuse, 0x2, R180 ;  /* 0x00000002100a7825 */ /* 0x044fe200078e02b4 */
[----:B------:R1:W-:Y:S04]  /*4c10*/  STL.64 [R1+0x370], R12 ;  /* 0x0003700c01007387 */ /* 0x0003e80000100a00 */
[----:B------:R2:W-:Y:S01]  /*4c20*/  STL.64 [R1+0x368], R10 ;  /* 0x0003680a01007387 */ /* 0x0005e20000100a00 */
[----:B0-----:R-:W-:-:S04]  /*4c30*/  IMAD.WIDE R8, R16, 0x2, R6 ;  /* 0x0000000210087825 */ /* 0x001fc800078e0206 */
[C---:B-1----:R-:W-:Y:S01]  /*4c40*/  IMAD.WIDE R12, R17.reuse, 0x2, R180 ;  /* 0x00000002110c7825 */ /* 0x042fe200078e02b4 */
[----:B------:R0:W-:Y:S03]  /*4c50*/  STL.64 [R1+0x360], R8 ;  /* 0x0003600801007387 */ /* 0x0001e60000100a00 */
[----:B--2---:R-:W-:Y:S01]  /*4c60*/  IMAD.WIDE R10, R17, 0x2, R6 ;  /* 0x00000002110a7825 */ /* 0x004fe200078e0206 */
        /* <DEDUP_REMOVED lines=86> */
[----:B0-----:R-:W-:-:S03]  /*51d0*/  LOP3.LUT R8, R182, 0x40, RZ, 0x3c, !PT ;  /* 0x00000040b6087812 */ /* 0x001fc600078e3cff */
.L_x_1:
[----:B------:R-:W2:Y:S04]  /*51e0*/  LDL.64 R26, [R1+0x3c0] ;  /* 0x0003c000011a7983 */ /* 0x000ea80000100a00 */
[----:B------:R-:W3:Y:S04]  /*51f0*/  LDL.64 R190, [R1+0x390] ;  /* 0x0003900001be7983 */ /* 0x000ee80000100a00 */
[----:B------:R-:W4:Y:S04]  /*5200*/  LDL.64 R14, [R1+0x3d0] ;  /* 0x0003d000010e7983 */ /* 0x000f280000100a00 */
[----:B------:R-:W5:Y:S04]  /*5210*/  LDL.64 R16, [R1+0x3f0] ;  /* 0x0003f00001107983 */ /* 0x000f680000100a00 */
[----:B------:R-:W5:Y:S04]  /*5220*/  LDL.64 R30, [R1+0x3e0] ;  /* 0x0003e000011e7983 */ /* 0x000f680000100a00 */
[----:B------:R-:W5:Y:S04]  /*5230*/  LDL.64 R170, [R1+0x370] ;  /* 0x0003700001aa7983 */ /* 0x000f680000100a00 */
[----:B------:R-:W5:Y:S04]  /*5240*/  LDL.64 R194, [R1+0x3a0] ;  /* 0x0003a00001c27983 */ /* 0x000f680000100a00 */
[----:B------:R-:W5:Y:S04]  /*5250*/  LDL.64 R198, [R1+0x348] ;  /* 0x0003480001c67983 */ /* 0x000f680000100a00 */
[----:B-1----:R-:W5:Y:S04]  /*5260*/  LDL.64 R10, [R1+0x3e8] ;  /* 0x0003e800010a7983 */ /* 0x002f680000100a00 */
[----:B------:R-:W5:Y:S04]  /*5270*/  LDL.64 R22, [R1+0x3b0] ;  /* 0x0003b00001167983 */ /* 0x000f680000100a00 */
[----:B------:R-:W5:Y:S04]  /*5280*/  LDL.64 R18, [R1+0x388] ;  /* 0x0003880001127983 */ /* 0x000f680000100a00 */
[----:B------:R-:W5:Y:S04]  /*5290*/  LDL.64 R200, [R1+0x378] ;  /* 0x0003780001c87983 */ /* 0x000f680000100a00 */
[----:B------:R-:W5:Y:S04]  /*52a0*/  LDL.64 R178, [R1+0x358] ;  /* 0x0003580001b27983 */ /* 0x000f680000100a00 */
[----:B------:R-:W5:Y:S01]  /*52b0*/  LDL.64 R206, [R1+0x330] ;  /* 0x0003300001ce7983 */ /* 0x000f620000100a00 */
[----:B------:R-:W-:-:S03]  /*52c0*/  IMAD.WIDE R8, R2, 0x2, R180 ;  /* 0x0000000202087825 */ /* 0x000fc600078e02b4 */
[----:B------:R-:W5:Y:S01]  /*52d0*/  LDL.64 R38, [R1+0x360] ;  /* 0x0003600001267983 */ /* 0x000f620000100a00 */
[----:B------:R-:W-:-:S03]  /*52e0*/  IMAD.WIDE R12, R2, 0x2, R6 ;  /* 0x00000002020c7825 */ /* 0x000fc600078e0206 */
[----:B------:R-:W5:Y:S04]  /*52f0*/  LDL.64 R92, [R1+0x368] ;  /* 0x00036800015c7983 */ /* 0x000f680000100a00 */
[----:B------:R-:W5:Y:S04]  /*5300*/  LDL.64 R208, [R1+0x338] ;  /* 0x0003380001d07983 */ /* 0x000f680000100a00 */
[----:B------:R0:W5:Y:S04]  /*5310*/  LDG.E.U16 R8, [R8.64] ;  /* 0x0000000408087981 */ /* 0x000168000c1e1500 */
[----:B------:R-:W5:Y:S04]  /*5320*/  LDL.64 R186, [R1+0x340] ;  /* 0x0003400001ba7983 */ /* 0x000f680000100a00 */
[----:B------:R-:W5:Y:S04]  /*5330*/  LDL.64 R176, [R1+0x380] ;  /* 0x0003800001b07983 */ /* 0x000f680000100a00 */
[----:B0-----:R2:W5:Y:S04]  /*5340*/  LDG.E.U16 R9, [R12.64] ;  /* 0x000000040c097981 */ /* 0x001568000c1e1500 */
[----:B------:R-:W5:Y:S04]  /*5350*/  LDL.64 R24, [R1+0x3b8] ;  /* 0x0003b80001187983 */ /* 0x000f680000100a00 */
        /* <DEDUP_REMOVED lines=12> */
[----:B------:R-:W5:Y:S01]  /*5420*/  LDL.64 R218, [R1+0x220] ;  /* 0x0002200001da7983 */ /* 0x000f620000100a00 */
[----:B--2---:R-:W-:-:S05]  /*5430*/  IMAD.WIDE R12, R2, 0x2, R26 ;  /* 0x00000002020c7825 */ /* 0x004fca00078e021a */
[----:B------:R3:W2:Y:S01]  /*5440*/  LDG.E.U16 R27, [R12.64] ;  /* 0x000000040c1b7981 */ /* 0x0006a2000c1e1500 */
[----:B----4-:R-:W-:-:S04]  /*5450*/  IMAD.WIDE R14, R2, 0x2, R14 ;  /* 0x00000002020e7825 */ /* 0x010fc800078e020e */
[C---:B---3--:R-:W-:Y:S02]  /*5460*/  IMAD.WIDE R12, R2.reuse, 0x2, R190 ;  /* 0x00000002020c7825 */ /* 0x048fe400078e02be */
[----:B------:R-:W3:Y:S02]  /*5470*/  LDL.64 R190, [R1+0x320] ;  /* 0x0003200001be7983 */ /* 0x000ee40000100a00 */
[C---:B-----5:R-:W-:Y:S02]  /*5480*/  IMAD.WIDE R36, R2.reuse, 0x2, R16 ;  /* 0x0000000202247825 */ /* 0x060fe400078e0210 */
[----:B------:R-:W4:Y:S02]  /*5490*/  LDL.64 R16, [R1+0x398] ;  /* 0x0003980001107983 */ /* 0x000f240000100a00 */
[C---:B------:R-:W-:Y:S02]  /*54a0*/  IMAD.WIDE R32, R2.reuse, 0x2, R30 ;  /* 0x0000000202207825 */ /* 0x040fe400078e021e */
[----:B------:R0:W5:Y:S02]  /*54b0*/  LDG.E.U16 R31, [R14.64] ;  /* 0x000000040e1f7981 */ /* 0x000164000c1e1500 */
[----:B------:R-:W-:-:S02]  /*54c0*/  IMAD.WIDE R170, R2, 0x2, R170 ;  /* 0x0000000202aa7825 */ /* 0x000fc400078e02aa */
[----:B------:R1:W2:Y:S02]  /*54d0*/  LDG.E.U16 R36, [R36.64] ;  /* 0x0000000424247981 */ /* 0x0002a4000c1e1500 */
[C---:B------:R-:W-:Y:S02]  /*54e0*/  IMAD.WIDE R10, R2.reuse, 0x2, R10 ;  /* 0x00000002020a7825 */ /* 0x040fe400078e020a */
[----:B------:R1:W2:Y:S02]  /*54f0*/  LDG.E.U16 R32, [R32.64] ;  /* 0x0000000420207981 */ /* 0x0002a4000c1e1500 */
[C---:B0-----:R-:W-:Y:S02]  /*5500*/  IMAD.WIDE R14, R2.reuse, 0x2, R194 ;  /* 0x00000002020e7825 */ /* 0x041fe400078e02c2 */
[----:B------:R0:W2:Y:S04]  /*5510*/  LDG.E.U16 R35, [R10.64] ;  /* 0x000000040a237981 */ /* 0x0000a8000c1e1500 */
[----:B------:R-:W2:Y:S04]  /*5520*/  LDL.64 R194, [R1+0x328] ;  /* 0x0003280001c27983 */ /* 0x000ea80000100a00 */
[----:B-1----:R1:W5:Y:S02]  /*5530*/  LDG.E.U16 R37, [R170.64] ;  /* 0x00000004aa257981 */ /* 0x002364000c1e1500 */
[----:B-1----:R-:W-:-:S02]  /*5540*/  IMAD.WIDE R170, R2, 0x2, R198 ;  /* 0x0000000202aa7825 */ /* 0x002fc400078e02c6 */
[----:B------:R-:W5:Y:S02]  /*5550*/  LDL.64 R198, [R1+0x300] ;  /* 0x0003000001c67983 */ /* 0x000f640000100a00 */
[C---:B0-----:R-:W-:Y:S02]  /*5560*/  IMAD.WIDE R10, R2.reuse, 0x2, R22 ;  /* 0x00000002020a7825 */ /* 0x041fe400078e0216 */
[----:B------:R3:W5:Y:S04]  /*5570*/  LDG.E.U16 R26, [R170.64] ;  /* 0x00000004aa1a7981 */ /* 0x000768000c1e1500 */
[----:B------:R0:W5:Y:S01]  /*5580*/  LDG.E.U16 R23, [R10.64] ;  /* 0x000000040a177981 */ /* 0x000162000c1e1500 */
[----:B------:R-:W-:-:S05]  /*5590*/  IMAD.WIDE R178, R2, 0x2, R178 ;  /* 0x0000000202b27825 */ /* 0x000fca00078e02b2 */
[----:B------:R1:W5:Y:S01]  /*55a0*/  LDG.E.U16 R30, [R178.64] ;  /* 0x00000004b21e7981 */ /* 0x000362000c1e1500 */
[----:B0-----:R-:W-:-:S03]  /*55b0*/  IMAD.WIDE R10, R2, 0x2, R18 ;  /* 0x00000002020a7825 */ /* 0x001fc600078e0212 */
[----:B------:R0:W5:Y:S01]  /*55c0*/  LDG.E.U16 R19, [R14.64] ;  /* 0x000000040e137981 */ /* 0x000162000c1e1500 */
[----:B-1----:R-:W-:-:S03]  /*55d0*/  IMAD.WIDE R178, R2, 0x2, R206 ;  /* 0x0000000202b27825 */ /* 0x002fc600078e02ce */
[----:B------:R1:W5:Y:S04]  /*55e0*/  LDG.E.U16 R11, [R10.64] ;  /* 0x000000040a0b7981 */ /* 0x000368000c1e1500 */
[----:B------:R-:W5:Y:S04]  /*55f0*/  LDL.64 R206, [R1+0x2d8] ;  /* 0x0002d80001ce7983 */ /* 0x000f680000100a00 */
[----:B0-----:R0:W5:Y:S02]  /*5600*/  LDG.E.U16 R15, [R12.64] ;  /* 0x000000040c0f7981 */ /* 0x001164000c1e1500 */
[----:B0-----:R-:W-:-:S02]  /*5610*/  IMAD.WIDE R12, R2, 0x2, R200 ;  /* 0x00000002020c7825 */ /* 0x001fc400078e02c8 */
[----:B------:R-:W5:Y:S02]  /*5620*/  LDL.64 R200, [R1+0x308] ;  /* 0x0003080001c87983 */ /* 0x000f640000100a00 */
[C---:B------:R-:W-:Y:S02]  /*5630*/  IMAD.WIDE R38, R2.reuse, 0x2, R38 ;  /* 0x0000000202267825 */ /* 0x040fe400078e0226 */
[----:B------:R0:W5:Y:S02]  /*5640*/  LDG.E.U16 R12, [R12.64] ;  /* 0x000000040c0c7981 */ /* 0x000164000c1e1500 */
[C---:B------:R-:W-:Y:S02]  /*5650*/  IMAD.WIDE R92, R2.reuse, 0x2, R92 ;  /* 0x00000002025c7825 */ /* 0x040fe400078e025c */
[----:B------:R0:W5:Y:S04]  /*5660*/  LDG.E.U16 R33, [R38.64] ;  /* 0x0000000426217981 */ /* 0x000168000c1e1500 */
[----:B------:R1:W5:Y:S01]  /*5670*/  LDG.E.U16 R34, [R92.64] ;  /* 0x000000045c227981 */ /* 0x000362000c1e1500 */
[----:B0-----:R-:W-:-:S03]  /*5680*/  IMAD.WIDE R38, R2, 0x2, R208 ;  /* 0x0000000202267825 */ /* 0x001fc600078e02d0 */
[----:B------:R-:W5:Y:S01]  /*5690*/  LDL.64 R208, [R1+0x2e0] ;  /* 0x0002e00001d07983 */ /* 0x000f620000100a00 */
[----:B-1----:R-:W-:-:S03]  /*56a0*/  IMAD.WIDE R92, R2, 0x2, R186 ;  /* 0x00000002025c7825 */ /* 0x002fc600078e02ba */
[----:B------:R-:W5:Y:S01]  /*56b0*/  LDL.64 R186, [R1+0x2e8] ;  /* 0x0002e80001ba7983 */ /* 0x000f620000100a00 */
[----:B------:R-:W-:-:S03]  /*56c0*/  IMAD.WIDE R176, R2, 0x2, R176 ;  /* 0x0000000202b07825 */ /* 0x000fc600078e02b0 */
[----:B------:R0:W5:Y:S01]  /*56d0*/  LDG.E.U16 R22, [R38.64] ;  /* 0x0000000426167981 */ /* 0x000162000c1e1500 */
[----:B------:R-:W-:-:S03]  /*56e0*/  IMAD.WIDE R24, R2, 0x2, R24 ;  /* 0x0000000202187825 */ /* 0x000fc600078e0218 */
[----:B------:R1:W5:Y:S01]  /*56f0*/  LDG.E.U16 R10, [R176.64] ;  /* 0x00000004b00a7981 */ /* 0x000362000c1e1500 */
[----:B------:R-:W-:-:S03]  /*5700*/  IMAD.WIDE R28, R2, 0x2, R28 ;  /* 0x00000002021c7825 */ /* 0x000fc600078e021c */
[----:B------:R0:W5:Y:S04]  /*5710*/  LDG.E.U16 R24, [R24.64] ;  /* 0x0000000418187981 */ /* 0x000168000c1e1500 */
[----:B------:R0:W5:Y:S01]  /*5720*/  LDG.E.U16 R28, [R28.64] ;  /* 0x000000041c1c7981 */ /* 0x000162000c1e1500 */
[----:B-1----:R-:W-:-:S03]  /*5730*/  IMAD.WIDE R176, R2, 0x2, R210 ;  /* 0x0000000202b07825 */ /* 0x002fc600078e02d2 */
[----:B------:R-:W5:Y:S04]  /*5740*/  LDL.64 R210, [R1+0x2b0] ;  /* 0x0002b00001d27983 */ /* 0x000f680000100a00 */
[----:B0-----:R0:W5:Y:S04]  /*5750*/  LDG.E.U16 R25, [R92.64] ;  /* 0x000000045c197981 */ /* 0x001168000c1e1500 */
[----:B------:R2:W5:Y:S01]  /*5760*/  LDG.E.U16 R29, [R176.64] ;  /* 0x00000004b01d7981 */ /* 0x000562000c1e1500 */
[----:B0-----:R-:W-:-:S03]  /*5770*/  IMAD.WIDE R92, R2, 0x2, R204 ;  /* 0x00000002025c7825 */ /* 0x001fc600078e02cc */
[----:B------:R-:W5:Y:S04]  /*5780*/  LDL.64 R204, [R1+0x2b8] ;  /* 0x0002b80001cc7983 */ /* 0x000f680000100a00 */
[----:B------:R5:W5:Y:S01]  /*5790*/  LDG.E.U16 R14, [R92.64] ;  /* 0x000000045c0e7981 */ /* 0x000b62000c1e1500 */
[----:B---3--:R-:W-:-:S03]  /*57a0*/  IMAD.WIDE R170, R2, 0x2, R190 ;  /* 0x0000000202aa7825 */ /* 0x008fc600078e02be */
[----:B------:R-:W3:Y:S01]  /*57b0*/  LDL.64 R190, [R1+0x2c0] ;  /* 0x0002c00001be7983 */ /* 0x000ee20000100a00 */
[----:B----4-:R-:W-:-:S06]  /*57c0*/  IMAD.WIDE R16, R2, 0x2, R16 ;  /* 0x0000000202107825 */ /* 0x010fcc00078e0210 */
[----:B------:R0:W4:Y:S04]  /*57d0*/  LDG.E.U16 R16, [R16.64] ;  /* 0x0000000410107981 */ /* 0x000128000c1e1500 */
[----:B0-----:R0:W4:Y:S01]  /*57e0*/  LDG.E.U16 R17, [R170.64] ;  /* 0x00000004aa117981 */ /* 0x001122000c1e1500 */
[----:B--2---:R-:W-:-:S03]  /*57f0*/  IMAD.WIDE R176, R2, 0x2, R194 ;  /* 0x0000000202b07825 */ /* 0x004fc600078e02c2 */
[----:B------:R-:W2:Y:S04]  /*5800*/  LDL.64 R194, [R1+0x2c8] ;  /* 0x0002c80001c27983 */ /* 0x000ea80000100a00 */
[----:B------:R1:W2:Y:S01]  /*5810*/  LDG.E.U16 R18, [R176.64] ;  /* 0x00000004b0127981 */ /* 0x0002a2000c1e1500 */
[----:B0-----:R-:W-:-:S03]  /*5820*/  IMAD.WIDE R170, R2, 0x2, R214 ;  /* 0x0000000202aa7825 */ /* 0x001fc600078e02d6 */
[----:B------:R-:W2:Y:S01]  /*5830*/  LDL.64 R214, [R1+0x288] ;  /* 0x0002880001d67983 */ /* 0x000ea20000100a00 */
[----:B------:R-:W-:-:S03]  /*5840*/  IMAD.WIDE R38, R2, 0x2, R202 ;  /* 0x0000000202267825 */ /* 0x000fc600078e02ca */
[----:B------:R-:W2:Y:S01]  /*5850*/  LDL.64 R202, [R1+0x2a8] ;  /* 0x0002a80001ca7983 */ /* 0x000ea20000100a00 */
[----:B-----5:R-:W-:-:S03]  /*5860*/  IMAD.WIDE R92, R2, 0x2, R198 ;  /* 0x00000002025c7825 */ /* 0x020fc600078e02c6 */
[----:B------:R-:W5:Y:S01]  /*5870*/  LDL.64 R198, [R1+0x298] ;  /* 0x0002980001c67983 */ /* 0x000f620000100a00 */
[----:B-1----:R-:W-:-:S03]  /*5880*/  IMAD.WIDE R176, R2, 0x2, R212 ;  /* 0x0000000202b07825 */ /* 0x002fc600078e02d4 */
[----:B------:R-:W2:Y:S04]  /*5890*/  LDL.64 R212, [R1+0x290] ;  /* 0x0002900001d47983 */ /* 0x000ea80000100a00 */
[----:B------:R0:W2:Y:S04]  /*58a0*/  LDG.E.U16 R13, [R38.64] ;  /* 0x00000004260d7981 */ /* 0x0000a8000c1e1500 */
[----:B------:R1:W2:Y:S01]  /*58b0*/  LDG.E.U16 R169, [R92.64] ;  /* 0x000000045ca97981 */ /* 0x0002a2000c1e1500 */
[----:B------:R-:W-:-:S03]  /*58c0*/  IMAD.WIDE R20, R2, 0x2, R20 ;  /* 0x0000000202147825 */ /* 0x000fc600078e0214 */
[----:B------:R0:W4:Y:S04]  /*58d0*/  LDG.E.U16 R185, [R170.64] ;  /* 0x00000004aab97981 */ /* 0x000128000c1e1500 */
[----:B------:R0:W4:Y:S01]  /*58e0*/  LDG.E.U16 R20, [R20.64] ;  /* 0x0000000414147981 */ /* 0x000122000c1e1500 */
[----:B-1----:R-:W-:-:S03]  /*58f0*/  IMAD.WIDE R92, R2, 0x2, R206 ;  /* 0x00000002025c7825 */ /* 0x002fc600078e02ce */
[----:B------:R-:W4:Y:S04]  /*5900*/  LDL.64 R206, [R1+0x278] ;  /* 0x0002780001ce7983 */ /* 0x000f280000100a00 */
[----:B0-----:R0:W4:Y:S01]  /*5910*/  LDG.E.U16 R21, [R178.64] ;  /* 0x00000004b2157981 */ /* 0x001122000c1e1500 */
[----:B------:R-:W-:-:S03]  /*5920*/  IMAD.WIDE R38, R2, 0x2, R200 ;  /* 0x0000000202267825 */ /* 0x000fc600078e02c8 */
[----:B------:R-:W4:Y:S04]  /*5930*/  LDL.64 R200, [R1+0x2a0] ;  /* 0x0002a00001c87983 */ /* 0x000f280000100a00 */
[----:B------:R1:W4:Y:S02]  /*5940*/  LDG.E.U16 R95, [R38.64] ;  /* 0x00000004265f7981 */ /* 0x000324000c1e1500 */
[C---:B-1----:R-:W-:Y:S02]  /*5950*/  IMAD.WIDE R38, R2.reuse, 0x2, R208 ;  /* 0x0000000202267825 */ /* 0x042fe400078e02d0 */
[----:B------:R-:W4:Y:S02]  /*5960*/  LDL.64 R208, [R1+0x280] ;  /* 0x0002800001d07983 */ /* 0x000f240000100a00 */
[----:B0-----:R-:W-:-:S02]  /*5970*/  IMAD.WIDE R178, R2, 0x2, R186 ;  /* 0x0000000202b27825 */ /* 0x001fc400078e02ba */
[----:B------:R0:W4:Y:S04]  /*5980*/  LDG.E.U16 R186, [R176.64] ;  /* 0x00000004b0ba7981 */ /* 0x000128000c1e1500 */
[----:B------:R3:W4:Y:S02]  /*5990*/  LDG.E.U16 R187, [R178.64] ;  /* 0x00000004b2bb7981 */ /* 0x000724000c1e1500 */
[C---:B---3--:R-:W-:Y:S02]  /*59a0*/  IMAD.WIDE R178, R2.reuse, 0x2, R190 ;  /* 0x0000000202b27825 */ /* 0x048fe400078e02be */
[----:B------:R1:W3:Y:S04]  /*59b0*/  LDG.E.U16 R191, [R92.64] ;  /* 0x000000045cbf7981 */ /* 0x0002e8000c1e1500 */
[----:B------:R0:W3:Y:S04]  /*59c0*/  LDG.E.U16 R190, [R38.64] ;  /* 0x0000000426be7981 */ /* 0x0000e8000c1e1500 */
[----:B------:R5:W3:Y:S01]  /*59d0*/  LDG.E.U16 R197, [R178.64] ;  /* 0x00000004b2c57981 */ /* 0x000ae2000c1e1500 */
[----:B-1----:R-:W-:-:S03]  /*59e0*/  IMAD.WIDE R92, R2, 0x2, R210 ;  /* 0x00000002025c7825 */ /* 0x002fc600078e02d2 */
[----:B------:R-:W3:Y:S01]  /*59f0*/  LDL.64 R210, [R1+0x268] ;  /* 0x0002680001d27983 */ /* 0x000ee20000100a00 */
[----:B0-----:R-:W-:-:S03]  /*5a00*/  IMAD.WIDE R38, R2, 0x2, R204 ;  /* 0x0000000202267825 */ /* 0x001fc600078e02cc */
[----:B------:R-:W3:Y:S01]  /*5a10*/  LDL.64 R204, [R1+0x270] ;  /* 0x0002700001cc7983 */ /* 0x000ee20000100a00 */
[----:B-----5:R-:W-:-:S03]  /*5a20*/  IMAD.WIDE R178, R2, 0x2, R198 ;  /* 0x0000000202b27825 */ /* 0x020fc600078e02c6 */
[----:B------:R2:W5:Y:S04]  /*5a30*/  LDG.E.U16 R198, [R38.64] ;  /* 0x0000000426c67981 */ /* 0x000568000c1e1500 */
[----:B------:R0:W5:Y:S01]  /*5a40*/  LDG.E.U16 R199, [R92.64] ;  /* 0x000000045cc77981 */ /* 0x000162000c1e1500 */
[----:B--2---:R-:W-:-:S03]  /*5a50*/  IMAD.WIDE R38, R2, 0x2, R212 ;  /* 0x0000000202267825 */ /* 0x004fc600078e02d4 */
[----:B------:R-:W2:Y:S01]  /*5a60*/  LDL.64 R212, [R1+0x260] ;  /* 0x0002600001d47983 */ /* 0x000ea20000100a00 */
[----:B0-----:R-:W-:-:S03]  /*5a70*/  IMAD.WIDE R92, R2, 0x2, R214 ;  /* 0x00000002025c7825 */ /* 0x001fc600078e02d6 */
[----:B------:R-:W5:Y:S01]  /*5a80*/  LDL.64 R214, [R1+0x258] ;  /* 0x0002580001d67983 */ /* 0x000f620000100a00 */
[----:B------:R-:W-:-:S05]  /*5a90*/  IMAD.WIDE R176, R2, 0x2, R194 ;  /* 0x0000000202b07825 */ /* 0x000fca00078e02c2 */
[----:B------:R4:W5:Y:S01]  /*5aa0*/  LDG.E.U16 R195, [R176.64] ;  /* 0x00000004b0c37981 */ /* 0x000962000c1e1500 */
[----:B------:R-:W-:-:S03]  /*5ab0*/  IMAD.WIDE R170, R2, 0x2, R216 ;  /* 0x0000000202aa7825 */ /* 0x000fc600078e02d8 */
[----:B------:R-:W5:Y:S04]  /*5ac0*/  LDL.64 R216, [R1+0x210] ;  /* 0x0002100001d87983 */ /* 0x000f680000100a00 */
[----:B------:R0:W5:Y:S01]  /*5ad0*/  LDG.E.U16 R194, [R170.64] ;  /* 0x00000004aac27981 */ /* 0x000162000c1e1500 */
[----:B----4-:R-:W-:-:S05]  /*5ae0*/  IMAD.WIDE R176, R2, 0x2, R200 ;  /* 0x0000000202b07825 */ /* 0x010fca00078e02c8 */
[----:B------:R1:W4:Y:S01]  /*5af0*/  LDG.E.U16 R201, [R176.64] ;  /* 0x00000004b0c97981 */ /* 0x000322000c1e1500 */
[----:B0-----:R-:W-:-:S03]  /*5b00*/  IMAD.WIDE R170, R2, 0x2, R202 ;  /* 0x0000000202aa7825 */ /* 0x001fc600078e02ca */
[----:B------:R3:W4:Y:S04]  /*5b10*/  LDG.E.U16 R203, [R38.64] ;  /* 0x0000000426cb7981 */ /* 0x000728000c1e1500 */
[----:B------:R0:W4:Y:S01]  /*5b20*/  LDG.E.U16 R200, [R170.64] ;  /* 0x00000004aac87981 */ /* 0x000122000c1e1500 */
[----:B-1----:R-:W-:-:S03]  /*5b30*/  IMAD.WIDE R176, R2, 0x2, R206 ;  /* 0x0000000202b07825 */ /* 0x002fc600078e02ce */
[----:B------:R-:W4:Y:S04]  /*5b40*/  LDL.64 R206, [R1+0x238] ;  /* 0x0002380001ce7983 */ /* 0x000f280000100a00 */
[----:B------:R1:W4:Y:S01]  /*5b50*/  LDG.E.U16 R202, [R178.64] ;  /* 0x00000004b2ca7981 */ /* 0x000322000c1e1500 */
[----:B0-----:R-:W-:-:S03]  /*5b60*/  IMAD.WIDE R170, R2, 0x2, R208 ;  /* 0x0000000202aa7825 */ /* 0x001fc600078e02d0 */
[----:B------:R-:W4:Y:S04]  /*5b70*/  LDL.64 R208, [R1+0x228] ;  /* 0x0002280001d07983 */ /* 0x000f280000100a00 */
[----:B------:R0:W4:Y:S01]  /*5b80*/  LDG.E.U16 R176, [R176.64] ;  /* 0x00000004b0b07981 */ /* 0x000122000c1e1500 */
[----:B---3--:R-:W-:-:S03]  /*5b90*/  IMAD.WIDE R38, R2, 0x2, R210 ;  /* 0x0000000202267825 */ /* 0x008fc600078e02d2 */
[----:B------:R-:W3:Y:S01]  /*5ba0*/  LDL.64 R210, [R1+0x218] ;  /* 0x0002180001d27983 */ /* 0x000ee20000100a00 */
[----:B-1----:R-:W-:-:S03]  /*5bb0*/  IMAD.WIDE R178, R2, 0x2, R204 ;  /* 0x0000000202b27825 */ /* 0x002fc600078e02cc */
[----:B------:R2:W3:Y:S04]  /*5bc0*/  LDG.E.U16 R204, [R92.64] ;  /* 0x000000045ccc7981 */ /* 0x0004e8000c1e1500 */
[----:B------:R5:W3:Y:S04]  /*5bd0*/  LDG.E.U16 R205, [R170.64] ;  /* 0x00000004aacd7981 */ /* 0x000ae8000c1e1500 */
[----:B0-----:R0:W3:Y:S04]  /*5be0*/  LDG.E.U16 R177, [R38.64] ;  /* 0x0000000426b17981 */ /* 0x0010e8000c1e1500 */
[----:B------:R1:W3:Y:S01]  /*5bf0*/  LDG.E.U16 R178, [R178.64] ;  /* 0x00000004b2b27981 */ /* 0x0002e2000c1e1500 */
[----:B--2---:R-:W-:-:S03]  /*5c00*/  IMAD.WIDE R92, R2, 0x2, R212 ;  /* 0x00000002025c7825 */ /* 0x004fc600078e02d4 */
[----:B------:R-:W2:Y:S01]  /*5c10*/  LDL.64 R212, [R1+0x208] ;  /* 0x0002080001d47983 */ /* 0x000ea20000100a00 */
[----:B-----5:R-:W-:-:S03]  /*5c20*/  IMAD.WIDE R170, R2, 0x2, R214 ;  /* 0x0000000202aa7825 */ /* 0x020fc600078e02d6 */
[----:B------:R-:W5:Y:S01]  /*5c30*/  LDL.64 R214, [R1+0x200] ;  /* 0x0002000001d67983 */ /* 0x000f620000100a00 */
[----:B0-----:R-:W-:-:S03]  /*5c40*/  IMAD.WIDE R38, R2, 0x2, R226 ;  /* 0x0000000202267825 */ /* 0x001fc600078e02e2 */
[----:B-1----:R0:W5:Y:S04]  /*5c50*/  LDG.E.U16 R179, [R92.64] ;  /* 0x000000045cb37981 */ /* 0x002168000c1e1500 */
[----:B------:R1:W5:Y:S01]  /*5c60*/  LDG.E.U16 R170, [R170.64] ;  /* 0x00000004aaaa7981 */ /* 0x000362000c1e1500 */
[----:B0-----:R-:W-:-:S03]  /*5c70*/  IMAD.WIDE R92, R2, 0x2, R224 ;  /* 0x00000002025c7825 */ /* 0x001fc600078e02e0 */
[----:B-1----:R0:W5:Y:S04]  /*5c80*/  LDG.E.U16 R171, [R38.64] ;  /* 0x0000000426ab7981 */ /* 0x002168000c1e1500 */
[----:B------:R1:W5:Y:S01]  /*5c90*/  LDG.E.U16 R92, [R92.64] ;  /* 0x000000045c5c7981 */ /* 0x000362000c1e1500 */
[----:B0-----:R-:W-:-:S05]  /*5ca0*/  IMAD.WIDE R38, R2, 0x2, R222 ;  /* 0x0000000202267825 */ /* 0x001fca00078e02de */
[----:B-1----:R4:W5:Y:S02]  /*5cb0*/  LDG.E.U16 R93, [R38.64] ;  /* 0x00000004265d7981 */ /* 0x002964000c1e1500 */
[----:B----4-:R-:W-:-:S05]  /*5cc0*/  IMAD.WIDE R38, R2, 0x2, R206 ;  /* 0x0000000202267825 */ /* 0x010fca00078e02ce */
[----:B------:R0:W4:Y:S02]  /*5cd0*/  LDG.E.U16 R206, [R38.64] ;  /* 0x0000000426ce7981 */ /* 0x000124000c1e1500 */
[----:B0-----:R-:W-:-:S05]  /*5ce0*/  IMAD.WIDE R38, R2, 0x2, R220 ;  /* 0x0000000202267825 */ /* 0x001fca00078e02dc */
[----:B------:R0:W4:Y:S02]  /*5cf0*/  LDG.E.U16 R207, [R38.64] ;  /* 0x0000000426cf7981 */ /* 0x000124000c1e1500 */
[----:B0-----:R-:W-:-:S05]  /*5d00*/  IMAD.WIDE R38, R2, 0x2, R208 ;  /* 0x0000000202267825 */ /* 0x001fca00078e02d0 */
[----:B------:R0:W4:Y:S02]  /*5d10*/  LDG.E.U16 R208, [R38.64] ;  /* 0x0000000426d07981 */ /* 0x000124000c1e1500 */
[----:B0-----:R-:W-:-:S05]  /*5d20*/  IMAD.WIDE R38, R2, 0x2, R218 ;  /* 0x0000000202267825 */ /* 0x001fca00078e02da */
[----:B------:R3:W4:Y:S02]  /*5d30*/  LDG.E.U16 R209, [R38.64] ;  /* 0x0000000426d17981 */ /* 0x000724000c1e1500 */
[----:B---3--:R-:W-:-:S05]  /*5d40*/  IMAD.WIDE R38, R2, 0x2, R210 ;  /* 0x0000000202267825 */ /* 0x008fca00078e02d2 */
[----:B------:R0:W3:Y:S02]  /*5d50*/  LDG.E.U16 R210, [R38.64] ;  /* 0x0000000426d27981 */ /* 0x0000e4000c1e1500 */
[----:B0-----:R-:W-:-:S05]  /*5d60*/  IMAD.WIDE R38, R2, 0x2, R216 ;  /* 0x0000000202267825 */ /* 0x001fca00078e02d8 */
[----:B------:R2:W3:Y:S02]  /*5d70*/  LDG.E.U16 R211, [R38.64] ;  /* 0x0000000426d37981 */ /* 0x0004e4000c1e1500 */
[----:B--2---:R-:W-:-:S05]  /*5d80*/  IMAD.WIDE R38, R2, 0x2, R212 ;  /* 0x0000000202267825 */ /* 0x004fca00078e02d4 */
[----:B------:R5:W2:Y:S02]  /*5d90*/  LDG.E.U16 R212, [R38.64] ;  /* 0x0000000426d47981 */ /* 0x000aa4000c1e1500 */
[----:B-----5:R-:W-:-:S06]  /*5da0*/  IMAD.WIDE R38, R2, 0x2, R214 ;  /* 0x0000000202267825 */ /* 0x020fcc00078e02d6 */
[----:B------:R-:W5:Y:S04]  /*5db0*/  LDG.E.U16 R38, [R38.64] ;  /* 0x0000000426267981 */ /* 0x000f68000c1e1500 */
[----:B------:R-:W-:Y:S01]  /*5dc0*/  BAR.SYNC.DEFER_BLOCKING 0x0 ;  /* 0x0000000000007b1d */ /* 0x000fe20000010000 */
[C---:B------:R-:W-:Y:S02]  /*5dd0*/  LOP3.LUT R213, R183.reuse, 0x10, RZ, 0x3c, !PT ;  /* 0x00000010b7d57812 */ /* 0x040fe400078e3cff */
[----:B------:R-:W-:-:S03]  /*5de0*/  LOP3.LUT R214, R183, 0x20, RZ, 0x3c, !PT ;  /* 0x00000020b7d67812 */ /* 0x000fc600078e3cff */
        /* <DEDUP_REMOVED lines=15> */
[----:B------:R0:W-:Y:S04]  /*5ee0*/  STS.U16 [R213+0x16600], R179 ;  /* 0x016600b3d5007388 */ /* 0x0001e80000000400 */
[----:B------:R-:W-:Y:S04]  /*5ef0*/  STS.U16 [R214+0x10800], R32 ;  /* 0x01080020d6007388 */ /* 0x000fe80000000400 */
[----:B------:R-:W-:Y:S01]  /*5f00*/  STS.U16 [R214+0x10a00], R31 ;  /* 0x010a001fd6007388 */ /* 0x000fe20000000400 */
[----:B0-----:R-:W-:-:S03]  /*5f10*/  LOP3.LUT R213, R183, 0x30, RZ, 0x3c, !PT ;  /* 0x00000030b7d57812 */ /* 0x001fc600078e3cff */
        /* <DEDUP_REMOVED lines=22> */
[----:B----4-:R-:W-:Y:S04]  /*6080*/  STS.U16 [R214+0x17000], R206 ;  /* 0x017000ced6007388 */ /* 0x010fe80000000400 */
[----:B------:R-:W-:Y:S01]  /*6090*/  STS.U16 [R214+0x17200], R207 ;  /* 0x017200cfd6007388 */ /* 0x000fe20000000400 */
        /* <DEDUP_REMOVED lines=24> */
[----:B--2---:R-:W-:Y:S04]  /*6220*/  STS.U16 [R8+0x17c00], R212 ;  /* 0x017c00d408007388 */ /* 0x004fe80000000400 */
[----:B-----5:R-:W-:Y:S04]  /*6230*/  STS.U16 [R8+0x17e00], R38 ;  /* 0x017e002608007388 */ /* 0x020fe80000000400 */
[----:B------:R-:W-:Y:S01]  /*6240*/  BAR.SYNC.DEFER_BLOCKING 0x0 ;  /* 0x0000000000007b1d */ /* 0x000fe20000010000 */
[----:B------:R-:W-:-:S02]  /*6250*/  LOP3.LUT R170, R4, 0x20, RZ, 0x3c, !PT ;  /* 0x0000002004aa7812 */ /* 0x000fc400078e3cff */
[----:B------:R-:W-:-:S03]  /*6260*/  LOP3.LUT R92, R4, 0x40, RZ, 0x3c, !PT ;  /* 0x00000040045c7812 */ /* 0x000fc600078e3cff */
[----:B------:R-:W-:Y:S04]  /*6270*/  LDSM.16.MT88.4 R200, [R4] ;  /* 0x0000000004c8783b */ /* 0x000fe80000004200 */
[----:B------:R-:W0:Y:S04]  /*6280*/  LDSM.16.M88.4 R8, [R182+0x10000] ;  /* 0x01000000b608783b */ /* 0x000e280000000200 */
[----:B------:R-:W1:Y:S04]  /*6290*/  LDSM.16.MT88.4 R32, [R170] ;  /* 0x00000000aa20783b */ /* 0x000e680000004200 */
[----:B------:R-:W2:Y:S04]  /*62a0*/  LDSM.16.MT88.4 R176, [R92] ;  /* 0x000000005cb0783b */ /* 0x000ea80000004200 */
[----:B------:R-:W3:Y:S04]  /*62b0*/  LDSM.16.MT88.4 R204, [R252] ;  /* 0x00000000fccc783b */ /* 0x000ee80000004200 */
[----:B------:R-:W4:Y:S04]  /*62c0*/  LDSM.16.MT88.4 R12, [R4+0x800] ;  /* 0x00080000040c783b */ /* 0x000f280000004200 */
[----:B------:R-:W5:Y:S04]  /*62d0*/  LDSM.16.MT88.4 R16, [R170+0x800] ;  /* 0x00080000aa10783b */ /* 0x000f680000004200 */
[----:B------:R-:W3:Y:S01]  /*62e0*/  LDSM.16.MT88.4 R20, [R92+0x800] ;  /* 0x000800005c14783b */ /* 0x000ee20000004200 */
[----:B------:R-:W-:-:S03]  /*62f0*/  LOP3.LUT R93, R182, 0x40, RZ, 0x3c, !PT ;  /* 0x00000040b65d7812 */ /* 0x000fc600078e3cff */
[----:B------:R-:W4:Y:S04]  /*6300*/  LDSM.16.MT88.4 R28, [R252+0x800] ;  /* 0x00080000fc1c783b */ /* 0x000f280000004200 */
[----:B------:R-:W-:Y:S04]  /*6310*/  LDSM.16.MT88.4 R212, [R4+0x1000] ;  /* 0x0010000004d4783b */ /* 0x000fe80000004200 */
[----:B------:R-:W5:Y:S01]  /*6320*/  LDSM.16.M88.4 R36, [R93+0x10000] ;  /* 0x010000005d24783b */ /* 0x000f620000000200 */
[-C--:B0-----:R-:W-:Y:S03]  /*6330*/  HMMA.16816.F32 R200, R200, R8.reuse, RZ ;  /* 0x00000008c8c8723c */ /* 0x081fe600000018ff */
[----:B------:R-:W0:Y:S04]  /*6340*/  LDSM.16.MT88.4 R24, [R170+0x1000] ;  /* 0x00100000aa18783b */ /* 0x000e280000004200 */
[----:B------:R-:W0:Y:S01]  /*6350*/  LDSM.16.MT88.4 R208, [R92+0x1000] ;  /* 0x001000005cd0783b */ /* 0x000e220000004200 */
[-C--:B-1----:R-:W-:Y:S08]  /*6360*/  HMMA.16816.F32 R32, R32, R8.reuse, RZ ;  /* 0x000000082020723c */ /* 0x082ff000000018ff */
[-C--:B--2---:R-:W-:Y:S08]  /*6370*/  HMMA.16816.F32 R176, R176, R8.reuse, RZ ;  /* 0x00000008b0b0723c */ /* 0x084ff000000018ff */
[----:B---3--:R-:W-:Y:S08]  /*6380*/  HMMA.16816.F32 R204, R204, R8, RZ ;  /* 0x00000008cccc723c */ /* 0x008ff000000018ff */
[-C--:B----4-:R-:W-:Y:S01]  /*6390*/  HMMA.16816.F32 R12, R12, R10.reuse, R200 ;  /* 0x0000000a0c0c723c */ /* 0x090fe200000018c8 */
[----:B------:R-:W1:Y:S07]  /*63a0*/  LDSM.16.MT88.4 R200, [R252+0x1000] ;  /* 0x00100000fcc8783b */ /* 0x000e6e0000004200 */
[-C--:B-----5:R-:W-:Y:S01]  /*63b0*/  HMMA.16816.F32 R16, R16, R10.reuse, R32 ;  /* 0x0000000a1010723c */ /* 0x0a0fe20000001820 */
[----:B------:R-:W2:Y:S07]  /*63c0*/  LDSM.16.MT88.4 R32, [R4+0x1800] ;  /* 0x001800000420783b */ /* 0x000eae0000004200 */
[-C--:B------:R-:W-:Y:S01]  /*63d0*/  HMMA.16816.F32 R20, R20, R10.reuse, R176 ;  /* 0x0000000a1414723c */ /* 0x080fe200000018b0 */
[----:B------:R-:W3:Y:S07]  /*63e0*/  LDSM.16.MT88.4 R176, [R170+0x1800] ;  /* 0x00180000aab0783b */ /* 0x000eee0000004200 */
[----:B------:R-:W-:Y:S01]  /*63f0*/  HMMA.16816.F32 R8, R28, R10, R204 ;  /* 0x0000000a1c08723c */ /* 0x000fe200000018cc */
[----:B------:R-:W4:Y:S04]  /*6400*/  LDSM.16.MT88.4 R28, [R92+0x1800] ;  /* 0x001800005c1c783b */ /* 0x000f280000004200 */
[----:B------:R-:W-:Y:S03]  /*6410*/  LDSM.16.MT88.4 R204, [R4+0x2000] ;  /* 0x0020000004cc783b */ /* 0x000fe60000004200 */
[-C--:B------:R-:W-:Y:S01]  /*6420*/  HMMA.16816.F32 R212, R212, R36.reuse, R12 ;  /* 0x00000024d4d4723c */ /* 0x080fe2000000180c */
[----:B------:R-:W5:Y:S07]  /*6430*/  LDSM.16.MT88.4 R12, [R252+0x1800] ;  /* 0x00180000fc0c783b */ /* 0x000f6e0000004200 */
[-C--:B0-----:R-:W-:Y:S01]  /*6440*/  HMMA.16816.F32 R24, R24, R36.reuse, R16 ;  /* 0x000000241818723c */ /* 0x081fe20000001810 */
[----:B------:R-:W0:Y:S07]  /*6450*/  LDSM.16.M88.4 R16, [R182+0x10080] ;  /* 0x01008000b610783b */ /* 0x000e2e0000000200 */
[-C--:B------:R-:W-:Y:S01]  /*6460*/  HMMA.16816.F32 R208, R208, R36.reuse, R20 ;  /* 0x00000024d0d0723c */ /* 0x080fe20000001814 */
[----:B------:R-:W0:Y:S07]  /*6470*/  LDSM.16.MT88.4 R20, [R170+0x2000] ;  /* 0x00200000aa14783b */ /* 0x000e2e0000004200 */
[----:B-1----:R-:W-:Y:S01]  /*6480*/  HMMA.16816.F32 R200, R200, R36, R8 ;  /* 0x00000024c8c8723c */ /* 0x002fe20000001808 */
[----:B------:R-:W1:Y:S07]  /*6490*/  LDSM.16.MT88.4 R8, [R92+0x2000] ;  /* 0x002000005c08783b */ /* 0x000e6e0000004200 */
[-C--:B--2---:R-:W-:Y:S01]  /*64a0*/  HMMA.16816.F32 R32, R32, R38.reuse, R212 ;  /* 0x000000262020723c */ /* 0x084fe200000018d4 */
[----:B------:R-:W2:Y:S07]  /*64b0*/  LDSM.16.MT88.4 R212, [R252+0x2000] ;  /* 0x00200000fcd4783b */ /* 0x000eae0000004200 */
[-C--:B---3--:R-:W-:Y:S01]  /*64c0*/  HMMA.16816.F32 R176, R176, R38.reuse, R24 ;  /* 0x00000026b0b0723c */ /* 0x088fe20000001818 */
[----:B------:R-:W3:Y:S07]  /*64d0*/  LDSM.16.MT88.4 R24, [R4+0x2800] ;  /* 0x002800000418783b */ /* 0x000eee0000004200 */
[-C--:B----4-:R-:W-:Y:S01]  /*64e0*/  HMMA.16816.F32 R28, R28, R38.reuse, R208 ;  /* 0x000000261c1c723c */ /* 0x090fe200000018d0 */
[----:B------:R-:W4:Y:S07]  /*64f0*/  LDSM.16.MT88.4 R208, [R170+0x2800] ;  /* 0x00280000aad0783b */ /* 0x000f2e0000004200 */
[----:B-----5:R-:W-:Y:S01]  /*6500*/  HMMA.16816.F32 R36, R12, R38, R200 ;  /* 0x000000260c24723c */ /* 0x020fe200000018c8 */
[----:B------:R-:W5:Y:S04]  /*6510*/  LDSM.16.MT88.4 R12, [R92+0x2800] ;  /* 0x002800005c0c783b */ /* 0x000f680000004200 */
[----:B------:R-:W-:Y:S03]  /*6520*/  LDSM.16.M88.4 R200, [R93+0x10080] ;  /* 0x010080005dc8783b */ /* 0x000fe60000000200 */
[-C--:B0-----:R-:W-:Y:S01]  /*6530*/  HMMA.16816.F32 R204, R204, R16.reuse, R32 ;  /* 0x00000010cccc723c */ /* 0x081fe20000001820 */
[----:B------:R-:W0:Y:S07]  /*6540*/  LDSM.16.MT88.4 R32, [R252+0x2800] ;  /* 0x00280000fc20783b */ /* 0x000e2e0000004200 */
[-C--:B------:R-:W-:Y:S01]  /*6550*/  HMMA.16816.F32 R20, R20, R16.reuse, R176 ;  /* 0x000000101414723c */ /* 0x080fe200000018b0 */
[----:B------:R-:W0:Y:S07]  /*6560*/  LDSM.16.MT88.4 R176, [R4+0x3000] ;  /* 0x0030000004b0783b */ /* 0x000e2e0000004200 */
[-C--:B-1----:R-:W-:Y:S01]  /*6570*/  HMMA.16816.F32 R8, R8, R16.reuse, R28 ;  /* 0x000000100808723c */ /* 0x082fe2000000181c */
[----:B------:R-:W1:Y:S07]  /*6580*/  LDSM.16.MT88.4 R28, [R170+0x3000] ;  /* 0x00300000aa1c783b */ /* 0x000e6e0000004200 */
[----:B--2---:R-:W-:Y:S01]  /*6590*/  HMMA.16816.F32 R212, R212, R16, R36 ;  /* 0x00000010d4d4723c */ /* 0x004fe20000001824 */
[----:B------:R-:W2:Y:S07]  /*65a0*/  LDSM.16.MT88.4 R36, [R92+0x3000] ;  /* 0x003000005c24783b */ /* 0x000eae0000004200 */
[-C--:B---3--:R-:W-:Y:S01]  /*65b0*/  HMMA.16816.F32 R24, R24, R18.reuse, R204 ;  /* 0x000000121818723c */ /* 0x088fe200000018cc */
[----:B------:R-:W3:Y:S07]  /*65c0*/  LDSM.16.MT88.4 R204, [R252+0x3000] ;  /* 0x00300000fccc783b */ /* 0x000eee0000004200 */
[-C--:B----4-:R-:W-:Y:S01]  /*65d0*/  HMMA.16816.F32 R208, R208, R18.reuse, R20 ;  /* 0x00000012d0d0723c */ /* 0x090fe20000001814 */
[----:B------:R-:W4:Y:S07]  /*65e0*/  LDSM.16.MT88.4 R20, [R4+0x3800] ;  /* 0x003800000414783b */ /* 0x000f2e0000004200 */
[-C--:B-----5:R-:W-:Y:S01]  /*65f0*/  HMMA.16816.F32 R12, R12, R18.reuse, R8 ;  /* 0x000000120c0c723c */ /* 0x0a0fe20000001808 */
[----:B------:R-:W5:Y:S07]  /*6600*/  LDSM.16.MT88.4 R8, [R170+0x3800] ;  /* 0x00380000aa08783b */ /* 0x000f6e0000004200 */
[----:B0-----:R-:W-:Y:S01]  /*6610*/  HMMA.16816.F32 R16, R32, R18, R212 ;  /* 0x000000122010723c */ /* 0x001fe200000018d4 */
[----:B------:R-:W0:Y:S04]  /*6620*/  LDSM.16.MT88.4 R32, [R92+0x3800] ;  /* 0x003800005c20783b */ /* 0x000e280000004200 */
[----:B------:R-:W-:Y:S03]  /*6630*/  LDSM.16.M88.4 R212, [R182+0x10100] ;  /* 0x01010000b6d4783b */ /* 0x000fe60000000200 */
[-C--:B------:R-:W-:Y:S01]  /*6640*/  HMMA.16816.F32 R176, R176, R200.reuse, R24 ;  /* 0x000000c8b0b0723c */ /* 0x080fe20000001818 */
[----:B------:R-:W0:Y:S07]  /*6650*/  LDSM.16.MT88.4 R24, [R252+0x3800] ;  /* 0x00380000fc18783b */ /* 0x000e2e0000004200 */
[-C--:B-1----:R-:W-:Y:S01]  /*6660*/  HMMA.16816.F32 R28, R28, R200.reuse, R208 ;  /* 0x000000c81c1c723c */ /* 0x082fe200000018d0 */
[----:B------:R-:W1:Y:S07]  /*6670*/  LDSM.16.MT88.4 R208, [R4+0x4000] ;  /* 0x0040000004d0783b */ /* 0x000e6e0000004200 */
[-C--:B--2---:R-:W-:Y:S01]  /*6680*/  HMMA.16816.F32 R36, R36, R200.reuse, R12 ;  /* 0x000000c82424723c */ /* 0x084fe2000000180c */
[----:B------:R-:W2:Y:S07]  /*6690*/  LDSM.16.MT88.4 R12, [R170+0x4000] ;  /* 0x00400000aa0c783b */ /* 0x000eae0000004200 */
[----:B---3--:R-:W-:Y:S01]  /*66a0*/  HMMA.16816.F32 R204, R204, R200, R16 ;  /* 0x000000c8cccc723c */ /* 0x008fe20000001810 */
[----:B------:R-:W3:Y:S07]  /*66b0*/  LDSM.16.MT88.4 R16, [R92+0x4000] ;  /* 0x004000005c10783b */ /* 0x000eee0000004200 */
[-C--:B----4-:R-:W-:Y:S01]  /*66c0*/  HMMA.16816.F32 R20, R20, R202.reuse, R176 ;  /* 0x000000ca1414723c */ /* 0x090fe200000018b0 */
[----:B------:R-:W4:Y:S07]  /*66d0*/  LDSM.16.MT88.4 R176, [R252+0x4000] ;  /* 0x00400000fcb0783b */ /* 0x000f2e0000004200 */
[-C--:B-----5:R-:W-:Y:S01]  /*66e0*/  HMMA.16816.F32 R8, R8, R202.reuse, R28 ;  /* 0x000000ca0808723c */ /* 0x0a0fe2000000181c */
[----:B------:R-:W5:Y:S07]  /*66f0*/  LDSM.16.MT88.4 R28, [R4+0x4800] ;  /* 0x00480000041c783b */ /* 0x000f6e0000004200 */
[-C--:B0-----:R-:W-:Y:S01]  /*6700*/  HMMA.16816.F32 R32, R32, R202.reuse, R36 ;  /* 0x000000ca2020723c */ /* 0x081fe20000001824 */
[----:B------:R-:W0:Y:S07]  /*6710*/  LDSM.16.MT88.4 R36, [R170+0x4800] ;  /* 0x00480000aa24783b */ /* 0x000e2e0000004200 */
[----:B------:R-:W-:Y:S01]  /*6720*/  HMMA.16816.F32 R200, R24, R202, R204 ;  /* 0x000000ca18c8723c */ /* 0x000fe200000018cc */
[----:B------:R-:W0:Y:S04]  /*6730*/  LDSM.16.MT88.4 R204, [R92+0x4800] ;  /* 0x004800005ccc783b */ /* 0x000e280000004200 */
[----:B------:R-:W-:Y:S03]  /*6740*/  LDSM.16.MT88.4 R24, [R4+0x5000] ;  /* 0x005000000418783b */ /* 0x000fe60000004200 */
[-C--:B-1----:R-:W-:Y:S01]  /*6750*/  HMMA.16816.F32 R208, R208, R212.reuse, R20 ;  /* 0x000000d4d0d0723c */ /* 0x082fe20000001814 */
[----:B------:R-:W1:Y:S07]  /*6760*/  LDSM.16.MT88.4 R20, [R252+0x4800] ;  /* 0x00480000fc14783b */ /* 0x000e6e0000004200 */
[-C--:B--2---:R-:W-:Y:S01]  /*6770*/  HMMA.16816.F32 R12, R12, R212.reuse, R8 ;  /* 0x000000d40c0c723c */ /* 0x084fe20000001808 */
[----:B------:R-:W2:Y:S07]  /*6780*/  LDSM.16.M88.4 R8, [R93+0x10100] ;  /* 0x010100005d08783b */ /* 0x000eae0000000200 */
[-C--:B---3--:R-:W-:Y:S01]  /*6790*/  HMMA.16816.F32 R16, R16, R212.reuse, R32 ;  /* 0x000000d41010723c */ /* 0x088fe20000001820 */
[----:B------:R-:W3:Y:S07]  /*67a0*/  LDSM.16.MT88.4 R32, [R170+0x5000] ;  /* 0x00500000aa20783b */ /* 0x000eee0000004200 */
[----:B----4-:R-:W-:Y:S01]  /*67b0*/  HMMA.16816.F32 R176, R176, R212, R200 ;  /* 0x000000d4b0b0723c */ /* 0x010fe200000018c8 */
[----:B------:R-:W4:Y:S07]  /*67c0*/  LDSM.16.MT88.4 R200, [R92+0x5000] ;  /* 0x005000005cc8783b */ /* 0x000f2e0000004200 */
[-C--:B-----5:R-:W-:Y:S01]  /*67d0*/  HMMA.16816.F32 R28, R28, R214.reuse, R208 ;  /* 0x000000d61c1c723c */ /* 0x0a0fe200000018d0 */
[----:B------:R-:W5:Y:S07]  /*67e0*/  LDSM.16.MT88.4 R208, [R252+0x5000] ;  /* 0x00500000fcd0783b */ /* 0x000f6e0000004200 */
[-C--:B0-----:R-:W-:Y:S01]  /*67f0*/  HMMA.16816.F32 R36, R36, R214.reuse, R12 ;  /* 0x000000d62424723c */ /* 0x081fe2000000180c */
[----:B------:R-:W0:Y:S07]  /*6800*/  LDSM.16.MT88.4 R12, [R4+0x5800] ;  /* 0x00580000040c783b */ /* 0x000e2e0000004200 */
[-C--:B------:R-:W-:Y:S01]  /*6810*/  HMMA.16816.F32 R204, R204, R214.reuse, R16 ;  /* 0x000000d6cccc723c */ /* 0x080fe20000001810 */
[----:B------:R-:W0:Y:S07]  /*6820*/  LDSM.16.MT88.4 R16, [R170+0x5800] ;  /* 0x00580000aa10783b */ /* 0x000e2e0000004200 */
[----:B-1----:R-:W-:Y:S01]  /*6830*/  HMMA.16816.F32 R212, R20, R214, R176 ;  /* 0x000000d614d4723c */ /* 0x002fe200000018b0 */
[----:B------:R-:W1:Y:S04]  /*6840*/  LDSM.16.MT88.4 R20, [R92+0x5800] ;  /* 0x005800005c14783b */ /* 0x000e680000004200 */
[----:B------:R-:W-:Y:S03]  /*6850*/  LDSM.16.M88.4 R176, [R182+0x10180] ;  /* 0x01018000b6b0783b */ /* 0x000fe60000000200 */
[-C--:B--2---:R-:W-:Y:S01]  /*6860*/  HMMA.16816.F32 R24, R24, R8.reuse, R28 ;  /* 0x000000081818723c */ /* 0x084fe2000000181c */
[----:B------:R-:W2:Y:S07]  /*6870*/  LDSM.16.MT88.4 R28, [R252+0x5800] ;  /* 0x00580000fc1c783b */ /* 0x000eae0000004200 */
[-C--:B---3--:R-:W-:Y:S01]  /*6880*/  HMMA.16816.F32 R32, R32, R8.reuse, R36 ;  /* 0x000000082020723c */ /* 0x088fe20000001824 */
[----:B------:R-:W3:Y:S07]  /*6890*/  LDSM.16.MT88.4 R36, [R4+0x6000] ;  /* 0x006000000424783b */ /* 0x000eee0000004200 */
[-C--:B----4-:R-:W-:Y:S01]  /*68a0*/  HMMA.16816.F32 R200, R200, R8.reuse, R204 ;  /* 0x00000008c8c8723c */ /* 0x090fe200000018cc */
[----:B------:R-:W4:Y:S07]  /*68b0*/  LDSM.16.MT88.4 R204, [R170+0x6000] ;  /* 0x00600000aacc783b */ /* 0x000f2e0000004200 */
[----:B-----5:R-:W-:Y:S01]  /*68c0*/  HMMA.16816.F32 R208, R208, R8, R212 ;  /* 0x00000008d0d0723c */ /* 0x020fe200000018d4 */
[----:B------:R-:W5:Y:S07]  /*68d0*/  LDSM.16.MT88.4 R212, [R92+0x6000] ;  /* 0x006000005cd4783b */ /* 0x000f6e0000004200 */
[-C--:B0-----:R-:W-:Y:S01]  /*68e0*/  HMMA.16816.F32 R24, R12, R10.reuse, R24 ;  /* 0x0000000a0c18723c */ /* 0x081fe20000001818 */
[----:B------:R-:W0:Y:S07]  /*68f0*/  LDSM.16.MT88.4 R12, [R252+0x6000] ;  /* 0x00600000fc0c783b */ /* 0x000e2e0000004200 */
[-C--:B------:R-:W-:Y:S01]  /*6900*/  HMMA.16816.F32 R32, R16, R10.reuse, R32 ;  /* 0x0000000a1020723c */ /* 0x080fe20000001820 */
[----:B------:R-:W0:Y:S07]  /*6910*/  LDSM.16.MT88.4 R16, [R4+0x6800] ;  /* 0x006800000410783b */ /* 0x000e2e0000004200 */
[-C--:B-1----:R-:W-:Y:S01]  /*6920*/  HMMA.16816.F32 R200, R20, R10.reuse, R200 ;  /* 0x0000000a14c8723c */ /* 0x082fe200000018c8 */
[----:B------:R-:W1:Y:S07]  /*6930*/  LDSM.16.MT88.4 R20, [R170+0x6800] ;  /* 0x00680000aa14783b */ /* 0x000e6e0000004200 */
[----:B--2---:R-:W-:Y:S01]  /*6940*/  HMMA.16816.F32 R28, R28, R10, R208 ;  /* 0x0000000a1c1c723c */ /* 0x004fe200000018d0 */
[----:B------:R-:W2:Y:S04]  /*6950*/  LDSM.16.MT88.4 R8, [R92+0x6800] ;  /* 0x006800005c08783b */ /* 0x000ea80000004200 */
[----:B------:R-:W-:Y:S03]  /*6960*/  LDSM.16.MT88.4 R208, [R4+0x7000] ;  /* 0x0070000004d0783b */ /* 0x000fe60000004200 */
[-C--:B---3--:R-:W-:Y:S01]  /*6970*/  HMMA.16816.F32 R24, R36, R176.reuse, R24 ;  /* 0x000000b02418723c */ /* 0x088fe20000001818 */
[----:B------:R-:W3:Y:S07]  /*6980*/  LDSM.16.MT88.4 R36, [R252+0x6800] ;  /* 0x00680000fc24783b */ /* 0x000eee0000004200 */
[-C--:B----4-:R-:W-:Y:S01]  /*6990*/  HMMA.16816.F32 R32, R204, R176.reuse, R32 ;  /* 0x000000b0cc20723c */ /* 0x090fe20000001820 */
[----:B------:R-:W4:Y:S07]  /*69a0*/  LDSM.16.M88.4 R204, [R93+0x10180] ;  /* 0x010180005dcc783b */ /* 0x000f2e0000000200 */
[-C--:B-----5:R-:W-:Y:S01]  /*69b0*/  HMMA.16816.F32 R212, R212, R176.reuse, R200 ;  /* 0x000000b0d4d4723c */ /* 0x0a0fe200000018c8 */
[----:B------:R-:W5:Y:S07]  /*69c0*/  LDSM.16.MT88.4 R200, [R170+0x7000] ;  /* 0x00700000aac8783b */ /* 0x000f6e0000004200 */
[----:B0-----:R-:W-:Y:S01]  /*69d0*/  HMMA.16816.F32 R28, R12, R176, R28 ;  /* 0x000000b00c1c723c */ /* 0x001fe2000000181c */
[----:B------:R-:W0:Y:S07]  /*69e0*/  LDSM.16.MT88.4 R12, [R92+0x7000] ;  /* 0x007000005c0c783b */ /* 0x000e2e0000004200 */
[-C--:B------:R-:W-:Y:S01]  /*69f0*/  HMMA.16816.F32 R16, R16, R178.reuse, R24 ;  /* 0x000000b21010723c */ /* 0x080fe20000001818 */
[----:B------:R-:W0:Y:S07]  /*6a00*/  LDSM.16.MT88.4 R24, [R252+0x7000] ;  /* 0x00700000fc18783b */ /* 0x000e2e0000004200 */
[-C--:B-1----:R-:W-:Y:S01]  /*6a10*/  HMMA.16816.F32 R20, R20, R178.reuse, R32 ;  /* 0x000000b21414723c */ /* 0x082fe20000001820 */
[----:B------:R-:W1:Y:S07]  /*6a20*/  LDSM.16.MT88.4 R32, [R4+0x7800] ;  /* 0x007800000420783b */ /* 0x000e6e0000004200 */
[-C--:B--2---:R-:W-:Y:S01]  /*6a30*/  HMMA.16816.F32 R8, R8, R178.reuse, R212 ;  /* 0x000000b20808723c */ /* 0x084fe200000018d4 */
[----:B------:R-:W2:Y:S07]  /*6a40*/  LDSM.16.MT88.4 R212, [R170+0x7800] ;  /* 0x00780000aad4783b */ /* 0x000eae0000004200 */
[----:B---3--:R-:W-:Y:S01]  /*6a50*/  HMMA.16816.F32 R36, R36, R178, R28 ;  /* 0x000000b22424723c */ /* 0x008fe2000000181c */
[----:B------:R-:W3:Y:S04]  /*6a60*/  LDSM.16.MT88.4 R28, [R92+0x7800] ;  /* 0x007800005c1c783b */ /* 0x000ee80000004200 */
[----:B------:R-:W2:Y:S03]  /*6a70*/  LDSM.16.MT88.4 R176, [R252+0x7800] ;  /* 0x00780000fcb0783b */ /* 0x000ea60000004200 */
[-C--:B----4-:R-:W-:Y:S08]  /*6a80*/  HMMA.16816.F32 R16, R208, R204.reuse, R16 ;  /* 0x000000ccd010723c */ /* 0x090ff00000001810 */
[-C--:B-----5:R-:W-:Y:S01]  /*6a90*/  HMMA.16816.F32 R208, R200, R204.reuse, R20 ;  /* 0x000000ccc8d0723c */ /* 0x0a0fe20000001814 */
[----:B------:R-:W-:Y:S04]  /*6aa0*/  LDSM.16.MT88.4 R200, [R4+0x8000] ;  /* 0x0080000004c8783b */ /* 0x000fe80000004200 */
[----:B------:R-:W4:Y:S03]  /*6ab0*/  LDSM.16.M88.4 R20, [R182+0x10200] ;  /* 0x01020000b614783b */ /* 0x000f260000000200 */
[-C--:B0-----:R-:W-:Y:S01]  /*6ac0*/  HMMA.16816.F32 R8, R12, R204.reuse, R8 ;  /* 0x000000cc0c08723c */ /* 0x081fe20000001808 */
[----:B------:R-:W0:Y:S07]  /*6ad0*/  LDSM.16.MT88.4 R12, [R170+0x8000] ;  /* 0x00800000aa0c783b */ /* 0x000e2e0000004200 */
[----:B------:R-:W-:Y:S01]  /*6ae0*/  HMMA.16816.F32 R36, R24, R204, R36 ;  /* 0x000000cc1824723c */ /* 0x000fe20000001824 */
[----:B------:R-:W5:Y:S07]  /*6af0*/  LDSM.16.MT88.4 R24, [R92+0x8000] ;  /* 0x008000005c18783b */ /* 0x000f6e0000004200 */
[-C--:B-1----:R-:W-:Y:S01]  /*6b00*/  HMMA.16816.F32 R32, R32, R206.reuse, R16 ;  /* 0x000000ce2020723c */ /* 0x082fe20000001810 */
[----:B------:R-:W1:Y:S07]  /*6b10*/  LDSM.16.MT88.4 R16, [R252+0x8000] ;  /* 0x00800000fc10783b */ /* 0x000e6e0000004200 */
[-C--:B--2---:R-:W-:Y:S01]  /*6b20*/  HMMA.16816.F32 R208, R212, R206.reuse, R208 ;  /* 0x000000ced4d0723c */ /* 0x084fe200000018d0 */
[----:B------:R-:W2:Y:S07]  /*6b30*/  LDSM.16.MT88.4 R212, [R4+0x8800] ;  /* 0x0088000004d4783b */ /* 0x000eae0000004200 */
[-C--:B---3--:R-:W-:Y:S01]  /*6b40*/  HMMA.16816.F32 R8, R28, R206.reuse, R8 ;  /* 0x000000ce1c08723c */ /* 0x088fe20000001808 */
[----:B------:R-:W3:Y:S07]  /*6b50*/  LDSM.16.MT88.4 R28, [R170+0x8800] ;  /* 0x00880000aa1c783b */ /* 0x000eee0000004200 */
[----:B------:R-:W-:Y:S01]  /*6b60*/  HMMA.16816.F32 R36, R176, R206, R36 ;  /* 0x000000ceb024723c */ /* 0x000fe20000001824 */
[----:B------:R-:W3:Y:S04]  /*6b70*/  LDSM.16.MT88.4 R176, [R92+0x8800] ;  /* 0x008800005cb0783b */ /* 0x000ee80000004200 */
[----:B------:R-:W-:Y:S03]  /*6b80*/  LDSM.16.M88.4 R204, [R93+0x10200] ;  /* 0x010200005dcc783b */ /* 0x000fe60000000200 */
[-C--:B----4-:R-:W-:Y:S01]  /*6b90*/  HMMA.16816.F32 R32, R200, R20.reuse, R32 ;  /* 0x00000014c820723c */ /* 0x090fe20000001820 */
[----:B------:R-:W4:Y:S07]  /*6ba0*/  LDSM.16.MT88.4 R200, [R252+0x8800] ;  /* 0x00880000fcc8783b */ /* 0x000f2e0000004200 */
[-C--:B0-----:R-:W-:Y:S01]  /*6bb0*/  HMMA.16816.F32 R208, R12, R20.reuse, R208 ;  /* 0x000000140cd0723c */ /* 0x081fe200000018d0 */
[----:B------:R-:W0:Y:S07]  /*6bc0*/  LDSM.16.MT88.4 R12, [R4+0x9000] ;  /* 0x00900000040c783b */ /* 0x000e2e0000004200 */
[-C--:B-----5:R-:W-:Y:S01]  /*6bd0*/  HMMA.16816.F32 R8, R24, R20.reuse, R8 ;  /* 0x000000141808723c */ /* 0x0a0fe20000001808 */
[----:B------:R-:W5:Y:S07]  /*6be0*/  LDSM.16.MT88.4 R24, [R170+0x9000] ;  /* 0x00900000aa18783b */ /* 0x000f6e0000004200 */
[----:B-1----:R-:W-:Y:S01]  /*6bf0*/  HMMA.16816.F32 R16, R16, R20, R36 ;  /* 0x000000141010723c */ /* 0x002fe20000001824 */
[----:B------:R-:W1:Y:S07]  /*6c00*/  LDSM.16.MT88.4 R36, [R92+0x9000] ;  /* 0x009000005c24783b */ /* 0x000e6e0000004200 */
[-C--:B--2---:R-:W-:Y:S01]  /*6c10*/  HMMA.16816.F32 R212, R212, R22.reuse, R32 ;  /* 0x00000016d4d4723c */ /* 0x084fe20000001820 */
[----:B------:R-:W2:Y:S07]  /*6c20*/  LDSM.16.MT88.4 R32, [R252+0x9000] ;  /* 0x00900000fc20783b */ /* 0x000eae0000004200 */
[-C--:B---3--:R-:W-:Y:S01]  /*6c30*/  HMMA.16816.F32 R28, R28, R22.reuse, R208 ;  /* 0x000000161c1c723c */ /* 0x088fe200000018d0 */
[----:B------:R-:W3:Y:S07]  /*6c40*/  LDSM.16.MT88.4 R208, [R4+0x9800] ;  /* 0x0098000004d0783b */ /* 0x000eee0000004200 */
[-C--:B------:R-:W-:Y:S01]  /*6c50*/  HMMA.16816.F32 R8, R176, R22.reuse, R8 ;  /* 0x00000016b008723c */ /* 0x080fe20000001808 */
[----:B------:R-:W3:Y:S07]  /*6c60*/  LDSM.16.MT88.4 R176, [R170+0x9800] ;  /* 0x00980000aab0783b */ /* 0x000eee0000004200 */
[----:B----4-:R-:W-:Y:S01]  /*6c70*/  HMMA.16816.F32 R16, R200, R22, R16 ;  /* 0x00000016c810723c */ /* 0x010fe20000001810 */
[----:B------:R-:W4:Y:S04]  /*6c80*/  LDSM.16.MT88.4 R20, [R92+0x9800] ;  /* 0x009800005c14783b */ /* 0x000f280000004200 */
[----:B------:R-:W4:Y:S03]  /*6c90*/  LDSM.16.MT88.4 R200, [R252+0x9800] ;  /* 0x00980000fcc8783b */ /* 0x000f260000004200 */
[-C--:B0-----:R-:W-:Y:S01]  /*6ca0*/  HMMA.16816.F32 R12, R12, R204.reuse, R212 ;  /* 0x000000cc0c0c723c */ /* 0x081fe200000018d4 */
[----:B------:R-:W-:Y:S07]  /*6cb0*/  LDSM.16.MT88.4 R212, [R4+0xa000] ;  /* 0x00a0000004d4783b */ /* 0x000fee0000004200 */
[-C--:B-----5:R-:W-:Y:S01]  /*6cc0*/  HMMA.16816.F32 R24, R24, R204.reuse, R28 ;  /* 0x000000cc1818723c */ /* 0x0a0fe2000000181c */
[----:B------:R-:W0:Y:S07]  /*6cd0*/  LDSM.16.M88.4 R28, [R182+0x10280] ;  /* 0x01028000b61c783b */ /* 0x000e2e0000000200 */
[-C--:B-1----:R-:W-:Y:S01]  /*6ce0*/  HMMA.16816.F32 R36, R36, R204.reuse, R8 ;  /* 0x000000cc2424723c */ /* 0x082fe20000001808 */
[----:B------:R-:W1:Y:S07]  /*6cf0*/  LDSM.16.MT88.4 R8, [R170+0xa000] ;  /* 0x00a00000aa08783b */ /* 0x000e6e0000004200 */
[----:B--2---:R-:W-:Y:S01]  /*6d00*/  HMMA.16816.F32 R16, R32, R204, R16 ;  /* 0x000000cc2010723c */ /* 0x004fe20000001810 */
[----:B------:R-:W2:Y:S07]  /*6d10*/  LDSM.16.MT88.4 R32, [R92+0xa000] ;  /* 0x00a000005c20783b */ /* 0x000eae0000004200 */
[-C--:B---3--:R-:W-:Y:S01]  /*6d20*/  HMMA.16816.F32 R12, R208, R206.reuse, R12 ;  /* 0x000000ced00c723c */ /* 0x088fe2000000180c */
[----:B------:R-:W3:Y:S07]  /*6d30*/  LDSM.16.MT88.4 R208, [R252+0xa000] ;  /* 0x00a00000fcd0783b */ /* 0x000eee0000004200 */
[-C--:B------:R-:W-:Y:S01]  /*6d40*/  HMMA.16816.F32 R24, R176, R206.reuse, R24 ;  /* 0x000000ceb018723c */ /* 0x080fe20000001818 */
[----:B------:R-:W5:Y:S07]  /*6d50*/  LDSM.16.MT88.4 R176, [R4+0xa800] ;  /* 0x00a8000004b0783b */ /* 0x000f6e0000004200 */
[-C--:B----4-:R-:W-:Y:S01]  /*6d60*/  HMMA.16816.F32 R20, R20, R206.reuse, R36 ;  /* 0x000000ce1414723c */ /* 0x090fe20000001824 */
[----:B------:R-:W4:Y:S07]  /*6d70*/  LDSM.16.MT88.4 R36, [R170+0xa800] ;  /* 0x00a80000aa24783b */ /* 0x000f2e0000004200 */
[----:B------:R-:W-:Y:S01]  /*6d80*/  HMMA.16816.F32 R200, R200, R206, R16 ;  /* 0x000000cec8c8723c */ /* 0x000fe20000001810 */
[----:B------:R-:W4:Y:S04]  /*6d90*/  LDSM.16.MT88.4 R16, [R92+0xa800] ;  /* 0x00a800005c10783b */ /* 0x000f280000004200 */
[----:B------:R-:W4:Y:S03]  /*6da0*/  LDSM.16.MT88.4 R204, [R252+0xa800] ;  /* 0x00a80000fccc783b */ /* 0x000f260000004200 */
[-C--:B0-----:R-:W-:Y:S01]  /*6db0*/  HMMA.16816.F32 R12, R212, R28.reuse, R12 ;  /* 0x0000001cd40c723c */ /* 0x081fe2000000180c */
[----:B------:R-:W-:Y:S07]  /*6dc0*/  LDSM.16.M88.4 R212, [R93+0x10280] ;  /* 0x010280005dd4783b */ /* 0x000fee0000000200 */
[-C--:B-1----:R-:W-:Y:S01]  /*6dd0*/  HMMA.16816.F32 R24, R8, R28.reuse, R24 ;  /* 0x0000001c0818723c */ /* 0x082fe20000001818 */
[----:B------:R-:W0:Y:S07]  /*6de0*/  LDSM.16.MT88.4 R8, [R4+0xb000] ;  /* 0x00b000000408783b */ /* 0x000e2e0000004200 */
[-C--:B--2---:R-:W-:Y:S01]  /*6df0*/  HMMA.16816.F32 R20, R32, R28.reuse, R20 ;  /* 0x0000001c2014723c */ /* 0x084fe20000001814 */
[----:B------:R-:W1:Y:S07]  /*6e00*/  LDSM.16.MT88.4 R32, [R170+0xb000] ;  /* 0x00b00000aa20783b */ /* 0x000e6e0000004200 */
[----:B---3--:R-:W-:Y:S01]  /*6e10*/  HMMA.16816.F32 R200, R208, R28, R200 ;  /* 0x0000001cd0c8723c */ /* 0x008fe200000018c8 */
[----:B------:R-:W2:Y:S07]  /*6e20*/  LDSM.16.MT88.4 R208, [R92+0xb000] ;  /* 0x00b000005cd0783b */ /* 0x000eae0000004200 */
[-C--:B-----5:R-:W-:Y:S01]  /*6e30*/  HMMA.16816.F32 R12, R176, R30.reuse, R12 ;  /* 0x0000001eb00c723c */ /* 0x0a0fe2000000180c */
[----:B------:R-:W-:Y:S07]  /*6e40*/  LDSM.16.M88.4 R176, [R182+0x10300] ;  /* 0x01030000b6b0783b */ /* 0x000fee0000000200 */
[-C--:B----4-:R-:W-:Y:S01]  /*6e50*/  HMMA.16816.F32 R36, R36, R30.reuse, R24 ;  /* 0x0000001e2424723c */ /* 0x090fe20000001818 */
[----:B------:R-:W3:Y:S07]  /*6e60*/  LDSM.16.MT88.4 R24, [R252+0xb000] ;  /* 0x00b00000fc18783b */ /* 0x000eee0000004200 */
[-C--:B------:R-:W-:Y:S01]  /*6e70*/  HMMA.16816.F32 R16, R16, R30.reuse, R20 ;  /* 0x0000001e1010723c */ /* 0x080fe20000001814 */
[----:B------:R-:W4:Y:S07]  /*6e80*/  LDSM.16.MT88.4 R20, [R4+0xb800] ;  /* 0x00b800000414783b */ /* 0x000f2e0000004200 */
[----:B------:R-:W-:Y:S01]  /*6e90*/  HMMA.16816.F32 R200, R204, R30, R200 ;  /* 0x0000001eccc8723c */ /* 0x000fe200000018c8 */
[----:B------:R-:W5:Y:S04]  /*6ea0*/  LDSM.16.MT88.4 R28, [R170+0xb800] ;  /* 0x00b80000aa1c783b */ /* 0x000f680000004200 */
[----:B------:R-:W-:Y:S03]  /*6eb0*/  LDSM.16.MT88.4 R204, [R4+0xc000] ;  /* 0x00c0000004cc783b */ /* 0x000fe60000004200 */
[-C--:B0-----:R-:W-:Y:S01]  /*6ec0*/  HMMA.16816.F32 R12, R8, R212.reuse, R12 ;  /* 0x000000d4080c723c */ /* 0x081fe2000000180c */
[----:B------:R-:W0:Y:S07]  /*6ed0*/  LDSM.16.MT88.4 R8, [R92+0xb800] ;  /* 0x00b800005c08783b */ /* 0x000e2e0000004200 */
[-C--:B-1----:R-:W-:Y:S01]  /*6ee0*/  HMMA.16816.F32 R32, R32, R212.reuse, R36 ;  /* 0x000000d42020723c */ /* 0x082fe20000001824 */
[----:B------:R-:W1:Y:S07]  /*6ef0*/  LDSM.16.MT88.4 R36, [R252+0xb800] ;  /* 0x00b80000fc24783b */ /* 0x000e6e0000004200 */
[-C--:B--2---:R-:W-:Y:S01]  /*6f00*/  HMMA.16816.F32 R16, R208, R212.reuse, R16 ;  /* 0x000000d4d010723c */ /* 0x084fe20000001810 */
[----:B------:R-:W-:Y:S07]  /*6f10*/  LDSM.16.M88.4 R208, [R93+0x10300] ;  /* 0x010300005dd0783b */ /* 0x000fee0000000200 */
[----:B---3--:R-:W-:Y:S01]  /*6f20*/  HMMA.16816.F32 R200, R24, R212, R200 ;  /* 0x000000d418c8723c */ /* 0x008fe200000018c8 */
[----:B------:R-:W2:Y:S07]  /*6f30*/  LDSM.16.MT88.4 R24, [R170+0xc000] ;  /* 0x00c00000aa18783b */ /* 0x000eae0000004200 */
[-C--:B----4-:R-:W-:Y:S01]  /*6f40*/  HMMA.16816.F32 R20, R20, R214.reuse, R12 ;  /* 0x000000d61414723c */ /* 0x090fe2000000180c */
[----:B------:R-:W3:Y:S07]  /*6f50*/  LDSM.16.MT88.4 R12, [R92+0xc000] ;  /* 0x00c000005c0c783b */ /* 0x000eee0000004200 */
[-C--:B-----5:R-:W-:Y:S01]  /*6f60*/  HMMA.16816.F32 R28, R28, R214.reuse, R32 ;  /* 0x000000d61c1c723c */ /* 0x0a0fe20000001820 */
[----:B------:R-:W4:Y:S07]  /*6f70*/  LDSM.16.MT88.4 R32, [R252+0xc000] ;  /* 0x00c00000fc20783b */ /* 0x000f2e0000004200 */
[-C--:B0-----:R-:W-:Y:S01]  /*6f80*/  HMMA.16816.F32 R16, R8, R214.reuse, R16 ;  /* 0x000000d60810723c */ /* 0x081fe20000001810 */
[----:B------:R-:W0:Y:S07]  /*6f90*/  LDSM.16.MT88.4 R8, [R4+0xc800] ;  /* 0x00c800000408783b */ /* 0x000e2e0000004200 */
[----:B-1----:R-:W-:Y:S01]  /*6fa0*/  HMMA.16816.F32 R36, R36, R214, R200 ;  /* 0x000000d62424723c */ /* 0x002fe200000018c8 */
[----:B------:R-:W1:Y:S07]  /*6fb0*/  LDSM.16.MT88.4 R200, [R170+0xc800] ;  /* 0x00c80000aac8783b */ /* 0x000e6e0000004200 */
[-C--:B------:R-:W-:Y:S01]  /*6fc0*/  HMMA.16816.F32 R204, R204, R176.reuse, R20 ;  /* 0x000000b0cccc723c */ /* 0x080fe20000001814 */
[----:B------:R-:W5:Y:S07]  /*6fd0*/  LDSM.16.MT88.4 R20, [R92+0xc800] ;  /* 0x00c800005c14783b */ /* 0x000f6e0000004200 */
[-C--:B--2---:R-:W-:Y:S01]  /*6fe0*/  HMMA.16816.F32 R24, R24, R176.reuse, R28 ;  /* 0x000000b01818723c */ /* 0x084fe2000000181c */
[----:B------:R-:W2:Y:S07]  /*6ff0*/  LDSM.16.MT88.4 R28, [R252+0xc800] ;  /* 0x00c80000fc1c783b */ /* 0x000eae0000004200 */
[-C--:B---3--:R-:W-:Y:S01]  /*7000*/  HMMA.16816.F32 R16, R12, R176.reuse, R16 ;  /* 0x000000b00c10723c */ /* 0x088fe20000001810 */
[----:B------:R-:W3:Y:S07]  /*7010*/  LDSM.16.MT88.4 R12, [R4+0xd000] ;  /* 0x00d00000040c783b */ /* 0x000eee0000004200 */
[----:B----4-:R-:W-:Y:S01]  /*7020*/  HMMA.16816.F32 R36, R32, R176, R36 ;  /* 0x000000b02024723c */ /* 0x010fe20000001824 */
[----:B------:R-:W4:Y:S07]  /*7030*/  LDSM.16.MT88.4 R32, [R170+0xd000] ;  /* 0x00d00000aa20783b */ /* 0x000f2e0000004200 */
[-C--:B0-----:R-:W-:Y:S01]  /*7040*/  HMMA.16816.F32 R204, R8, R178.reuse, R204 ;  /* 0x000000b208cc723c */ /* 0x081fe200000018cc */
[----:B------:R-:W0:Y:S07]  /*7050*/  LDSM.16.MT88.4 R8, [R92+0xd000] ;  /* 0x00d000005c08783b */ /* 0x000e2e0000004200 */
[-C--:B-1----:R-:W-:Y:S01]  /*7060*/  HMMA.16816.F32 R200, R200, R178.reuse, R24 ;  /* 0x000000b2c8c8723c */ /* 0x082fe20000001818 */
[----:B------:R-:W1:Y:S07]  /*7070*/  LDSM.16.MT88.4 R24, [R252+0xd000] ;  /* 0x00d00000fc18783b */ /* 0x000e6e0000004200 */
[-C--:B-----5:R-:W-:Y:S01]  /*7080*/  HMMA.16816.F32 R20, R20, R178.reuse, R16 ;  /* 0x000000b21414723c */ /* 0x0a0fe20000001810 */
[----:B------:R-:W5:Y:S07]  /*7090*/  LDSM.16.MT88.4 R16, [R4+0xd800] ;  /* 0x00d800000410783b */ /* 0x000f6e0000004200 */
[----:B--2---:R-:W-:Y:S01]  /*70a0*/  HMMA.16816.F32 R28, R28, R178, R36 ;  /* 0x000000b21c1c723c */ /* 0x004fe20000001824 */
[----:B------:R-:W2:Y:S04]  /*70b0*/  LDSM.16.MT88.4 R36, [R170+0xd800] ;  /* 0x00d80000aa24783b */ /* 0x000ea80000004200 */
[----:B------:R-:W-:Y:S03]  /*70c0*/  LDSM.16.MT88.4 R176, [R252+0xd800] ;  /* 0x00d80000fcb0783b */ /* 0x000fe60000004200 */
[-C--:B---3--:R-:W-:Y:S01]  /*70d0*/  HMMA.16816.F32 R204, R12, R208.reuse, R204 ;  /* 0x000000d00ccc723c */ /* 0x088fe200000018cc */
[----:B------:R-:W3:Y:S07]  /*70e0*/  LDSM.16.MT88.4 R12, [R92+0xd800] ;  /* 0x00d800005c0c783b */ /* 0x000eee0000004200 */
[-C--:B----4-:R-:W-:Y:S01]  /*70f0*/  HMMA.16816.F32 R32, R32, R208.reuse, R200 ;  /* 0x000000d02020723c */ /* 0x090fe200000018c8 */
[----:B------:R-:W-:Y:S07]  /*7100*/  LDSM.16.MT88.4 R200, [R4+0xe000] ;  /* 0x00e0000004c8783b */ /* 0x000fee0000004200 */
[-C--:B0-----:R-:W-:Y:S01]  /*7110*/  HMMA.16816.F32 R8, R8, R208.reuse, R20 ;  /* 0x000000d00808723c */ /* 0x081fe20000001814 */
[----:B------:R-:W0:Y:S07]  /*7120*/  LDSM.16.M88.4 R20, [R182+0x10380] ;  /* 0x01038000b614783b */ /* 0x000e2e0000000200 */
[----:B-1----:R-:W-:Y:S01]  /*7130*/  HMMA.16816.F32 R28, R24, R208, R28 ;  /* 0x000000d0181c723c */ /* 0x002fe2000000181c */
[----:B------:R-:W1:Y:S07]  /*7140*/  LDSM.16.MT88.4 R24, [R170+0xe000] ;  /* 0x00e00000aa18783b */ /* 0x000e6e0000004200 */
[-C--:B-----5:R-:W-:Y:S01]  /*7150*/  HMMA.16816.F32 R204, R16, R210.reuse, R204 ;  /* 0x000000d210cc723c */ /* 0x0a0fe200000018cc */
[----:B------:R-:W4:Y:S07]  /*7160*/  LDSM.16.MT88.4 R16, [R92+0xe000] ;  /* 0x00e000005c10783b */ /* 0x000f2e0000004200 */
[-C--:B--2---:R-:W-:Y:S01]  /*7170*/  HMMA.16816.F32 R32, R36, R210.reuse, R32 ;  /* 0x000000d22420723c */ /* 0x084fe20000001820 */
[----:B------:R-:W2:Y:S07]  /*7180*/  LDSM.16.MT88.4 R36, [R252+0xe000] ;  /* 0x00e00000fc24783b */ /* 0x000eae0000004200 */
[-C--:B---3--:R-:W-:Y:S01]  /*7190*/  HMMA.16816.F32 R8, R12, R210.reuse, R8 ;  /* 0x000000d20c08723c */ /* 0x088fe20000001808 */
[----:B------:R-:W3:Y:S07]  /*71a0*/  LDSM.16.MT88.4 R12, [R4+0xe800] ;  /* 0x00e80000040c783b */ /* 0x000eee0000004200 */
[----:B------:R-:W-:Y:S01]  /*71b0*/  HMMA.16816.F32 R28, R176, R210, R28 ;  /* 0x000000d2b01c723c */ /* 0x000fe2000000181c */
[----:B------:R-:W5:Y:S07]  /*71c0*/  LDSM.16.MT88.4 R176, [R170+0xe800] ;  /* 0x00e80000aab0783b */ /* 0x000f6e0000004200 */
[-C--:B0-----:R-:W-:Y:S01]  /*71d0*/  HMMA.16816.F32 R204, R200, R20.reuse, R204 ;  /* 0x00000014c8cc723c */ /* 0x081fe200000018cc */
[----:B------:R-:W0:Y:S07]  /*71e0*/  LDSM.16.MT88.4 R200, [R92+0xe800] ;  /* 0x00e800005cc8783b */ /* 0x000e2e0000004200 */
[-C--:B-1----:R-:W-:Y:S01]  /*71f0*/  HMMA.16816.F32 R24, R24, R20.reuse, R32 ;  /* 0x000000141818723c */ /* 0x082fe20000001820 */
[----:B------:R-:W1:Y:S07]  /*7200*/  LDSM.16.MT88.4 R32, [R252+0xe800] ;  /* 0x00e80000fc20783b */ /* 0x000e6e0000004200 */
[-C--:B----4-:R-:W-:Y:S01]  /*7210*/  HMMA.16816.F32 R208, R16, R20.reuse, R8 ;  /* 0x0000001410d0723c */ /* 0x090fe20000001808 */
[----:B------:R-:W-:Y:S04]  /*7220*/  LDSM.16.MT88.4 R16, [R4+0xf000] ;  /* 0x00f000000410783b */ /* 0x000fe80000004200 */
[----:B------:R-:W4:Y:S03]  /*7230*/  LDSM.16.M88.4 R8, [R93+0x10380] ;  /* 0x010380005d08783b */ /* 0x000f260000000200 */
[----:B--2---:R-:W-:Y:S01]  /*7240*/  HMMA.16816.F32 R36, R36, R20, R28 ;  /* 0x000000142424723c */ /* 0x004fe2000000181c */
[----:B------:R-:W2:Y:S07]  /*7250*/  LDSM.16.MT88.4 R28, [R170+0xf000] ;  /* 0x00f00000aa1c783b */ /* 0x000eae0000004200 */
[-C--:B---3--:R-:W-:Y:S01]  /*7260*/  HMMA.16816.F32 R204, R12, R22.reuse, R204 ;  /* 0x000000160ccc723c */ /* 0x088fe200000018cc */
[----:B------:R-:W3:Y:S07]  /*7270*/  LDSM.16.MT88.4 R12, [R92+0xf000] ;  /* 0x00f000005c0c783b */ /* 0x000eee0000004200 */
[-C--:B-----5:R-:W-:Y:S01]  /*7280*/  HMMA.16816.F32 R24, R176, R22.reuse, R24 ;  /* 0x00000016b018723c */ /* 0x0a0fe20000001818 */
[----:B------:R-:W5:Y:S07]  /*7290*/  LDSM.16.MT88.4 R176, [R252+0xf000] ;  /* 0x00f00000fcb0783b */ /* 0x000f6e0000004200 */
[-C--:B0-----:R-:W-:Y:S01]  /*72a0*/  HMMA.16816.F32 R200, R200, R22.reuse, R208 ;  /* 0x00000016c8c8723c */ /* 0x081fe200000018d0 */
[----:B------:R-:W0:Y:S07]  /*72b0*/  LDSM.16.MT88.4 R208, [R4+0xf800] ;  /* 0x00f8000004d0783b */ /* 0x000e2e0000004200 */
[----:B-1----:R-:W-:Y:S01]  /*72c0*/  HMMA.16816.F32 R32, R32, R22, R36 ;  /* 0x000000162020723c */ /* 0x002fe20000001824 */
[----:B------:R1:W0:Y:S04]  /*72d0*/  LDSM.16.MT88.4 R20, [R170+0xf800] ;  /* 0x00f80000aa14783b */ /* 0x0002280000004200 */
[----:B------:R-:W-:Y:S03]  /*72e0*/  LDSM.16.MT88.4 R36, [R252+0xf800] ;  /* 0x00f80000fc24783b */ /* 0x000fe60000004200 */
[-C--:B----4-:R-:W-:Y:S01]  /*72f0*/  HMMA.16816.F32 R16, R16, R8.reuse, R204 ;  /* 0x000000081010723c */ /* 0x090fe200000018cc */
[----:B------:R4:W0:Y:S04]  /*7300*/  LDSM.16.MT88.4 R204, [R92+0xf800] ;  /* 0x00f800005ccc783b */ /* 0x0008280000004200 */
[----:B------:R-:W0:Y:S03]  /*7310*/  S2R R216, SR_TID.X ;  /* 0x0000000000d87919 */ /* 0x000e260000002100 */
[-C--:B--2---:R-:W-:Y:S01]  /*7320*/  HMMA.16816.F32 R24, R28, R8.reuse, R24 ;  /* 0x000000081c18723c */ /* 0x084fe20000001818 */
[----:B-1----:R-:W2:Y:S04]  /*7330*/  LDL.64 R170, [R1+0x1c8] ;  /* 0x0001c80001aa7983 */ /* 0x002ea80000100a00 */
[----:B----4-:R-:W4:Y:S03]  /*7340*/  LDL.64 R92, [R1+0x1b8] ;  /* 0x0001b800015c7983 */ /* 0x010f260000100a00 */
[-C--:B---3--:R-:W-:Y:S08]  /*7350*/  HMMA.16816.F32 R12, R12, R8.reuse, R200 ;  /* 0x000000080c0c723c */ /* 0x088ff000000018c8 */
[----:B-----5:R-:W-:Y:S01]  /*7360*/  HMMA.16816.F32 R32, R176, R8, R32 ;  /* 0x00000008b020723c */ /* 0x020fe20000001820 */
[----:B------:R-:W3:Y:S07]  /*7370*/  LDL.64 R178, [R1+0x1d8] ;  /* 0x0001d80001b27983 */ /* 0x000eee0000100a00 */
[-C--:B0-----:R-:W-:Y:S01]  /*7380*/  HMMA.16816.F32 R208, R208, R10.reuse, R16 ;  /* 0x0000000ad0d0723c */ /* 0x081fe20000001810 */
[----:B------:R-:W-:Y:S01]  /*7390*/  LOP3.LUT R230, R216, 0x1c, RZ, 0xc0, !PT ;  /* 0x0000001cd8e67812 */ /* 0x000fe200078ec0ff */
[----:B------:R-:W-:Y:S06]  /*73a0*/  BAR.SYNC.DEFER_BLOCKING 0x0 ;  /* 0x0000000000007b1d */ /* 0x000fec0000010000 */
[-C--:B------:R-:W-:Y:S01]  /*73b0*/  HMMA.16816.F32 R16, R20, R10.reuse, R24 ;  /* 0x0000000a1410723c */ /* 0x080fe20000001818 */
[----:B------:R-:W5:Y:S07]  /*73c0*/  LDL.64 R176, [R1+0x1d0] ;  /* 0x0001d00001b07983 */ /* 0x000f6e0000100a00 */
[-C--:B------:R-:W-:Y:S08]  /*73d0*/  HMMA.16816.F32 R12, R204, R10.reuse, R12 ;  /* 0x0000000acc0c723c */ /* 0x080ff0000000180c */
[----:B------:R-:W-:Y:S01]  /*73e0*/  HMMA.16816.F32 R8, R36, R10, R32 ;  /* 0x0000000a2408723c */ /* 0x000fe20000001820 */
[----:B------:R-:W-:Y:S01]  /*73f0*/  FMUL R22, R209, c[0x0][0x188] ;  /* 0x00006200d1167a20 */ /* 0x000fe20000400000 */
[----:B------:R-:W2:Y:S01]  /*7400*/  LDL.64 R36, [R1+0x1a0] ;  /* 0x0001a00001247983 */ /* 0x000ea20000100a00 */
[----:B------:R-:W-:-:S03]  /*7410*/  FMUL R21, R211, c[0x0][0x188] ;  /* 0x00006200d3157a20 */ /* 0x000fc60000400000 */
[----:B------:R-:W2:Y:S01]  /*7420*/  LDL.64 R38, [R1+0x1a8] ;  /* 0x0001a80001267983 */ /* 0x000ea20000100a00 */
[----:B------:R-:W-:Y:S02]  /*7430*/  FMUL R34, R208, c[0x0][0x188] ;  /* 0x00006200d0227a20 */ /* 0x000fe40000400000 */
[----:B------:R-:W-:Y:S02]  /*7440*/  FMUL R32, R210, c[0x0][0x188] ;  /* 0x00006200d2207a20 */ /* 0x000fe40000400000 */
[----:B------:R-:W-:Y:S02]  /*7450*/  FMUL R31, R16, c[0x0][0x188] ;  /* 0x00006200101f7a20 */ /* 0x000fe40000400000 */
[----:B------:R-:W-:Y:S01]  /*7460*/  FMUL R20, R17, c[0x0][0x188] ;  /* 0x0000620011147a20 */ /* 0x000fe20000400000 */
[----:B------:R-:W-:Y:S01]  /*7470*/  FMNMX R34, R34, R22, !PT ;  /* 0x0000001622227209 */ /* 0x000fe20007800000 */
[----:B------:R-:W-:Y:S01]  /*7480*/  FMUL R30, R18, c[0x0][0x188] ;  /* 0x00006200121e7a20 */ /* 0x000fe20000400000 */
[----:B------:R-:W-:Y:S01]  /*7490*/  FMNMX R32, R32, R21, !PT ;  /* 0x0000001520207209 */ /* 0x000fe20007800000 */
[----:B------:R-:W-:Y:S01]  /*74a0*/  FMUL R24, R19, c[0x0][0x188] ;  /* 0x0000620013187a20 */ /* 0x000fe20000400000 */
[----:B------:R-:W-:Y:S01]  /*74b0*/  FMNMX R31, R31, R20, !PT ;  /* 0x000000141f1f7209 */ /* 0x000fe20007800000 */
[----:B------:R-:W-:-:S02]  /*74c0*/  FMUL R29, R12, c[0x0][0x188] ;  /* 0x000062000c1d7a20 */ /* 0x000fc40000400000 */
[----:B------:R-:W-:Y:S02]  /*74d0*/  FMUL R23, R13, c[0x0][0x188] ;  /* 0x000062000d177a20 */ /* 0x000fe40000400000 */
[----:B------:R-:W-:Y:S02]  /*74e0*/  FMUL R28, R14, c[0x0][0x188] ;  /* 0x000062000e1c7a20 */ /* 0x000fe40000400000 */
[----:B------:R-:W-:Y:S02]  /*74f0*/  FMUL R22, R15, c[0x0][0x188] ;  /* 0x000062000f167a20 */ /* 0x000fe40000400000 */
[----:B------:R-:W-:Y:S02]  /*7500*/  FMUL R27, R8, c[0x0][0x188] ;  /* 0x00006200081b7a20 */ /* 0x000fe40000400000 */
[----:B------:R-:W-:Y:S02]  /*7510*/  FMUL R21, R9, c[0x0][0x188] ;  /* 0x0000620009157a20 */ /* 0x000fe40000400000 */
[----:B------:R-:W-:-:S02]  /*7520*/  FMUL R26, R10, c[0x0][0x188] ;  /* 0x000062000a1a7a20 */ /* 0x000fc40000400000 */
[----:B------:R-:W-:Y:S01]  /*7530*/  FMUL R20, R11, c[0x0][0x188] ;  /* 0x000062000b147a20 */ /* 0x000fe20000400000 */
[----:B------:R-:W-:Y:S02]  /*7540*/  FMNMX R30, R30, R24, !PT ;  /* 0x000000181e1e7209 */ /* 0x000fe40007800000 */
[----:B------:R-:W-:Y:S02]  /*7550*/  FMNMX R29, R29, R23, !PT ;  /* 0x000000171d1d7209 */ /* 0x000fe40007800000 */
[----:B------:R-:W-:Y:S02]  /*7560*/  FMNMX R28, R28, R22, !PT ;  /* 0x000000161c1c7209 */ /* 0x000fe40007800000 */
[----:B------:R-:W-:Y:S02]  /*7570*/  FMNMX R27, R27, R21, !PT ;  /* 0x000000151b1b7209 */ /* 0x000fe40007800000 */
[----:B------:R-:W-:Y:S01]  /*7580*/  FMNMX R26, R26, R20, !PT ;  /* 0x000000141a1a7209 */ /* 0x000fe20007800000 */
[----:B------:R-:W0:Y:S04]  /*7590*/  SHFL.BFLY PT, R22, R31, 0x2, 0x1f ;  /* 0x0c401f001f167f89 */ /* 0x000e2800000e0000 */
[----:B------:R-:W1:Y:S04]  /*75a0*/  SHFL.BFLY PT, R35, R34, 0x2, 0x1f ;  /* 0x0c401f0022237f89 */ /* 0x000e6800000e0000 */
[----:B------:R-:W1:Y:S04]  /*75b0*/  SHFL.BFLY PT, R33, R32, 0x2, 0x1f ;  /* 0x0c401f0020217f89 */ /* 0x000e6800000e0000 */
[----:B------:R-:W1:Y:S04]  /*75c0*/  SHFL.BFLY PT, R23, R30, 0x2, 0x1f ;  /* 0x0c401f001e177f89 */ /* 0x000e6800000e0000 */
[----:B------:R-:W1:Y:S04]  /*75d0*/  SHFL.BFLY PT, R24, R29, 0x2, 0x1f ;  /* 0x0c401f001d187f89 */ /* 0x000e6800000e0000 */
[----:B------:R-:W1:Y:S04]  /*75e0*/  SHFL.BFLY PT, R25, R28, 0x2, 0x1f ;  /* 0x0c401f001c197f89 */ /* 0x000e6800000e0000 */
[----:B------:R-:W1:Y:S04]  /*75f0*/  SHFL.BFLY PT, R20, R27, 0x2, 0x1f ;  /* 0x0c401f001b147f89 */ /* 0x000e6800000e0000 */
[----:B------:R-:W1:Y:S01]  /*7600*/  SHFL.BFLY PT, R21, R26, 0x2, 0x1f ;  /* 0x0c401f001a157f89 */ /* 0x000e6200000e0000 */
[----:B0-----:R-:W-:-:S02]  /*7610*/  FMNMX R22, R31, R22, !PT ;  /* 0x000000161f167209 */ /* 0x001fc40007800000 */
[----:B-1----:R-:W-:Y:S02]  /*7620*/  FMNMX R35, R34, R35, !PT ;  /* 0x0000002322237209 */ /* 0x002fe40007800000 */
[----:B------:R-:W-:Y:S02]  /*7630*/  FMNMX R33, R32, R33, !PT ;  /* 0x0000002120217209 */ /* 0x000fe40007800000 */
[----:B------:R-:W-:Y:S02]  /*7640*/  FMNMX R23, R30, R23, !PT ;  /* 0x000000171e177209 */ /* 0x000fe40007800000 */
[----:B------:R-:W-:Y:S02]  /*7650*/  FMNMX R24, R29, R24, !PT ;  /* 0x000000181d187209 */ /* 0x000fe40007800000 */
[----:B------:R-:W-:Y:S02]  /*7660*/  FMNMX R25, R28, R25, !PT ;  /* 0x000000191c197209 */ /* 0x000fe40007800000 */
[----:B------:R-:W-:-:S02]  /*7670*/  FMNMX R20, R27, R20, !PT ;  /* 0x000000141b147209 */ /* 0x000fc40007800000 */
        /* <DEDUP_REMOVED lines=17> */
[----:B------:R-:W-:Y:S04]  /*7790*/  @P0 STS [R3+0x10000], R34 ;  /* 0x0100002203000388 */ /* 0x000fe80000000800 */
[----:B------:R-:W-:Y:S04]  /*77a0*/  @P0 STS [R3+0x10080], R32 ;  /* 0x0100802003000388 */ /* 0x000fe80000000800 */
[----:B------:R-:W-:Y:S04]  /*77b0*/  @P0 STS [R3+0x10100], R30 ;  /* 0x0101001e03000388 */ /* 0x000fe80000000800 */
[----:B------:R-:W-:Y:S04]  /*77c0*/  @P0 STS [R3+0x10180], R29 ;  /* 0x0101801d03000388 */ /* 0x000fe80000000800 */
[----:B------:R0:W-:Y:S04]  /*77d0*/  @P0 STS [R3+0x10200], R28 ;  /* 0x0102001c03000388 */ /* 0x0001e80000000800 */
[----:B------:R-:W-:Y:S04]  /*77e0*/  @P0 STS [R3+0x10280], R27 ;  /* 0x0102801b03000388 */ /* 0x000fe80000000800 */
[----:B------:R1:W-:Y:S04]  /*77f0*/  @P0 STS [R3+0x10300], R26 ;  /* 0x0103001a03000388 */ /* 0x0003e80000000800 */
[----:B------:R-:W-:Y:S04]  /*7800*/  @P0 STS [R3+0x10380], R21 ;  /* 0x0103801503000388 */ /* 0x000fe80000000800 */
[----:B------:R-:W-:Y:S06]  /*7810*/  BAR.SYNC.DEFER_BLOCKING 0x0 ;  /* 0x0000000000007b1d */ /* 0x000fec0000010000 */
[----:B0-----:R-:W2:Y:S04]  /*7820*/  LDL.64 R28, [R1+0x1f0] ;  /* 0x0001f000011c7983 */ /* 0x001ea80000100a00 */
[----:B-1----:R-:W2:Y:S04]  /*7830*/  LDL.64 R26, [R1+0x1e8] ;  /* 0x0001e800011a7983 */ /* 0x002ea80000100a00 */
[----:B------:R-:W2:Y:S04]  /*7840*/  LDL.64 R32, [R1+0x1e0] ;  /* 0x0001e00001207983 */ /* 0x000ea80000100a00 */
[----:B------:R-:W2:Y:S04]  /*7850*/  LDL.64 R24, [R1+0x1b0] ;  /* 0x0001b00001187983 */ /* 0x000ea80000100a00 */
[----:B------:R-:W2:Y:S04]  /*7860*/  LDL.64 R30, [R1+0x1c0] ;  /* 0x0001c000011e7983 */ /* 0x000ea80000100a00 */
[----:B------:R-:W0:Y:S04]  /*7870*/  LDS R20, [R241.X4+0x10000] ;  /* 0x01000000f1147984 */ /* 0x000e280000004800 */
[----:B------:R-:W2:Y:S04]  /*7880*/  LDL.64 R34, [R1+0x190] ;  /* 0x0001900001227983 */ /* 0x000ea80000100a00 */
[----:B0-----:R-:W0:Y:S02]  /*7890*/  SHFL.BFLY PT, R21, R20, 0x2, 0x1f ;  /* 0x0c401f0014157f89 */ /* 0x001e2400000e0000 */
[----:B0-----:R-:W-:-:S05]  /*78a0*/  FMNMX R21, R20, R21, !PT ;  /* 0x0000001514157209 */ /* 0x001fca0007800000 */
[----:B------:R-:W0:Y:S02]  /*78b0*/  SHFL.BFLY PT, R20, R21, 0x1, 0x1f ;  /* 0x0c201f0015147f89 */ /* 0x000e2400000e0000 */
[----:B0-----:R-:W-:-:S05]  /*78c0*/  FMNMX R20, R21, R20, !PT ;  /* 0x0000001415147209 */ /* 0x001fca0007800000 */
[----:B------:R-:W-:Y:S04]  /*78d0*/  @!P1 STS [R241.X4+0x10000], R20 ;  /* 0x01000014f1009388 */ /* 0x000fe80000004800 */
[----:B------:R-:W-:Y:S06]  /*78e0*/  BAR.SYNC.DEFER_BLOCKING 0x0 ;  /* 0x0000000000007b1d */ /* 0x000fec0000010000 */
[----:B------:R-:W0:Y:S04]  /*78f0*/  LDS R204, [R230.X4+0x10000] ;  /* 0x01000000e6cc7984 */ /* 0x000e280000004800 */
[----:B------:R-:W1:Y:S04]  /*7900*/  LDS R201, [R230.X4+0x10180] ;  /* 0x01018000e6c97984 */ /* 0x000e680000004800 */
[----:B------:R-:W3:Y:S04]  /*7910*/  LDS R202, [R230.X4+0x10100] ;  /* 0x01010000e6ca7984 */ /* 0x000ee80000004800 */
[----:B------:R-:W4:Y:S04]  /*7920*/  LDS R203, [R230.X4+0x10080] ;  /* 0x01008000e6cb7984 */ /* 0x000f280000004800 */
[----:B------:R-:W5:Y:S04]  /*7930*/  LDS R200, [R230.X4+0x10200] ;  /* 0x01020000e6c87984 */ /* 0x000f680000004800 */
[----:B------:R-:W5:Y:S04]  /*7940*/  LDS R199, [R230.X4+0x10280] ;  /* 0x01028000e6c77984 */ /* 0x000f680000004800 */
[----:B------:R-:W5:Y:S04]  /*7950*/  LDS R198, [R230.X4+0x10300] ;  /* 0x01030000e6c67984 */ /* 0x000f680000004800 */
[----:B------:R-:W5:Y:S01]  /*7960*/  LDS R197, [R230.X4+0x10380] ;  /* 0x01038000e6c57984 */ /* 0x000f620000004800 */
[----:B0-----:R-:W-:-:S02]  /*7970*/  FMNMX R204, R204, R94, !PT ;  /* 0x0000005ecccc7209 */ /* 0x001fc40007800000 */
[----:B-1----:R-:W-:Y:S02]  /*7980*/  FMNMX R201, R201, R188, !PT ;  /* 0x000000bcc9c97209 */ /* 0x002fe40007800000 */
[----:B---3--:R-:W-:Y:S01]  /*7990*/  FMNMX R202, R202, R189, !PT ;  /* 0x000000bdcaca7209 */ /* 0x008fe20007800000 */
[----:B------:R-:W-:Y:S01]  /*79a0*/  FFMA R225, R208, c[0x0][0x188], -R204 ;  /* 0x00006200d0e17a23 */ /* 0x000fe200000008cc */
[----:B----4-:R-:W-:Y:S01]  /*79b0*/  FMNMX R203, R203, R168, !PT ;  /* 0x000000a8cbcb7209 */ /* 0x010fe20007800000 */
[----:B------:R-:W-:Y:S01]  /*79c0*/  FFMA R236, R18, c[0x0][0x188], -R201 ;  /* 0x0000620012ec7a23 */ /* 0x000fe200000008c9 */
[----:B-----5:R-:W-:Y:S02]  /*79d0*/  FMNMX R200, R200, R184, !PT ;  /* 0x000000b8c8c87209 */ /* 0x020fe40007800000 */
[----:B------:R-:W-:Y:S02]  /*79e0*/  FMNMX R199, R199, R237, !PT ;  /* 0x000000edc7c77209 */ /* 0x000fe40007800000 */
[----:B------:R-:W-:-:S02]  /*79f0*/  FMNMX R198, R198, R238, !PT ;  /* 0x000000eec6c67209 */ /* 0x000fc40007800000 */
[----:B------:R-:W-:Y:S01]  /*7a00*/  FMNMX R197, R197, R239, !PT ;  /* 0x000000efc5c57209 */ /* 0x000fe20007800000 */
[--C-:B------:R-:W-:Y:S02]  /*7a10*/  FFMA R16, R16, c[0x0][0x188], -R202.reuse ;  /* 0x0000620010107a23 */ /* 0x100fe400000008ca */
[----:B------:R-:W-:Y:S02]  /*7a20*/  FFMA R17, R17, c[0x0][0x188], -R202 ;  /* 0x0000620011117a23 */ /* 0x000fe400000008ca */
[----:B------:R-:W-:Y:S02]  /*7a30*/  FFMA R209, R209, c[0x0][0x188], -R204 ;  /* 0x00006200d1d17a23 */ /* 0x000fe400000008cc */
[--C-:B------:R-:W-:Y:S02]  /*7a40*/  FFMA R210, R210, c[0x0][0x188], -R203.reuse ;  /* 0x00006200d2d27a23 */ /* 0x100fe400000008cb */
[----:B------:R-:W-:Y:S02]  /*7a50*/  FFMA R211, R211, c[0x0][0x188], -R203 ;  /* 0x00006200d3d37a23 */ /* 0x000fe400000008cb */
[----:B------:R-:W-:-:S02]  /*7a60*/  FFMA R19, R19, c[0x0][0x188], -R201 ;  /* 0x0000620013137a23 */ /* 0x000fc400000008c9 */
[--C-:B------:R-:W-:Y:S02]  /*7a70*/  FFMA R12, R12, c[0x0][0x188], -R200.reuse ;  /* 0x000062000c0c7a23 */ /* 0x100fe400000008c8 */
[----:B------:R-:W-:Y:S02]  /*7a80*/  FFMA R13, R13, c[0x0][0x188], -R200 ;  /* 0x000062000d0d7a23 */ /* 0x000fe400000008c8 */
[--C-:B------:R-:W-:Y:S02]  /*7a90*/  FFMA R14, R14, c[0x0][0x188], -R199.reuse ;  /* 0x000062000e0e7a23 */ /* 0x100fe400000008c7 */
[----:B------:R-:W-:Y:S02]  /*7aa0*/  FFMA R15, R15, c[0x0][0x188], -R199 ;  /* 0x000062000f0f7a23 */ /* 0x000fe400000008c7 */
[--C-:B------:R-:W-:Y:S02]  /*7ab0*/  FFMA R8, R8, c[0x0][0x188], -R198.reuse ;  /* 0x0000620008087a23 */ /* 0x100fe400000008c6 */
[----:B------:R-:W-:-:S02]  /*7ac0*/  FFMA R9, R9, c[0x0][0x188], -R198 ;  /* 0x0000620009097a23 */ /* 0x000fc400000008c6 */
[--C-:B------:R-:W-:Y:S02]  /*7ad0*/  FFMA R10, R10, c[0x0][0x188], -R197.reuse ;  /* 0x000062000a0a7a23 */ /* 0x100fe400000008c5 */
[----:B------:R-:W-:Y:S02]  /*7ae0*/  FFMA R11, R11, c[0x0][0x188], -R197 ;  /* 0x000062000b0b7a23 */ /* 0x000fe400000008c5 */
[----:B------:R-:W-:Y:S02]  /*7af0*/  FMUL R225, R225, 1.4426950216293334961 ;  /* 0x3fb8aa3be1e17820 */ /* 0x000fe40000400000 */
[----:B------:R-:W-:Y:S02]  /*7b00*/  FMUL R236, R236, 1.4426950216293334961 ;  /* 0x3fb8aa3becec7820 */ /* 0x000fe40000400000 */
[----:B------:R-:W-:Y:S02]  /*7b10*/  FMUL R16, R16, 1.4426950216293334961 ;  /* 0x3fb8aa3b10107820 */ /* 0x000fe40000400000 */
[----:B------:R-:W-:-:S02]  /*7b20*/  FMUL R17, R17, 1.4426950216293334961 ;  /* 0x3fb8aa3b11117820 */ /* 0x000fc40000400000 */
[----:B------:R-:W-:Y:S02]  /*7b30*/  FMUL R209, R209, 1.4426950216293334961 ;  /* 0x3fb8aa3bd1d17820 */ /* 0x000fe40000400000 */
[----:B------:R-:W-:Y:S02]  /*7b40*/  FMUL R210, R210, 1.4426950216293334961 ;  /* 0x3fb8aa3bd2d27820 */ /* 0x000fe40000400000 */
        /* <DEDUP_REMOVED lines=9> */
[----:B------:R-:W-:Y:S01]  /*7be0*/  FMUL R11, R11, 1.4426950216293334961 ;  /* 0x3fb8aa3b0b0b7820 */ /* 0x000fe20000400000 */
[----:B------:R-:W-:Y:S08]  /*7bf0*/  MUFU.EX2 R221, R16 ;  /* 0x0000001000dd7308 */ /* 0x000ff00000000800 */
[----:B------:R-:W0:Y:S08]  /*7c00*/  MUFU.EX2 R220, R17 ;  /* 0x0000001100dc7308 */ /* 0x000e300000000800 */
[----:B------:R-:W-:Y:S08]  /*7c10*/  MUFU.EX2 R225, R225 ;  /* 0x000000e100e17308 */ /* 0x000ff00000000800 */
[----:B------:R-:W1:Y:S08]  /*7c20*/  MUFU.EX2 R224, R209 ;  /* 0x000000d100e07308 */ /* 0x000e700000000800 */
[----:B------:R-:W-:Y:S08]  /*7c30*/  MUFU.EX2 R223, R210 ;  /* 0x000000d200df7308 */ /* 0x000ff00000000800 */
[----:B------:R-:W3:Y:S08]  /*7c40*/  MUFU.EX2 R222, R211 ;  /* 0x000000d300de7308 */ /* 0x000ef00000000800 */
[----:B------:R-:W-:Y:S08]  /*7c50*/  MUFU.EX2 R236, R236 ;  /* 0x000000ec00ec7308 */ /* 0x000ff00000000800 */
[----:B------:R0:W4:Y:S08]  /*7c60*/  MUFU.EX2 R235, R19 ;  /* 0x0000001300eb7308 */ /* 0x0001300000000800 */
[----:B------:R-:W-:Y:S08]  /*7c70*/  MUFU.EX2 R234, R12 ;  /* 0x0000000c00ea7308 */ /* 0x000ff00000000800 */
[----:B------:R-:W5:Y:S08]  /*7c80*/  MUFU.EX2 R233, R13 ;  /* 0x0000000d00e97308 */ /* 0x000f700000000800 */
[----:B------:R-:W-:Y:S08]  /*7c90*/  MUFU.EX2 R232, R14 ;  /* 0x0000000e00e87308 */ /* 0x000ff00000000800 */
[----:B------:R-:W0:Y:S08]  /*7ca0*/  MUFU.EX2 R231, R15 ;  /* 0x0000000f00e77308 */ /* 0x000e300000000800 */
[----:B------:R-:W-:Y:S08]  /*7cb0*/  MUFU.EX2 R229, R8 ;  /* 0x0000000800e57308 */ /* 0x000ff00000000800 */
[----:B------:R-:W0:Y:S08]  /*7cc0*/  MUFU.EX2 R228, R9 ;  /* 0x0000000900e47308 */ /* 0x000e300000000800 */
[----:B------:R-:W-:Y:S08]  /*7cd0*/  MUFU.EX2 R227, R10 ;  /* 0x0000000a00e37308 */ /* 0x000ff00000000800 */
[----:B------:R-:W2:Y:S01]  /*7ce0*/  MUFU.EX2 R226, R11 ;  /* 0x0000000b00e27308 */ /* 0x000ea20000000800 */
[----:B0-----:R-:W-:-:S02]  /*7cf0*/  FADD R19, R221, R220 ;  /* 0x000000dcdd137221 */ /* 0x001fc40000000000 */
[----:B-1----:R-:W-:Y:S02]  /*7d00*/  FADD R22, R225, R224 ;  /* 0x000000e0e1167221 */ /* 0x002fe40000000000 */
[----:B---3--:R-:W-:Y:S02]  /*7d10*/  FADD R20, R223, R222 ;  /* 0x000000dedf147221 */ /* 0x008fe40000000000 */
[----:B----4-:R-:W-:Y:S02]  /*7d20*/  FADD R18, R236, R235 ;  /* 0x000000ebec127221 */ /* 0x010fe40000000000 */
[----:B-----5:R-:W-:Y:S02]  /*7d30*/  FADD R17, R234, R233 ;  /* 0x000000e9ea117221 */ /* 0x020fe40000000000 */
[----:B------:R-:W-:Y:S02]  /*7d40*/  FADD R16, R232, R231 ;  /* 0x000000e7e8107221 */ /* 0x000fe40000000000 */
[----:B------:R-:W-:-:S02]  /*7d50*/  FADD R15, R229, R228 ;  /* 0x000000e4e50f7221 */ /* 0x000fc40000000000 */
[----:B--2---:R-:W-:Y:S01]  /*7d60*/  FADD R14, R227, R226 ;  /* 0x000000e2e30e7221 */ /* 0x004fe20000000000 */
[----:B------:R-:W0:Y:S04]  /*7d70*/  SHFL.BFLY PT, R10, R19, 0x2, 0x1f ;  /* 0x0c401f00130a7f89 */ /* 0x000e2800000e0000 */
[----:B------:R-:W1:Y:S04]  /*7d80*/  SHFL.BFLY PT, R23, R22, 0x2, 0x1f ;  /* 0x0c401f0016177f89 */ /* 0x000e6800000e0000 */
[----:B------:R-:W2:Y:S04]  /*7d90*/  SHFL.BFLY PT, R21, R20, 0x2, 0x1f ;  /* 0x0c401f0014157f89 */ /* 0x000ea800000e0000 */
[----:B------:R-:W3:Y:S04]  /*7da0*/  SHFL.BFLY PT, R11, R18, 0x2, 0x1f ;  /* 0x0c401f00120b7f89 */ /* 0x000ee800000e0000 */
[----:B------:R-:W4:Y:S04]  /*7db0*/  SHFL.BFLY PT, R12, R17, 0x2, 0x1f ;  /* 0x0c401f00110c7f89 */ /* 0x000f2800000e0000 */
[----:B------:R-:W5:Y:S04]  /*7dc0*/  SHFL.BFLY PT, R13, R16, 0x2, 0x1f ;  /* 0x0c401f00100d7f89 */ /* 0x000f6800000e0000 */
[----:B------:R-:W5:Y:S04]  /*7dd0*/  SHFL.BFLY PT, R8, R15, 0x2, 0x1f ;  /* 0x0c401f000f087f89 */ /* 0x000f6800000e0000 */
[----:B------:R-:W5:Y:S01]  /*7de0*/  SHFL.BFLY PT, R9, R14, 0x2, 0x1f ;  /* 0x0c401f000e097f89 */ /* 0x000f6200000e0000 */
[----:B0-----:R-:W-:-:S02]  /*7df0*/  FADD R10, R19, R10 ;  /* 0x0000000a130a7221 */ /* 0x001fc40000000000 */
[----:B-1----:R-:W-:Y:S02]  /*7e00*/  FADD R23, R22, R23 ;  /* 0x0000001716177221 */ /* 0x002fe40000000000 */
[----:B--2---:R-:W-:Y:S02]  /*7e10*/  FADD R21, R20, R21 ;  /* 0x0000001514157221 */ /* 0x004fe40000000000 */
[----:B---3--:R-:W-:Y:S02]  /*7e20*/  FADD R11, R18, R11 ;  /* 0x0000000b120b7221 */ /* 0x008fe40000000000 */
[----:B----4-:R-:W-:Y:S02]  /*7e30*/  FADD R12, R17, R12 ;  /* 0x0000000c110c7221 */ /* 0x010fe40000000000 */
[----:B-----5:R-:W-:Y:S02]  /*7e40*/  FADD R13, R16, R13 ;  /* 0x0000000d100d7221 */ /* 0x020fe40000000000 */
[----:B------:R-:W-:-:S02]  /*7e50*/  FADD R8, R15, R8 ;  /* 0x000000080f087221 */ /* 0x000fc40000000000 */
[----:B------:R-:W-:Y:S01]  /*7e60*/  FADD R19, R14, R9 ;  /* 0x000000090e137221 */ /* 0x000fe20000000000 */
        /* <DEDUP_REMOVED lines=8> */
[----:B0-----:R-:W-:-:S03]  /*7ef0*/  FADD R22, R23, R22 ;  /* 0x0000001617167221 */ /* 0x001fc60000000000 */
[----:B------:R-:W-:Y:S01]  /*7f00*/  BAR.SYNC.DEFER_BLOCKING 0x0 ;  /* 0x0000000000007b1d */ /* 0x000fe20000010000 */
[----:B-1----:R-:W-:Y:S02]  /*7f10*/  FADD R20, R21, R20 ;  /* 0x0000001415147221 */ /* 0x002fe40000000000 */
[----:B--2---:R-:W-:Y:S02]  /*7f20*/  FADD R18, R10, R18 ;  /* 0x000000120a127221 */ /* 0x004fe40000000000 */
[----:B---3--:R-:W-:Y:S02]  /*7f30*/  FADD R17, R11, R17 ;  /* 0x000000110b117221 */ /* 0x008fe40000000000 */
[----:B----4-:R-:W-:Y:S02]  /*7f40*/  FADD R16, R12, R16 ;  /* 0x000000100c107221 */ /* 0x010fe40000000000 */
[----:B-----5:R-:W-:Y:S02]  /*7f50*/  FADD R15, R13, R15 ;  /* 0x0000000f0d0f7221 */ /* 0x020fe40000000000 */
[----:B------:R-:W-:-:S02]  /*7f60*/  FADD R14, R8, R14 ;  /* 0x0000000e080e7221 */ /* 0x000fc40000000000 */
[----:B------:R-:W-:Y:S01]  /*7f70*/  FADD R9, R19, R9 ;  /* 0x0000000913097221 */ /* 0x000fe20000000000 */
[----:B------:R0:W-:Y:S04]  /*7f80*/  @P0 STS [R3+0x10000], R22 ;  /* 0x0100001603000388 */ /* 0x0001e80000000800 */
[----:B------:R1:W-:Y:S04]  /*7f90*/  @P0 STS [R3+0x10080], R20 ;  /* 0x0100801403000388 */ /* 0x0003e80000000800 */
[----:B------:R2:W-:Y:S04]  /*7fa0*/  @P0 STS [R3+0x10100], R18 ;  /* 0x0101001203000388 */ /* 0x0005e80000000800 */
[----:B------:R-:W-:Y:S04]  /*7fb0*/  @P0 STS [R3+0x10180], R17 ;  /* 0x0101801103000388 */ /* 0x000fe80000000800 */
[----:B------:R-:W-:Y:S04]  /*7fc0*/  @P0 STS [R3+0x10200], R16 ;  /* 0x0102001003000388 */ /* 0x000fe80000000800 */
[----:B------:R-:W-:Y:S04]  /*7fd0*/  @P0 STS [R3+0x10280], R15 ;  /* 0x0102800f03000388 */ /* 0x000fe80000000800 */
[----:B------:R-:W-:Y:S04]  /*7fe0*/  @P0 STS [R3+0x10300], R14 ;  /* 0x0103000e03000388 */ /* 0x000fe80000000800 */
[----:B------:R-:W-:Y:S04]  /*7ff0*/  @P0 STS [R3+0x10380], R9 ;  /* 0x0103800903000388 */ /* 0x000fe80000000800 */
[----:B------:R-:W-:Y:S06]  /*8000*/  BAR.SYNC.DEFER_BLOCKING 0x0 ;  /* 0x0000000000007b1d */ /* 0x000fec0000010000 */
[----:B0-----:R-:W3:Y:S01]  /*8010*/  LDL.64 R22, [R1+0x178] ;  /* 0x0001780001167983 */ /* 0x001ee20000100a00 */
[----:B------:R-:W-:-:S03]  /*8020*/  IMAD.WIDE R12, R5, 0x2, R178 ;  /* 0x00000002050c7825 */ /* 0x000fc600078e02b2 */
[----:B-1----:R-:W4:Y:S04]  /*8030*/  LDL.64 R20, [R1+0x168] ;  /* 0x0001680001147983 */ /* 0x002f280000100a00 */
[----:B--2---:R-:W2:Y:S04]  /*8040*/  LDL.64 R18, [R1+0x158] ;  /* 0x0001580001127983 */ /* 0x004ea80000100a00 */
[----:B------:R-:W0:Y:S04]  /*8050*/  LDS R8, [R241.X4+0x10000] ;  /* 0x01000000f1087984 */ /* 0x000e280000004800 */
[----:B0-----:R-:W0:Y:S02]  /*8060*/  SHFL.BFLY PT, R9, R8, 0x2, 0x1f ;  /* 0x0c401f0008097f89 */ /* 0x001e2400000e0000 */
[----:B0-----:R-:W-:-:S05]  /*8070*/  FADD R9, R8, R9 ;  /* 0x0000000908097221 */ /* 0x001fca0000000000 */
[----:B------:R-:W0:Y:S02]  /*8080*/  SHFL.BFLY PT, R10, R9, 0x1, 0x1f ;  /* 0x0c201f00090a7f89 */ /* 0x000e2400000e0000 */
[----:B0-----:R-:W-:Y:S02]  /*8090*/  FADD R10, R9, R10 ;  /* 0x0000000a090a7221 */ /* 0x001fe40000000000 */
[C---:B------:R-:W-:Y:S02]  /*80a0*/  IMAD.WIDE R8, R5.reuse, 0x2, R28 ;  /* 0x0000000205087825 */ /* 0x040fe400078e021c */
[----:B------:R-:W5:Y:S04]  /*80b0*/  LDL.64 R28, [R1+0x198] ;  /* 0x00019800011c7983 */ /* 0x000f680000100a00 */
[----:B------:R0:W-:Y:S04]  /*80c0*/  @!P1 STS [R241.X4+0x10000], R10 ;  /* 0x0100000af1009388 */ /* 0x0001e80000004800 */
[----:B------:R-:W-:Y:S01]  /*80d0*/  BAR.SYNC.DEFER_BLOCKING 0x0 ;  /* 0x0000000000007b1d */ /* 0x000fe20000010000 */
[----:B------:R-:W-:-:S04]  /*80e0*/  IMAD.WIDE R16, R5, 0x2, R26 ;  /* 0x0000000205107825 */ /* 0x000fc800078e021a */
[C---:B------:R-:W-:Y:S01]  /*80f0*/  IMAD.WIDE R14, R5.reuse, 0x2, R32 ;  /* 0x00000002050e7825 */ /* 0x040fe200078e0220 */
[----:B------:R-:W2:Y:S04]  /*8100*/  LDL.64 R26, [R1+0x188] ;  /* 0x00018800011a7983 */ /* 0x000ea80000100a00 */
[----:B------:R-:W4:Y:S04]  /*8110*/  LDL.64 R32, [R1+0x180] ;  /* 0x0001800001207983 */ /* 0x000f280000100a00 */
[----:B------:R1:W4:Y:S04]  /*8120*/  LDG.E.U16 R219, [R8.64] ;  /* 0x0000000408db7981 */ /* 0x000328000c1e1500 */
[----:B------:R0:W4:Y:S04]  /*8130*/  LDG.E.U16 R215, [R12.64] ;  /* 0x000000040cd77981 */ /* 0x000128000c1e1500 */
[----:B------:R0:W4:Y:S01]  /*8140*/  LDG.E.U16 R217, [R16.64] ;  /* 0x0000000410d97981 */ /* 0x000122000c1e1500 */
[----:B-1----:R-:W-:-:S03]  /*8150*/  IMAD.WIDE R8, R5, 0x2, R170 ;  /* 0x0000000205087825 */ /* 0x002fc600078e02aa */
[----:B------:R1:W4:Y:S01]  /*8160*/  LDG.E.U16 R216, [R14.64] ;  /* 0x000000040ed87981 */ /* 0x000322000c1e1500 */
[----:B0-----:R-:W-:-:S03]  /*8170*/  IMAD.WIDE R12, R5, 0x2, R24 ;  /* 0x00000002050c7825 */ /* 0x001fc600078e0218 */
[----:B------:R-:W4:Y:S01]  /*8180*/  LDL.64 R24, [R1+0x160] ;  /* 0x0001600001187983 */ /* 0x000f220000100a00 */
[----:B------:R-:W-:-:S03]  /*8190*/  IMAD.WIDE R16, R5, 0x2, R30 ;  /* 0x0000000205107825 */ /* 0x000fc600078e021e */
[----:B------:R0:W4:Y:S04]  /*81a0*/  LDG.E.U16 R213, [R8.64] ;  /* 0x0000000408d57981 */ /* 0x000128000c1e1500 */
[----:B------:R-:W4:Y:S04]  /*81b0*/  LDL.64 R30, [R1+0x170] ;  /* 0x00017000011e7983 */ /* 0x000f280000100a00 */
[----:B------:R5:W4:Y:S01]  /*81c0*/  LDG.E.U16 R212, [R16.64] ;  /* 0x0000000410d47981 */ /* 0x000b22000c1e1500 */
[----:B0-----:R-:W-:-:S03]  /*81d0*/  IMAD.WIDE R8, R5, 0x2, R36 ;  /* 0x0000000205087825 */ /* 0x001fc600078e0224 */
[----:B------:R2:W4:Y:S04]  /*81e0*/  LDG.E.U16 R210, [R12.64] ;  /* 0x000000040cd27981 */ /* 0x000528000c1e1500 */
[----:B------:R3:W4:Y:S01]  /*81f0*/  LDG.E.U16 R208, [R8.64] ;  /* 0x0000000408d07981 */ /* 0x000722000c1e1500 */
[----:B------:R-:W-:-:S03]  /*8200*/  IMAD.WIDE R10, R5, 0x2, R176 ;  /* 0x00000002050a7825 */ /* 0x000fc600078e02b0 */
[----:B------:R-:W4:Y:S01]  /*8210*/  LDL.64 R36, [R1+0x98] ;  /* 0x0000980001247983 */ /* 0x000f220000100a00 */
[----:B-1----:R-:W-:-:S03]  /*8220*/  IMAD.WIDE R14, R5, 0x2, R92 ;  /* 0x00000002050e7825 */ /* 0x002fc600078e025c */
[----:B------:R0:W4:Y:S04]  /*8230*/  LDG.E.U16 R214, [R10.64] ;  /* 0x000000040ad67981 */ /* 0x000128000c1e1500 */
[----:B------:R1:W4:Y:S04]  /*8240*/  LDG.E.U16 R211, [R14.64] ;  /* 0x000000040ed37981 */ /* 0x000328000c1e1500 */
[----:B------:R-:W4:Y:S01]  /*8250*/  LDL.64 R92, [R1+0x88] ;  /* 0x00008800015c7983 */ /* 0x000f220000100a00 */
[----:B------:R-:W-:-:S03]  /*8260*/  FADD R194, -R204, R94 ;  /* 0x0000005eccc27221 */ /* 0x000fc60000000100 */
[----:B------:R-:W0:Y:S01]  /*8270*/  LDS R218, [R230.X4+0x10000] ;  /* 0x01000000e6da7984 */ /* 0x000e220000004800 */
[----:B---3--:R-:W-:-:S03]  /*8280*/  IMAD.WIDE R8, R5, 0x2, R22 ;  /* 0x0000000205087825 */ /* 0x008fc600078e0216 */
[----:B------:R-:W3:Y:S04]  /*8290*/  LDL.64 R176, [R1+0x58] ;  /* 0x0000580001b07983 */ /* 0x000ee80000100a00 */
[----:B------:R-:W3:Y:S01]  /*82a0*/  LDL.64 R22, [R1+0x140] ;  /* 0x0001400001167983 */ /* 0x000ee20000100a00 */
[----:B-----5:R-:W-:-:S03]  /*82b0*/  IMAD.WIDE R16, R5, 0x2, R28 ;  /* 0x0000000205107825 */ /* 0x020fc600078e021c */
[----:B------:R5:W5:Y:S04]  /*82c0*/  LDG.E.U16 R191, [R8.64] ;  /* 0x0000000408bf7981 */ /* 0x000b68000c1e1500 */
[----:B------:R-:W5:Y:S01]  /*82d0*/  LDL.64 R28, [R1+0x150] ;  /* 0x00015000011c7983 */ /* 0x000f620000100a00 */
[----:B0-----:R-:W-:-:S03]  /*82e0*/  IMAD.WIDE R10, R5, 0x2, R38 ;  /* 0x00000002050a7825 */ /* 0x001fc600078e0226 */
[----:B------:R0:W5:Y:S01]  /*82f0*/  LDG.E.U16 R207, [R16.64] ;  /* 0x0000000410cf7981 */ /* 0x000162000c1e1500 */
[----:B-1----:R-:W-:-:S03]  /*8300*/  IMAD.WIDE R14, R5, 0x2, R34 ;  /* 0x00000002050e7825 */ /* 0x002fc600078e0222 */
[----:B------:R4:W5:Y:S01]  /*8310*/  LDG.E.U16 R209, [R10.64] ;  /* 0x000000040ad17981 */ /* 0x000962000c1e1500 */
[----:B--2---:R-:W-:-:S03]  /*8320*/  IMAD.WIDE R12, R5, 0x2, R26 ;  /* 0x00000002050c7825 */ /* 0x004fc600078e021a */
[----:B------:R1:W2:Y:S04]  /*8330*/  LDG.E.U16 R206, [R14.64] ;  /* 0x000000040ece7981 */ /* 0x0002a8000c1e1500 */
[----:B------:R-:W2:Y:S01]  /*8340*/  LDL.64 R26, [R1+0x148] ;  /* 0x00014800011a7983 */ /* 0x000ea20000100a00 */
[----:B----4-:R-:W-:-:S03]  /*8350*/  IMAD.WIDE R10, R5, 0x2, R32 ;  /* 0x00000002050a7825 */ /* 0x010fc600078e0220 */
[----:B------:R-:W4:Y:S01]  /*8360*/  LDL.64 R34, [R1+0x138] ;  /* 0x0001380001227983 */ /* 0x000f220000100a00 */
[----:B-1----:R-:W-:-:S03]  /*8370*/  IMAD.WIDE R14, R5, 0x2, R20 ;  /* 0x00000002050e7825 */ /* 0x002fc600078e0214 */
[----:B------:R-:W4:Y:S04]  /*8380*/  LDL.64 R20, [R1+0x130] ;  /* 0x0001300001147983 */ /* 0x000f280000100a00 */
[----:B------:R1:W4:Y:S04]  /*8390*/  LDG.E.U16 R205, [R12.64] ;  /* 0x000000040ccd7981 */ /* 0x000328000c1e1500 */
[----:B------:R0:W4:Y:S04]  /*83a0*/  LDG.E.U16 R195, [R10.64] ;  /* 0x000000040ac37981 */ /* 0x000128000c1e1500 */
[----:B------:R-:W4:Y:S04]  /*83b0*/  LDL.64 R32, [R1+0x128] ;  /* 0x0001280001207983 */ /* 0x000f280000100a00 */
[----:B------:R3:W4:Y:S01]  /*83c0*/  LDG.E.U16 R187, [R14.64] ;  /* 0x000000040ebb7981 */ /* 0x000722000c1e1500 */
[----:B0-----:R-:W-:-:S03]  /*83d0*/  IMAD.WIDE R10, R5, 0x2, R18 ;  /* 0x00000002050a7825 */ /* 0x001fc600078e0212 */
[----:B------:R-:W4:Y:S01]  /*83e0*/  LDL.64 R18, [R1+0x118] ;  /* 0x0001180001127983 */ /* 0x000f220000100a00 */
[----:B-1----:R-:W-:-:S03]  /*83f0*/  IMAD.WIDE R12, R5, 0x2, R24 ;  /* 0x00000002050c7825 */ /* 0x002fc600078e0218 */
[----:B------:R-:W4:Y:S01]  /*8400*/  LDL.64 R24, [R1+0x120] ;  /* 0x0001200001187983 */ /* 0x000f220000100a00 */
[----:B------:R-:W-:-:S03]  /*8410*/  IMAD.WIDE R16, R5, 0x2, R30 ;  /* 0x0000000205107825 */ /* 0x000fc600078e021e */
[----:B------:R0:W4:Y:S04]  /*8420*/  LDG.E.U16 R185, [R10.64] ;  /* 0x000000040ab97981 */ /* 0x000128000c1e1500 */
[----:B------:R-:W4:Y:S04]  /*8430*/  LDL.64 R30, [R1+0x110] ;  /* 0x00011000011e7983 */ /* 0x000f280000100a00 */
[----:B------:R2:W4:Y:S04]  /*8440*/  LDG.E.U16 R190, [R16.64] ;  /* 0x0000000410be7981 */ /* 0x000528000c1e1500 */
[----:B------:R4:W4:Y:S04]  /*8450*/  LDG.E.U16 R186, [R12.64] ;  /* 0x000000040cba7981 */ /* 0x000928000c1e1500 */
[----:B------:R-:W4:Y:S04]  /*8460*/  LDL.64 R38, [R1+0x60] ;  /* 0x0000600001267983 */ /* 0x000f280000100a00 */
[----:B------:R-:W4:Y:S01]  /*8470*/  LDL.64 R94, [R1+0x18] ;  /* 0x00001800015e7983 */ /* 0x000f220000100a00 */
[----:B------:R-:W-:-:S03]  /*8480*/  FMUL R194, R194, 1.4426950216293334961 ;  /* 0x3fb8aa3bc2c27820 */ /* 0x000fc60000400000 */
[----:B------:R-:W1:Y:S01]  /*8490*/  LDS R230, [R230.X4+0x10080] ;  /* 0x01008000e6e67984 */ /* 0x000e620000004800 */
[----:B---3--:R-:W-:-:S03]  /*84a0*/  IMAD.WIDE R14, R5, 0x2, R22 ;  /* 0x00000002050e7825 */ /* 0x008fc600078e0216 */
[----:B------:R-:W3:Y:S04]  /*84b0*/  LDL.64 R22, [R1+0xf8] ;  /* 0x0000f80001167983 */ /* 0x000ee80000100a00 */
[----:B------:R0:W3:Y:S01]  /*84c0*/  LDG.E.U16 R171, [R14.64] ;  /* 0x000000040eab7981 */ /* 0x0000e2000c1e1500 */
[----:B-----5:R-:W-:-:S03]  /*84d0*/  IMAD.WIDE R8, R5, 0x2, R28 ;  /* 0x0000000205087825 */ /* 0x020fc600078e021c */
[----:B------:R-:W5:Y:S04]  /*84e0*/  LDL.64 R28, [R1+0x108] ;  /* 0x00010800011c7983 */ /* 0x000f680000100a00 */
[----:B------:R0:W5:Y:S01]  /*84f0*/  LDG.E.U16 R179, [R8.64] ;  /* 0x0000000408b37981 */ /* 0x000162000c1e1500 */
[----:B--2---:R-:W-:-:S03]  /*8500*/  IMAD.WIDE R16, R5, 0x2, R26 ;  /* 0x0000000205107825 */ /* 0x004fc600078e021a */
[----:B------:R-:W2:Y:S01]  /*8510*/  LDL.64 R26, [R1+0x100] ;  /* 0x00010000011a7983 */ /* 0x000ea20000100a00 */
[----:B----4-:R-:W-:-:S03]  /*8520*/  IMAD.WIDE R12, R5, 0x2, R34 ;  /* 0x00000002050c7825 */ /* 0x010fc600078e0222 */
[----:B------:R2:W4:Y:S01]  /*8530*/  LDG.E.U16 R178, [R16.64] ;  /* 0x0000000410b27981 */ /* 0x000522000c1e1500 */
[----:B0-----:R-:W-:-:S03]  /*8540*/  IMAD.WIDE R10, R5, 0x2, R20 ;  /* 0x00000002050a7825 */ /* 0x001fc600078e0214 */
[----:B------:R0:W4:Y:S04]  /*8550*/  LDG.E.U16 R170, [R12.64] ;  /* 0x000000040caa7981 */ /* 0x000128000c1e1500 */
[----:B------:R0:W4:Y:S04]  /*8560*/  LDG.E.U16 R169, [R10.64] ;  /* 0x000000040aa97981 */ /* 0x000128000c1e1500 */
[----:B------:R-:W4:Y:S01]  /*8570*/  LDL.64 R34, [R1+0xa8] ;  /* 0x0000a80001227983 */ /* 0x000f220000100a00 */
[----:B------:R-:W-:-:S03]  /*8580*/  IMAD.WIDE R8, R5, 0x2, R32 ;  /* 0x0000000205087825 */ /* 0x000fc600078e0220 */
[----:B------:R-:W4:Y:S04]  /*8590*/  LDL.64 R20, [R1+0xf0] ;  /* 0x0000f00001147983 */ /* 0x000f280000100a00 */
[----:B------:R1:W4:Y:S01]  /*85a0*/  LDG.E.U16 R8, [R8.64] ;  /* 0x0000000408087981 */ /* 0x000322000c1e1500 */
[----:B0-----:R-:W-:-:S03]  /*85b0*/  IMAD.WIDE R10, R5, 0x2, R18 ;  /* 0x00000002050a7825 */ /* 0x001fc600078e0212 */
[----:B------:R-:W4:Y:S01]  /*85c0*/  LDL.64 R18, [R1+0xe0] ;  /* 0x0000e00001127983 */ /* 0x000f220000100a00 */
[----:B------:R-:W-:-:S03]  /*85d0*/  IMAD.WIDE R14, R5, 0x2, R24 ;  /* 0x00000002050e7825 */ /* 0x000fc600078e0218 */
[----:B------:R-:W4:Y:S04]  /*85e0*/  LDL.64 R24, [R1+0xe8] ;  /* 0x0000e80001187983 */ /* 0x000f280000100a00 */
[----:B------:R0:W4:Y:S01]  /*85f0*/  LDG.E.U16 R10, [R10.64] ;  /* 0x000000040a0a7981 */ /* 0x000122000c1e1500 */
[----:B------:R-:W-:-:S03]  /*8600*/  IMAD.WIDE R12, R5, 0x2, R30 ;  /* 0x00000002050c7825 */ /* 0x000fc600078e021e */
[----:B-1----:R3:W4:Y:S04]  /*8610*/  LDG.E.U16 R9, [R14.64] ;  /* 0x000000040e097981 */ /* 0x002728000c1e1500 */
[----:B------:R-:W4:Y:S04]  /*8620*/  LDL.64 R30, [R1+0xb8] ;  /* 0x0000b800011e7983 */ /* 0x000f280000100a00 */
[----:B0-----:R5:W4:Y:S04]  /*8630*/  LDG.E.U16 R11, [R12.64] ;  /* 0x000000040c0b7981 */ /* 0x001b28000c1e1500 */
[----:B------:R-:W4:Y:S01]  /*8640*/  LDL.64 R32, [R1+0xc8] ;  /* 0x0000c80001207983 */ /* 0x000f220000100a00 */
[----:B---3--:R-:W-:-:S03]  /*8650*/  IMAD.WIDE R14, R5, 0x2, R22 ;  /* 0x00000002050e7825 */ /* 0x008fc600078e0216 */
[----:B------:R-:W3:Y:S04]  /*8660*/  LDL.64 R22, [R1+0xd0] ;  /* 0x0000d00001167983 */ /* 0x000ee80000100a00 */
[----:B------:R0:W3:Y:S01]  /*8670*/  LDG.E.U16 R14, [R14.64] ;  /* 0x000000040e0e7981 */ /* 0x0000e2000c1e1500 */
[----:B-----5:R-:W-:-:S03]  /*8680*/  IMAD.WIDE R12, R5, 0x2, R28 ;  /* 0x00000002050c7825 */ /* 0x020fc600078e021c */
[----:B------:R-:W5:Y:S04]  /*8690*/  LDL.64 R28, [R1+0xd8] ;  /* 0x0000d800011c7983 */ /* 0x000f680000100a00 */
[----:B------:R1:W5:Y:S01]  /*86a0*/  LDG.E.U16 R12, [R12.64] ;  /* 0x000000040c0c7981 */ /* 0x000362000c1e1500 */
[----:B--2---:R-:W-:-:S03]  /*86b0*/  IMAD.WIDE R16, R5, 0x2, R26 ;  /* 0x0000000205107825 */ /* 0x004fc600078e021a */
[----:B------:R-:W2:Y:S04]  /*86c0*/  LDL.64 R26, [R1+0xc0] ;  /* 0x0000c000011a7983 */ /* 0x000ea80000100a00 */
[----:B-1----:R1:W2:Y:S01]  /*86d0*/  LDG.E.U16 R13, [R16.64] ;  /* 0x00000004100d7981 */ /* 0x0022a2000c1e1500 */
[----:B----4-:R-:W-:-:S04]  /*86e0*/  IMAD.WIDE R18, R5, 0x2, R18 ;  /* 0x0000000205127825 */ /* 0x010fc800078e0212 */
[C---:B-1----:R-:W-:Y:S02]  /*86f0*/  IMAD.WIDE R16, R5.reuse, 0x2, R24 ;  /* 0x0000000205107825 */ /* 0x042fe400078e0218 */
[----:B------:R-:W4:Y:S04]  /*8700*/  LDL.64 R24, [R1+0xb0] ;  /* 0x0000b00001187983 */ /* 0x000f280000100a00 */
[----:B------:R1:W2:Y:S04]  /*8710*/  LDG.E.U16 R16, [R16.64] ;  /* 0x0000000410107981 */ /* 0x0002a8000c1e1500 */
[----:B-1----:R5:W2:Y:S01]  /*8720*/  LDG.E.U16 R17, [R18.64] ;  /* 0x0000000412117981 */ /* 0x002aa2000c1e1500 */
[----:B---3--:R-:W-:-:S04]  /*8730*/  IMAD.WIDE R22, R5, 0x2, R22 ;  /* 0x0000000205167825 */ /* 0x008fc800078e0216 */
[C---:B-----5:R-:W-:Y:S02]  /*8740*/  IMAD.WIDE R18, R5.reuse, 0x2, R28 ;  /* 0x0000000205127825 */ /* 0x060fe400078e021c */
[----:B------:R-:W3:Y:S04]  /*8750*/  LDL.64 R28, [R1+0xa0] ;  /* 0x0000a000011c7983 */ /* 0x000ee80000100a00 */
[----:B------:R1:W5:Y:S04]  /*8760*/  LDG.E.U16 R18, [R18.64] ;  /* 0x0000000412127981 */ /* 0x000368000c1e1500 */
[----:B-1----:R1:W5:Y:S02]  /*8770*/  LDG.E.U16 R19, [R22.64] ;  /* 0x0000000416137981 */ /* 0x002364000c1e1500 */
[----:B-1----:R-:W-:-:S02]  /*8780*/  IMAD.WIDE R22, R5, 0x2, R30 ;  /* 0x0000000205167825 */ /* 0x002fc400078e021e */
[----:B------:R-:W5:Y:S04]  /*8790*/  LDL.64 R30, [R1+0x80] ;  /* 0x00008000011e7983 */ /* 0x000f680000100a00 */
[----:B------:R1:W5:Y:S01]  /*87a0*/  LDG.E.U16 R22, [R22.64] ;  /* 0x0000000416167981 */ /* 0x000362000c1e1500 */
[----:B----4-:R-:W-:-:S05]  /*87b0*/  IMAD.WIDE R24, R5, 0x2, R24 ;  /* 0x0000000205187825 */ /* 0x010fca00078e0218 */
[----:B-1----:R1:W4:Y:S02]  /*87c0*/  LDG.E.U16 R23, [R24.64] ;  /* 0x0000000418177981 */ /* 0x002324000c1e1500 */
[C---:B-1----:R-:W-:Y:S02]  /*87d0*/  IMAD.WIDE R24, R5.reuse, 0x2, R34 ;  /* 0x0000000205187825 */ /* 0x042fe400078e0222 */
[----:B------:R-:W4:Y:S04]  /*87e0*/  LDL.64 R34, [R1+0x70] ;  /* 0x0000700001227983 */ /* 0x000f280000100a00 */
[----:B------:R1:W4:Y:S01]  /*87f0*/  LDG.E.U16 R24, [R24.64] ;  /* 0x0000000418187981 */ /* 0x000322000c1e1500 */
[----:B------:R-:W-:-:S05]  /*8800*/  IMAD.WIDE R20, R5, 0x2, R20 ;  /* 0x0000000205147825 */ /* 0x000fca00078e0214 */
[----:B0-----:R0:W4:Y:S01]  /*8810*/  LDG.E.U16 R15, [R20.64] ;  /* 0x00000004140f7981 */ /* 0x001122000c1e1500 */
[----:B--2---:R-:W-:-:S04]  /*8820*/  IMAD.WIDE R26, R5, 0x2, R26 ;  /* 0x00000002051a7825 */ /* 0x004fc800078e021a */
[C---:B0-----:R-:W-:Y:S02]  /*8830*/  IMAD.WIDE R20, R5.reuse, 0x2, R32 ;  /* 0x0000000205147825 */ /* 0x041fe400078e0220 */
[----:B------:R-:W2:Y:S04]  /*8840*/  LDL.64 R32, [R1+0x90] ;  /* 0x0000900001207983 */ /* 0x000ea80000100a00 */
[----:B------:R0:W2:Y:S04]  /*8850*/  LDG.E.U16 R20, [R20.64] ;  /* 0x0000000414147981 */ /* 0x0000a8000c1e1500 */
[----:B0-----:R0:W2:Y:S02]  /*8860*/  LDG.E.U16 R21, [R26.64] ;  /* 0x000000041a157981 */ /* 0x0010a4000c1e1500 */
[----:B0-----:R-:W-:-:S02]  /*8870*/  IMAD.WIDE R26, R5, 0x2, R36 ;  /* 0x00000002051a7825 */ /* 0x001fc400078e0224 */
[----:B------:R-:W2:Y:S04]  /*8880*/  LDL.64 R36, [R1+0x50] ;  /* 0x0000500001247983 */ /* 0x000ea80000100a00 */
[----:B------:R0:W2:Y:S01]  /*8890*/  LDG.E.U16 R26, [R26.64] ;  /* 0x000000041a1a7981 */ /* 0x0000a2000c1e1500 */
[----:B---3--:R-:W-:-:S05]  /*88a0*/  IMAD.WIDE R28, R5, 0x2, R28 ;  /* 0x00000002051c7825 */ /* 0x008fca00078e021c */
[----:B-1----:R1:W3:Y:S02]  /*88b0*/  LDG.E.U16 R25, [R28.64] ;  /* 0x000000041c197981 */ /* 0x0022e4000c1e1500 */
[C---:B-1----:R-:W-:Y:S02]  /*88c0*/  IMAD.WIDE R28, R5.reuse, 0x2, R92 ;  /* 0x00000002051c7825 */ /* 0x042fe400078e025c */
[----:B------:R-:W3:Y:S04]  /*88d0*/  LDL.64 R92, [R1+0x40] ;  /* 0x00004000015c7983 */ /* 0x000ee80000100a00 */
[----:B------:R1:W3:Y:S01]  /*88e0*/  LDG.E.U16 R28, [R28.64] ;  /* 0x000000041c1c7981 */ /* 0x0002e2000c1e1500 */
[----:B-----5:R-:W-:-:S05]  /*88f0*/  IMAD.WIDE R30, R5, 0x2, R30 ;  /* 0x00000002051e7825 */ /* 0x020fca00078e021e */
[----:B-1----:R1:W5:Y:S04]  /*8900*/  LDG.E.U16 R29, [R30.64] ;  /* 0x000000041e1d7981 */ /* 0x002368000c1e1500 */
[----:B-1----:R-:W3:Y:S01]  /*8910*/  LDL.64 R30, [R1+0x78] ;  /* 0x00007800011e7983 */ /* 0x002ee20000100a00 */
[----:B----4-:R-:W-:-:S04]  /*8920*/  IMAD.WIDE R34, R5, 0x2, R34 ;  /* 0x0000000205227825 */ /* 0x010fc800078e0222 */
[----:B--2---:R-:W-:-:S05]  /*8930*/  IMAD.WIDE R32, R5, 0x2, R32 ;  /* 0x0000000205207825 */ /* 0x004fca00078e0220 */
[----:B0-----:R0:W2:Y:S04]  /*8940*/  LDG.E.U16 R27, [R32.64] ;  /* 0x00000004201b7981 */ /* 0x0010a8000c1e1500 */
[----:B0-----:R-:W4:Y:S01]  /*8950*/  LDL.64 R32, [R1+0x68] ;  /* 0x0000680001207983 */ /* 0x001f220000100a00 */
[----:B------:R-:W-:-:S04]  /*8960*/  IMAD.WIDE R36, R5, 0x2, R36 ;  /* 0x0000000205247825 */ /* 0x000fc800078e0224 */
[----:B---3--:R-:W-:-:S06]  /*8970*/  IMAD.WIDE R30, R5, 0x2, R30 ;  /* 0x00000002051e7825 */ /* 0x008fcc00078e021e */
[----:B------:R0:W3:Y:S04]  /*8980*/  LDG.E.U16 R30, [R30.64] ;  /* 0x000000041e1e7981 */ /* 0x0000e8000c1e1500 */
[----:B0-----:R0:W2:Y:S02]  /*8990*/  LDG.E.U16 R31, [R34.64] ;  /* 0x00000004221f7981 */ /* 0x0010a4000c1e1500 */
[C---:B0-----:R-:W-:Y:S02]  /*89a0*/  IMAD.WIDE R34, R5.reuse, 0x2, R176 ;  /* 0x0000000205227825 */ /* 0x041fe400078e02b0 */
[----:B------:R-:W2:Y:S04]  /*89b0*/  LDL.64 R176, [R1+0x20] ;  /* 0x0000200001b07983 */ /* 0x000ea80000100a00 */
[----:B------:R0:W2:Y:S04]  /*89c0*/  LDG.E.U16 R34, [R34.64] ;  /* 0x0000000422227981 */ /* 0x0000a8000c1e1500 */
[----:B0-----:R0:W2:Y:S04]  /*89d0*/  LDG.E.U16 R35, [R36.64] ;  /* 0x0000000424237981 */ /* 0x0010a8000c1e1500 */
[----:B0-----:R-:W2:Y:S01]  /*89e0*/  LDL.64 R36, [R1+0x48] ;  /* 0x0000480001247983 */ /* 0x001ea20000100a00 */
[----:B------:R-:W-:-:S04]  /*89f0*/  IMAD.WIDE R38, R5, 0x2, R38 ;  /* 0x0000000205267825 */ /* 0x000fc800078e0226 */
[----:B----4-:R-:W-:-:S04]  /*8a00*/  IMAD.WIDE R32, R5, 0x2, R32 ;  /* 0x0000000205207825 */ /* 0x010fc800078e0220 */
[C---:B------:R-:W-:Y:S02]  /*8a10*/  IMAD.WIDE R92, R5.reuse, 0x2, R92 ;  /* 0x00000002055c7825 */ /* 0x040fe400078e025c */
[----:B------:R0:W4:Y:S04]  /*8a20*/  LDG.E.U16 R32, [R32.64] ;  /* 0x0000000420207981 */ /* 0x000128000c1e1500 */
[----:B0-----:R0:W3:Y:S04]  /*8a30*/  LDG.E.U16 R33, [R38.64] ;  /* 0x0000000426217981 */ /* 0x0010e8000c1e1500 */
[----:B0-----:R-:W3:Y:S01]  /*8a40*/  LDL.64 R38, [R1+0x38] ;  /* 0x0000380001267983 */ /* 0x001ee20000100a00 */
[----:B--2---:R-:W-:-:S06]  /*8a50*/  IMAD.WIDE R36, R5, 0x2, R36 ;  /* 0x0000000205247825 */ /* 0x004fcc00078e0224 */
[----:B------:R0:W2:Y:S04]  /*8a60*/  LDG.E.U16 R36, [R36.64] ;  /* 0x0000000424247981 */ /* 0x0000a8000c1e1500 */
[----:B0-----:R0:W2:Y:S04]  /*8a70*/  LDG.E.U16 R37, [R92.64] ;  /* 0x000000045c257981 */ /* 0x0010a8000c1e1500 */
[----:B0-----:R-:W2:Y:S01]  /*8a80*/  LDL.64 R92, [R1+0x30] ;  /* 0x00003000015c7983 */ /* 0x001ea20000100a00 */
[----:B---3--:R-:W-:-:S06]  /*8a90*/  IMAD.WIDE R38, R5, 0x2, R38 ;  /* 0x0000000205267825 */ /* 0x008fcc00078e0226 */
[----:B------:R0:W3:Y:S01]  /*8aa0*/  LDG.E.U16 R38, [R38.64] ;  /* 0x0000000426267981 */ /* 0x0000e2000c1e1500 */
[----:B--2---:R-:W-:-:S05]  /*8ab0*/  IMAD.WIDE R92, R5, 0x2, R92 ;  /* 0x00000002055c7825 */ /* 0x004fca00078e025c */
[----:B0-----:R0:W2:Y:S04]  /*8ac0*/  LDG.E.U16 R39, [R92.64] ;  /* 0x000000045c277981 */ /* 0x0010a8000c1e1500 */
[----:B0-----:R-:W2:Y:S01]  /*8ad0*/  LDL.64 R92, [R1+0x28] ;  /* 0x00002800015c7983 */ /* 0x001ea20000100a00 */
[----:B------:R-:W-:-:S04]  /*8ae0*/  IMAD.WIDE R176, R5, 0x2, R176 ;  /* 0x0000000205b07825 */ /* 0x000fc800078e02b0 */
[----:B--2---:R-:W-:-:S06]  /*8af0*/  IMAD.WIDE R92, R5, 0x2, R92 ;  /* 0x00000002055c7825 */ /* 0x004fcc00078e025c */
[----:B------:R0:W2:Y:S04]  /*8b00*/  LDG.E.U16 R92, [R92.64] ;  /* 0x000000045c5c7981 */ /* 0x0000a8000c1e1500 */
[----:B0-----:R0:W2:Y:S04]  /*8b10*/  LDG.E.U16 R93, [R176.64] ;  /* 0x00000004b05d7981 */ /* 0x0010a8000c1e1500 */
[----:B0-----:R-:W2:Y:S01]  /*8b20*/  LDL.64 R176, [R1+0x10] ;  /* 0x0000100001b07983 */ /* 0x001ea20000100a00 */
[----:B------:R-:W-:-:S06]  /*8b30*/  IMAD.WIDE R94, R5, 0x2, R94 ;  /* 0x00000002055e7825 */ /* 0x000fcc00078e025e */
[----:B------:R0:W3:Y:S01]  /*8b40*/  LDG.E.U16 R94, [R94.64] ;  /* 0x000000045e5e7981 */ /* 0x0000e2000c1e1500 */
[----:B--2---:R-:W-:-:S05]  /*8b50*/  IMAD.WIDE R176, R5, 0x2, R176 ;  /* 0x0000000205b07825 */ /* 0x004fca00078e02b0 */
[----:B0-----:R0:W2:Y:S04]  /*8b60*/  LDG.E.U16 R95, [R176.64] ;  /* 0x00000004b05f7981 */ /* 0x0010a8000c1e1500 */
[----:B0-----:R-:W2:Y:S01]  /*8b70*/  LDL.64 R176, [R1+0x8] ;  /* 0x0000080001b07983 */ /* 0x001ea20000100a00 */
[----:B------:R-:W0:Y:S02]  /*8b80*/  MUFU.EX2 R194, R194 ;  /* 0x000000c200c27308 */ /* 0x000e240000000800 */
[----:B0-----:R-:W-:Y:S02]  /*8b90*/  FFMA R243, R194, R243, R218 ;  /* 0x000000f3c2f37223 */ /* 0x001fe400000000da */
[----:B------:R-:W-:Y:S02]  /*8ba0*/  FADD R218, -R203, R168 ;  /* 0x000000a8cbda7221 */ /* 0x000fe40000000100 */
[----:B--2---:R-:W-:-:S05]  /*8bb0*/  IMAD.WIDE R176, R5, 0x2, R176 ;  /* 0x0000000205b07825 */ /* 0x004fca00078e02b0 */
[----:B------:R0:W2:Y:S04]  /*8bc0*/  LDG.E.U16 R168, [R176.64] ;  /* 0x00000004b0a87981 */ /* 0x0000a8000c1e1500 */
[----:B0-----:R-:W2:Y:S01]  /*8bd0*/  LDL.64 R176, [R1] ;  /* 0x0000000001b07983 */ /* 0x001ea20000100a00 */
[C---:B------:R-:W-:Y:S02]  /*8be0*/  FMUL R64, R194.reuse, R64 ;  /* 0x00000040c2407220 */ /* 0x040fe40000400000 */
[C---:B------:R-:W-:Y:S02]  /*8bf0*/  FMUL R65, R194.reuse, R65 ;  /* 0x00000041c2417220 */ /* 0x040fe40000400000 */
[C---:B------:R-:W-:Y:S02]  /*8c00*/  FMUL R60, R194.reuse, R60 ;  /* 0x0000003cc23c7220 */ /* 0x040fe40000400000 */
[----:B------:R-:W-:-:S02]  /*8c10*/  FMUL R61, R194, R61 ;  /* 0x0000003dc23d7220 */ /* 0x000fc40000400000 */
[C---:B------:R-:W-:Y:S02]  /*8c20*/  FMUL R56, R194.reuse, R56 ;  /* 0x00000038c2387220 */ /* 0x040fe40000400000 */
[C---:B------:R-:W-:Y:S02]  /*8c30*/  FMUL R57, R194.reuse, R57 ;  /* 0x00000039c2397220 */ /* 0x040fe40000400000 */
        /* <DEDUP_REMOVED lines=10> */
[----:B------:R-:W-:-:S06]  /*8ce0*/  FMUL R218, R218, 1.4426950216293334961 ;  /* 0x3fb8aa3bdada7820 */ /* 0x000fcc0000400000 */
[----:B------:R-:W0:Y:S02]  /*8cf0*/  MUFU.EX2 R218, R218 ;  /* 0x000000da00da7308 */ /* 0x000e240000000800 */
[C---:B0-----:R-:W-:Y:S02]  /*8d00*/  FFMA R242, R218.reuse, R242, R230 ;  /* 0x000000f2daf27223 */ /* 0x041fe400000000e6 */
[----:B------:R-:W0:Y:S01]  /*8d10*/  S2R R230, SR_TID.X ;  /* 0x0000000000e67919 */ /* 0x000e220000002100 */
[C---:B------:R-:W-:Y:S02]  /*8d20*/  FMUL R66, R218.reuse, R66 ;  /* 0x00000042da427220 */ /* 0x040fe40000400000 */
[C---:B------:R-:W-:Y:S02]  /*8d30*/  FMUL R67, R218.reuse, R67 ;  /* 0x00000043da437220 */ /* 0x040fe40000400000 */
[C---:B------:R-:W-:Y:S02]  /*8d40*/  FMUL R62, R218.reuse, R62 ;  /* 0x0000003eda3e7220 */ /* 0x040fe40000400000 */
[----:B------:R-:W-:-:S02]  /*8d50*/  FMUL R63, R218, R63 ;  /* 0x0000003fda3f7220 */ /* 0x000fc40000400000 */
[----:B--2---:R-:W-:-:S05]  /*8d60*/  IMAD.WIDE R176, R5, 0x2, R176 ;  /* 0x0000000205b07825 */ /* 0x004fca00078e02b0 */
[----:B------:R1:W2:Y:S02]  /*8d70*/  LDG.E.U16 R194, [R176.64] ;  /* 0x00000004b0c27981 */ /* 0x0002a4000c1e1500 */
[----:B-1----:R-:W-:-:S06]  /*8d80*/  IMAD.WIDE R176, R5, 0x2, R250 ;  /* 0x0000000205b07825 */ /* 0x002fcc00078e02fa */
[----:B------:R1:W2:Y:S01]  /*8d90*/  LDG.E.U16 R176, [R176.64] ;  /* 0x00000004b0b07981 */ /* 0x0002a2000c1e1500 */
[----:B0-----:R-:W-:Y:S01]  /*8da0*/  LOP3.LUT R230, R230, 0x1c, RZ, 0xc0, !PT ;  /* 0x0000001ce6e67812 */ /* 0x001fe200078ec0ff */
        /* <DEDUP_REMOVED lines=11> */
[----:B------:R-:W-:Y:S02]  /*8e60*/  FMUL R163, R218, R163 ;  /* 0x000000a3daa37220 */ /* 0x000fe40000400000 */
[----:B------:R-:W0:Y:S01]  /*8e70*/  LDS R218, [R230.X4+0x10100] ;  /* 0x01010000e6da7984 */ /* 0x000e220000004800 */
[----:B-1----:R-:W-:Y:S02]  /*8e80*/  FADD R177, -R202, R189 ;  /* 0x000000bdcab17221 */ /* 0x002fe40000000100 */
[----:B------:R-:W-:Y:S02]  /*8e90*/  FADD R189, -R201, R188 ;  /* 0x000000bcc9bd7221 */ /* 0x000fe40000000100 */
[----:B------:R-:W1:Y:S01]  /*8ea0*/  LDS R188, [R230.X4+0x10180] ;  /* 0x01018000e6bc7984 */ /* 0x000e620000004800 */
[----:B------:R-:W-:Y:S02]  /*8eb0*/  FMUL R177, R177, 1.4426950216293334961 ;  /* 0x3fb8aa3bb1b17820 */ /* 0x000fe40000400000 */
[----:B------:R-:W-:-:S04]  /*8ec0*/  FMUL R189, R189, 1.4426950216293334961 ;  /* 0x3fb8aa3bbdbd7820 */ /* 0x000fc80000400000 */
[----:B------:R-:W3:Y:S08]  /*8ed0*/  MUFU.EX2 R177, R177 ;  /* 0x000000b100b17308 */ /* 0x000ef00000000800 */
[----:B------:R-:W1:Y:S01]  /*8ee0*/  MUFU.EX2 R189, R189 ;  /* 0x000000bd00bd7308 */ /* 0x000e620000000800 */
[C---:B---3--:R-:W-:Y:S02]  /*8ef0*/  FMUL R164, R177.reuse, R164 ;  /* 0x000000a4b1a47220 */ /* 0x048fe40000400000 */
[----:B------:R-:W-:-:S02]  /*8f00*/  FMUL R165, R177, R165 ;  /* 0x000000a5b1a57220 */ /* 0x000fc40000400000 */
[----:B0-----:R-:W-:Y:S02]  /*8f10*/  FFMA R244, R177, R244, R218 ;  /* 0x000000f4b1f47223 */ /* 0x001fe400000000da */
[----:B------:R-:W-:-:S04]  /*8f20*/  FADD R218, -R200, R184 ;  /* 0x000000b8c8da7221 */ /* 0x000fc80000000100 */
[----:B------:R-:W-:Y:S01]  /*8f30*/  FMUL R218, R218, 1.4426950216293334961 ;  /* 0x3fb8aa3bdada7820 */ /* 0x000fe20000400000 */
[----:B------:R-:W-:Y:S01]  /*8f40*/  F2FP.PACK_AB R184, R220, R221 ;  /* 0x000000dddcb8723e */ /* 0x000fe200000000ff */
[----:B-1----:R-:W-:Y:S01]  /*8f50*/  FFMA R249, R189, R249, R188 ;  /* 0x000000f9bdf97223 */ /* 0x002fe200000000bc */
[----:B------:R-:W-:Y:S01]  /*8f60*/  LDS R221, [R230.X4+0x10280] ;  /* 0x01028000e6dd7984 */ /* 0x000fe20000004800 */
[C---:B------:R-:W-:Y:S01]  /*8f70*/  FMUL R156, R177.reuse, R156 ;  /* 0x0000009cb19c7220 */ /* 0x040fe20000400000 */
[----:B------:R0:W1:Y:S01]  /*8f80*/  MUFU.EX2 R188, R218 ;  /* 0x000000da00bc7308 */ /* 0x0000620000000800 */
[C---:B------:R-:W-:Y:S01]  /*8f90*/  FMUL R157, R177.reuse, R157 ;  /* 0x0000009db19d7220 */ /* 0x040fe20000400000 */
[----:B------:R-:W-:Y:S01]  /*8fa0*/  LDS R220, [R230.X4+0x10300] ;  /* 0x01030000e6dc7984 */ /* 0x000fe20000004800 */
[C---:B------:R-:W-:Y:S02]  /*8fb0*/  FMUL R72, R177.reuse, R72 ;  /* 0x00000048b1487220 */ /* 0x040fe40000400000 */
[----:B------:R-:W-:-:S02]  /*8fc0*/  FMUL R73, R177, R73 ;  /* 0x00000049b1497220 */ /* 0x000fc40000400000 */
[C---:B------:R-:W-:Y:S02]  /*8fd0*/  FMUL R76, R177.reuse, R76 ;  /* 0x0000004cb14c7220 */ /* 0x040fe40000400000 */
[C---:B------:R-:W-:Y:S01]  /*8fe0*/  FMUL R77, R177.reuse, R77 ;  /* 0x0000004db14d7220 */ /* 0x040fe20000400000 */
[----:B0-----:R-:W-:Y:S01]  /*8ff0*/  LDS R218, [R230.X4+0x10380] ;  /* 0x01038000e6da7984 */ /* 0x001fe20000004800 */
[C---:B------:R-:W-:Y:S02]  /*9000*/  FMUL R80, R177.reuse, R80 ;  /* 0x00000050b1507220 */ /* 0x040fe40000400000 */
[C---:B------:R-:W-:Y:S02]  /*9010*/  FMUL R81, R177.reuse, R81 ;  /* 0x00000051b1517220 */ /* 0x040fe40000400000 */
[C---:B------:R-:W-:Y:S02]  /*9020*/  FMUL R84, R177.reuse, R84 ;  /* 0x00000054b1547220 */ /* 0x040fe40000400000 */
[----:B------:R-:W-:-:S02]  /*9030*/  FMUL R85, R177, R85 ;  /* 0x00000055b1557220 */ /* 0x000fc40000400000 */
[C---:B------:R-:W-:Y:S02]  /*9040*/  FMUL R88, R177.reuse, R88 ;  /* 0x00000058b1587220 */ /* 0x040fe40000400000 */
[C---:B------:R-:W-:Y:S02]  /*9050*/  FMUL R89, R177.reuse, R89 ;  /* 0x00000059b1597220 */ /* 0x040fe40000400000 */
[C---:B------:R-:W-:Y:S02]  /*9060*/  FMUL R172, R177.reuse, R172 ;  /* 0x000000acb1ac7220 */ /* 0x040fe40000400000 */
[----:B------:R-:W-:Y:S02]  /*9070*/  FMUL R173, R177, R173 ;  /* 0x000000adb1ad7220 */ /* 0x000fe40000400000 */
[----:B------:R-:W1:Y:S04]  /*9080*/  LDS R177, [R230.X4+0x10200] ;  /* 0x01020000e6b17984 */ /* 0x000e680000004800 */
[----:B------:R-:W-:Y:S01]  /*9090*/  BAR.SYNC.DEFER_BLOCKING 0x0 ;  /* 0x0000000000007b1d */ /* 0x000fe20000010000 */
[----:B------:R-:W-:-:S02]  /*90a0*/  F2FP.PACK_AB R224, R224, R225 ;  /* 0x000000e1e0e0723e */ /* 0x000fc400000000ff */
[----:B------:R-:W-:Y:S02]  /*90b0*/  F2FP.PACK_AB R222, R222, R223 ;  /* 0x000000dfdede723e */ /* 0x000fe400000000ff */
[----:B------:R-:W-:Y:S02]  /*90c0*/  F2FP.PACK_AB R235, R235, R236 ;  /* 0x000000ecebeb723e */ /* 0x000fe400000000ff */
[----:B------:R-:W-:Y:S02]  /*90d0*/  F2FP.PACK_AB R233, R233, R234 ;  /* 0x000000eae9e9723e */ /* 0x000fe400000000ff */
[----:B------:R-:W-:Y:S02]  /*90e0*/  F2FP.PACK_AB R231, R231, R232 ;  /* 0x000000e8e7e7723e */ /* 0x000fe400000000ff */
[----:B------:R-:W-:Y:S02]  /*90f0*/  F2FP.PACK_AB R228, R228, R229 ;  /* 0x000000e5e4e4723e */ /* 0x000fe400000000ff */
[----:B------:R-:W-:Y:S01]  /*9100*/  F2FP.PACK_AB R226, R226, R227 ;  /* 0x000000e3e2e2723e */ /* 0x000fe200000000ff */
        /* <DEDUP_REMOVED lines=46> */
[----:B-----5:R-:W-:Y:S04]  /*93f0*/  STS.U16 [R0+0x15c00], R29 ;  /* 0x015c001d00007388 */ /* 0x020fe80000000400 */
[----:B------:R-:W-:Y:S04]  /*9400*/  STS.U16 [R0+0x15e00], R30 ;  /* 0x015e001e00007388 */ /* 0x000fe80000000400 */
[----:B------:R-:W-:Y:S04]  /*9410*/  STS.U16 [R0+0x16000], R31 ;  /* 0x0160001f00007388 */ /* 0x000fe80000000400 */
[----:B----4-:R-:W-:Y:S04]  /*9420*/  STS.U16 [R0+0x16200], R32 ;  /* 0x0162002000007388 */ /* 0x010fe80000000400 */
        /* <DEDUP_REMOVED lines=13> */
[----:B------:R-:W-:Y:S04]  /*9500*/  STS.U16 [R0+0x17e00], R176 ;  /* 0x017e00b000007388 */ /* 0x000fe80000000400 */
[----:B------:R-:W-:Y:S04]  /*9510*/  STS [R193+0x18000], R224 ;  /* 0x018000e0c1007388 */ /* 0x000fe80000000800 */
[----:B------:R-:W-:Y:S04]  /*9520*/  STS [R193+0x18200], R222 ;  /* 0x018200dec1007388 */ /* 0x000fe80000000800 */
[----:B------:R-:W-:Y:S04]  /*9530*/  STS [R193+0x18400], R184 ;  /* 0x018400b8c1007388 */ /* 0x000fe80000000800 */
[----:B------:R-:W-:Y:S04]  /*9540*/  STS [R193+0x18600], R235 ;  /* 0x018600ebc1007388 */ /* 0x000fe80000000800 */
[----:B------:R-:W-:Y:S04]  /*9550*/  STS [R193+0x18800], R233 ;  /* 0x018800e9c1007388 */ /* 0x000fe80000000800 */
[----:B------:R-:W-:Y:S04]  /*9560*/  STS [R193+0x18a00], R231 ;  /* 0x018a00e7c1007388 */ /* 0x000fe80000000800 */
[----:B------:R-:W-:Y:S04]  /*9570*/  STS [R193+0x18c00], R228 ;  /* 0x018c00e4c1007388 */ /* 0x000fe80000000800 */
[----:B------:R-:W-:Y:S04]  /*9580*/  STS [R193+0x18e00], R226 ;  /* 0x018e00e2c1007388 */ /* 0x000fe80000000800 */
[----:B------:R-:W-:Y:S01]  /*9590*/  BAR.SYNC.DEFER_BLOCKING 0x0 ;  /* 0x0000000000007b1d */ /* 0x000fe20000010000 */
[----:B-1----:R-:W-:-:S05]  /*95a0*/  FFMA R248, R188, R248, R177 ;  /* 0x000000f8bcf87223 */ /* 0x002fca00000000b1 */
[----:B------:R-:W-:Y:S04]  /*95b0*/  LDSM.16.M88.4 R176, [R196+0x18000] ;  /* 0x01800000c4b0783b */ /* 0x000fe80000000200 */
[----:B------:R-:W1:Y:S04]  /*95c0*/  LDSM.16.M88.4 R8, [R192+0x10000] ;  /* 0x01000000c008783b */ /* 0x000e680000000200 */
[----:B------:R-:W2:Y:S04]  /*95d0*/  LDSM.16.M88.4 R12, [R192+0x11000] ;  /* 0x01100000c00c783b */ /* 0x000ea80000000200 */
[----:B------:R-:W3:Y:S04]  /*95e0*/  LDSM.16.M88.4 R16, [R192+0x12000] ;  /* 0x01200000c010783b */ /* 0x000ee80000000200 */
[----:B------:R-:W4:Y:S04]  /*95f0*/  LDSM.16.M88.4 R20, [R192+0x13000] ;  /* 0x01300000c014783b */ /* 0x000f280000000200 */
[----:B------:R-:W5:Y:S04]  /*9600*/  LDSM.16.M88.4 R24, [R192+0x14000] ;  /* 0x01400000c018783b */ /* 0x000f680000000200 */
[----:B------:R-:W3:Y:S04]  /*9610*/  LDSM.16.M88.4 R28, [R192+0x15000] ;  /* 0x01500000c01c783b */ /* 0x000ee80000000200 */
[----:B------:R-:W3:Y:S04]  /*9620*/  LDSM.16.M88.4 R32, [R192+0x16000] ;  /* 0x01600000c020783b */ /* 0x000ee80000000200 */
[----:B------:R-:W4:Y:S04]  /*9630*/  LDSM.16.M88.4 R36, [R192+0x17000] ;  /* 0x01700000c024783b */ /* 0x000f280000000200 */
[----:B------:R-:W4:Y:S04]  /*9640*/  LDSM.16.M88.4 R168, [R196+0x18400] ;  /* 0x01840000c4a8783b */ /* 0x000f280000000200 */
[----:B------:R-:W5:Y:S01]  /*9650*/  LDSM.16.M88.4 R92, [R196+0x18800] ;  /* 0x01880000c45c783b */ /* 0x000f620000000200 */
[----:B0-----:R-:W-:-:S03]  /*9660*/  FADD R205, -R199, R237 ;  /* 0x000000edc7cd7221 */ /* 0x001fc60000000100 */
[----:B------:R-:W0:Y:S01]  /*9670*/  LDSM.16.M88.4 R184, [R196+0x18c00] ;  /* 0x018c0000c4b8783b */ /* 0x000e220000000200 */
[----:B------:R-:W-:-:S06]  /*9680*/  FMUL R205, R205, 1.4426950216293334961 ;  /* 0x3fb8aa3bcdcd7820 */ /* 0x000fcc0000400000 */
[----:B------:R-:W0:Y:S01]  /*9690*/  MUFU.EX2 R205, R205 ;  /* 0x000000cd00cd7308 */ /* 0x000e220000000800 */
[C---:B-1----:R-:W-:Y:S08]  /*96a0*/  HMMA.16816.F32 R64, R176.reuse, R8, R64 ;  /* 0x00000008b040723c */ /* 0x042ff00000001840 */
[C---:B--2---:R-:W-:Y:S08]  /*96b0*/  HMMA.16816.F32 R60, R176.reuse, R12, R60 ;  /* 0x0000000cb03c723c */ /* 0x044ff0000000183c */
[C---:B---3--:R-:W-:Y:S08]  /*96c0*/  HMMA.16816.F32 R56, R176.reuse, R16, R56 ;  /* 0x00000010b038723c */ /* 0x048ff00000001838 */
[C---:B----4-:R-:W-:Y:S08]  /*96d0*/  HMMA.16816.F32 R52, R176.reuse, R20, R52 ;  /* 0x00000014b034723c */ /* 0x050ff00000001834 */
[C---:B-----5:R-:W-:Y:S08]  /*96e0*/  HMMA.16816.F32 R48, R176.reuse, R24, R48 ;  /* 0x00000018b030723c */ /* 0x060ff00000001830 */
[C---:B------:R-:W-:Y:S08]  /*96f0*/  HMMA.16816.F32 R44, R176.reuse, R28, R44 ;  /* 0x0000001cb02c723c */ /* 0x040ff0000000182c */
[C---:B------:R-:W-:Y:S08]  /*9700*/  HMMA.16816.F32 R40, R176.reuse, R32, R40 ;  /* 0x00000020b028723c */ /* 0x040ff00000001828 */
[----:B------:R-:W-:Y:S07]  /*9710*/  HMMA.16816.F32 R160, R176, R36, R160 ;  /* 0x00000024b0a0723c */ /* 0x000fee00000018a0 */
[----:B------:R-:W-:-:S02]  /*9720*/  FMUL R176, R188, R68 ;  /* 0x00000044bcb07220 */ /* 0x000fc40000400000 */
[----:B------:R-:W-:Y:S02]  /*9730*/  FMUL R177, R188, R69 ;  /* 0x00000045bcb17220 */ /* 0x000fe40000400000 */
[----:B------:R-:W-:Y:S02]  /*9740*/  FADD R69, -R198, R238 ;  /* 0x000000eec6457221 */ /* 0x000fe40000000100 */
[----:B------:R-:W-:Y:S02]  /*9750*/  FADD R68, -R197, R239 ;  /* 0x000000efc5447221 */ /* 0x000fe40000000100 */
[----:B------:R-:W-:Y:S02]  /*9760*/  FMUL R69, R69, 1.4426950216293334961 ;  /* 0x3fb8aa3b45457820 */ /* 0x000fe40000400000 */
[----:B------:R-:W-:Y:S02]  /*9770*/  FMUL R68, R68, 1.4426950216293334961 ;  /* 0x3fb8aa3b44447820 */ /* 0x000fe40000400000 */
[C---:B------:R-:W-:Y:S01]  /*9780*/  FMUL R166, R189.reuse, R166 ;  /* 0x000000a6bda67220 */ /* 0x040fe20000400000 */
[----:B------:R-:W1:Y:S01]  /*9790*/  MUFU.EX2 R195, R69 ;  /* 0x0000004500c37308 */ /* 0x000e620000000800 */
[----:B------:R-:W-:-:S02]  /*97a0*/  FMUL R167, R189, R167 ;  /* 0x000000a7bda77220 */ /* 0x000fc40000400000 */
[C---:B------:R-:W-:Y:S02]  /*97b0*/  FMUL R158, R189.reuse, R158 ;  /* 0x0000009ebd9e7220 */ /* 0x040fe40000400000 */
[C---:B------:R-:W-:Y:S02]  /*97c0*/  FMUL R159, R189.reuse, R159 ;  /* 0x0000009fbd9f7220 */ /* 0x040fe40000400000 */
[C---:B------:R-:W-:Y:S01]  /*97d0*/  FMUL R74, R189.reuse, R74 ;  /* 0x0000004abd4a7220 */ /* 0x040fe20000400000 */
[----:B------:R2:W3:Y:S01]  /*97e0*/  MUFU.EX2 R194, R68 ;  /* 0x0000004400c27308 */ /* 0x0004e20000000800 */
        /* <DEDUP_REMOVED lines=10> */
[----:B------:R-:W-:Y:S02]  /*9890*/  FMUL R175, R189, R175 ;  /* 0x000000afbdaf7220 */ /* 0x000fe40000400000 */
[C---:B0-----:R-:W-:Y:S02]  /*98a0*/  FMUL R178, R205.reuse, R70 ;  /* 0x00000046cdb27220 */ /* 0x041fe40000400000 */
[----:B------:R-:W-:Y:S02]  /*98b0*/  FMUL R179, R205, R71 ;  /* 0x00000047cdb37220 */ /* 0x000fe40000400000 */
[C---:B------:R-:W-:Y:S02]  /*98c0*/  FMUL R96, R188.reuse, R96 ;  /* 0x00000060bc607220 */ /* 0x040fe40000400000 */
[----:B------:R-:W-:-:S02]  /*98d0*/  FMUL R97, R188, R97 ;  /* 0x00000061bc617220 */ /* 0x000fc40000400000 */
[C---:B------:R-:W-:Y:S02]  /*98e0*/  FMUL R98, R205.reuse, R98 ;  /* 0x00000062cd627220 */ /* 0x040fe40000400000 */
[C---:B------:R-:W-:Y:S02]  /*98f0*/  FMUL R99, R205.reuse, R99 ;  /* 0x00000063cd637220 */ /* 0x040fe40000400000 */
[C---:B------:R-:W-:Y:S02]  /*9900*/  FMUL R100, R188.reuse, R100 ;  /* 0x00000064bc647220 */ /* 0x040fe40000400000 */
        /* <DEDUP_REMOVED lines=22> */
[----:B------:R-:W-:Y:S01]  /*9a70*/  FMUL R155, R205, R155 ;  /* 0x0000009bcd9b7220 */ /* 0x000fe20000400000 */
[----:B------:R-:W-:Y:S01]  /*9a80*/  LOP3.LUT R223, R196, 0x20, RZ, 0x3c, !PT ;  /* 0x00000020c4df7812 */ /* 0x000fe200078e3cff */
[C---:B------:R-:W-:Y:S04]  /*9a90*/  HMMA.16816.F32 R164, R168.reuse, R8, R164 ;  /* 0x00000008a8a4723c */ /* 0x040fe800000018a4 */
[----:B--2---:R-:W0:Y:S04]  /*9aa0*/  LDSM.16.M88.4 R68, [R223+0x18400] ;  /* 0x01840000df44783b */ /* 0x004e280000000200 */
[C---:B------:R-:W-:Y:S01]  /*9ab0*/  HMMA.16816.F32 R156, R168.reuse, R12, R156 ;  /* 0x0000000ca89c723c */ /* 0x040fe2000000189c */
[----:B------:R-:W2:Y:S07]  /*9ac0*/  LDSM.16.M88.4 R188, [R223+0x18000] ;  /* 0x01800000dfbc783b */ /* 0x000eae0000000200 */
[C---:B------:R-:W-:Y:S08]  /*9ad0*/  HMMA.16816.F32 R72, R168.reuse, R16, R72 ;  /* 0x00000010a848723c */ /* 0x040ff00000001848 */
[C---:B------:R-:W-:Y:S08]  /*9ae0*/  HMMA.16816.F32 R76, R168.reuse, R20, R76 ;  /* 0x00000014a84c723c */ /* 0x040ff0000000184c */
[C---:B------:R-:W-:Y:S08]  /*9af0*/  HMMA.16816.F32 R80, R168.reuse, R24, R80 ;  /* 0x00000018a850723c */ /* 0x040ff00000001850 */
[C---:B------:R-:W-:Y:S08]  /*9b00*/  HMMA.16816.F32 R84, R168.reuse, R28, R84 ;  /* 0x0000001ca854723c */ /* 0x040ff00000001854 */
[C---:B------:R-:W-:Y:S08]  /*9b10*/  HMMA.16816.F32 R88, R168.reuse, R32, R88 ;  /* 0x00000020a858723c */ /* 0x040ff00000001858 */
[----:B------:R-:W-:Y:S01]  /*9b20*/  HMMA.16816.F32 R172, R168, R36, R172 ;  /* 0x00000024a8ac723c */ /* 0x000fe200000018ac */
[----:B------:R-:W4:Y:S07]  /*9b30*/  LDSM.16.M88.4 R168, [R223+0x18800] ;  /* 0x01880000dfa8783b */ /* 0x000f2e0000000200 */
[C---:B------:R-:W-:Y:S08]  /*9b40*/  HMMA.16816.F32 R176, R92.reuse, R8, R176 ;  /* 0x000000085cb0723c */ /* 0x040ff000000018b0 */
[C---:B------:R-:W-:Y:S08]  /*9b50*/  HMMA.16816.F32 R96, R92.reuse, R12, R96 ;  /* 0x0000000c5c60723c */ /* 0x040ff00000001860 */
[C---:B------:R-:W-:Y:S08]  /*9b60*/  HMMA.16816.F32 R100, R92.reuse, R16, R100 ;  /* 0x000000105c64723c */ /* 0x040ff00000001864 */
[C---:B------:R-:W-:Y:S08]  /*9b70*/  HMMA.16816.F32 R104, R92.reuse, R20, R104 ;  /* 0x000000145c68723c */ /* 0x040ff00000001868 */
[C---:B------:R-:W-:Y:S08]  /*9b80*/  HMMA.16816.F32 R136, R92.reuse, R24, R136 ;  /* 0x000000185c88723c */ /* 0x040ff00000001888 */
[C---:B------:R-:W-:Y:S08]  /*9b90*/  HMMA.16816.F32 R108, R92.reuse, R28, R108 ;  /* 0x0000001c5c6c723c */ /* 0x040ff0000000186c */
[C---:B------:R-:W-:Y:S08]  /*9ba0*/  HMMA.16816.F32 R112, R92.reuse, R32, R112 ;  /* 0x000000205c70723c */ /* 0x040ff00000001870 */
[----:B------:R-:W-:Y:S01]  /*9bb0*/  HMMA.16816.F32 R152, R92, R36, R152 ;  /* 0x000000245c98723c */ /* 0x000fe20000001898 */
[----:B------:R-:W5:Y:S01]  /*9bc0*/  LDSM.16.M88.4 R92, [R223+0x18c00] ;  /* 0x018c0000df5c783b */ /* 0x000f620000000200 */
[----:B-1----:R-:W-:-:S02]  /*9bd0*/  FMUL R116, R195, R116 ;  /* 0x00000074c3747220 */ /* 0x002fc40000400000 */
[C---:B------:R-:W-:Y:S02]  /*9be0*/  FMUL R117, R195.reuse, R117 ;  /* 0x00000075c3757220 */ /* 0x040fe40000400000 */
[C---:B---3--:R-:W-:Y:S02]  /*9bf0*/  FMUL R118, R194.reuse, R118 ;  /* 0x00000076c2767220 */ /* 0x048fe40000400000 */
[C---:B------:R-:W-:Y:S02]  /*9c00*/  FMUL R119, R194.reuse, R119 ;  /* 0x00000077c2777220 */ /* 0x040fe40000400000 */
[C---:B------:R-:W-:Y:S02]  /*9c10*/  FMUL R120, R195.reuse, R120 ;  /* 0x00000078c3787220 */ /* 0x040fe40000400000 */
[----:B------:R-:W-:Y:S02]  /*9c20*/  FMUL R121, R195, R121 ;  /* 0x00000079c3797220 */ /* 0x000fe40000400000 */
[----:B------:R-:W-:-:S02]  /*9c30*/  FMUL R122, R194, R122 ;  /* 0x0000007ac27a7220 */ /* 0x000fc40000400000 */
[C---:B------:R-:W-:Y:S02]  /*9c40*/  FMUL R123, R194.reuse, R123 ;  /* 0x0000007bc27b7220 */ /* 0x040fe40000400000 */
[C---:B------:R-:W-:Y:S02]  /*9c50*/  FMUL R124, R195.reuse, R124 ;  /* 0x0000007cc37c7220 */ /* 0x040fe40000400000 */
        /* <DEDUP_REMOVED lines=22> */
[----:B------:R-:W-:Y:S01]  /*9dc0*/  FMUL R151, R194, R151 ;  /* 0x00000097c2977220 */ /* 0x000fe20000400000 */
        /* <DEDUP_REMOVED lines=8> */
[----:B------:R-:W-:-:S04]  /*9e50*/  IADD3 R240, R240, 0x20, RZ ;  /* 0x00000020f0f07810 */ /* 0x000fc80007ffe0ff */
[----:B------:R-:W-:Y:S02]  /*9e60*/  ISETP.GE.AND P2, PT, R240, c[0x0][0x1d0], PT ;  /* 0x00007400f0007a0c */ /* 0x000fe40003f46270 */
[----:B------:R-:W-:Y:S01]  /*9e70*/  MOV R8, 0x20 ;  /* 0x0000002000087802 */ /* 0x000fe20000000f00 */
[----:B0-----:R-:W-:Y:S01]  /*9e80*/  HMMA.16816.F32 R164, R68, R10, R164 ;  /* 0x0000000a44a4723c */ /* 0x001fe200000018a4 */
[----:B------:R-:W-:Y:S01]  /*9e90*/  FFMA R247, R205, R247, R221 ;  /* 0x000000f7cdf77223 */ /* 0x000fe200000000dd */
[----:B------:R-:W-:Y:S01]  /*9ea0*/  MOV R237, R199 ;  /* 0x000000c700ed7202 */ /* 0x000fe20000000f00 */
[----:B------:R-:W-:Y:S01]  /*9eb0*/  FFMA R246, R195, R246, R220 ;  /* 0x000000f6c3f67223 */ /* 0x000fe200000000dc */
[----:B------:R-:W-:-:S04]  /*9ec0*/  MOV R239, R197 ;  /* 0x000000c500ef7202 */ /* 0x000fc80000000f00 */
[----:B------:R-:W-:Y:S01]  /*9ed0*/  HMMA.16816.F32 R156, R68, R14, R156 ;  /* 0x0000000e449c723c */ /* 0x000fe2000000189c */
[C---:B------:R-:W-:Y:S02]  /*9ee0*/  IMAD R2, R8.reuse, c[0x0][0x1a4], R2 ;  /* 0x0000690008027a24 */ /* 0x040fe400078e0202 */
[----:B------:R-:W-:-:S05]  /*9ef0*/  IMAD R5, R8, c[0x0][0x1b4], R5 ;  /* 0x00006d0008057a24 */ /* 0x000fca00078e0205 */
[----:B------:R-:W-:Y:S01]  /*9f00*/  HMMA.16816.F32 R72, R68, R18, R72 ;  /* 0x000000124448723c */ /* 0x000fe20000001848 */
[----:B------:R-:W-:Y:S02]  /*9f10*/  FFMA R245, R194, R245, R218 ;  /* 0x000000f5c2f57223 */ /* 0x000fe400000000da */
[----:B------:R-:W-:-:S05]  /*9f20*/  IMAD.MOV.U32 R184, RZ, RZ, R200 ;  /* 0x000000ffffb87224 */ /* 0x000fca00078e00c8 */
[----:B------:R-:W-:Y:S01]  /*9f30*/  HMMA.16816.F32 R76, R68, R22, R76 ;  /* 0x00000016444c723c */ /* 0x000fe2000000184c */
[----:B------:R-:W-:-:S07]  /*9f40*/  IMAD.MOV.U32 R238, RZ, RZ, R198 ;  /* 0x000000ffffee7224 */ /* 0x000fce00078e00c6 */
[C---:B------:R-:W-:Y:S08]  /*9f50*/  HMMA.16816.F32 R80, R68.reuse, R26, R80 ;  /* 0x0000001a4450723c */ /* 0x040ff00000001850 */
[C---:B------:R-:W-:Y:S08]  /*9f60*/  HMMA.16816.F32 R84, R68.reuse, R30, R84 ;  /* 0x0000001e4454723c */ /* 0x040ff00000001854 */
[C---:B------:R-:W-:Y:S08]  /*9f70*/  HMMA.16816.F32 R88, R68.reuse, R34, R88 ;  /* 0x000000224458723c */ /* 0x040ff00000001858 */
[----:B------:R-:W-:Y:S08]  /*9f80*/  HMMA.16816.F32 R172, R68, R38, R172 ;  /* 0x0000002644ac723c */ /* 0x000ff000000018ac */
[C---:B--2---:R-:W-:Y:S08]  /*9f90*/  HMMA.16816.F32 R64, R188.reuse, R10, R64 ;  /* 0x0000000abc40723c */ /* 0x044ff00000001840 */
[C---:B------:R-:W-:Y:S08]  /*9fa0*/  HMMA.16816.F32 R60, R188.reuse, R14, R60 ;  /* 0x0000000ebc3c723c */ /* 0x040ff0000000183c */
[C---:B------:R-:W-:Y:S08]  /*9fb0*/  HMMA.16816.F32 R56, R188.reuse, R18, R56 ;  /* 0x00000012bc38723c */ /* 0x040ff00000001838 */
[C---:B------:R-:W-:Y:S08]  /*9fc0*/  HMMA.16816.F32 R52, R188.reuse, R22, R52 ;  /* 0x00000016bc34723c */ /* 0x040ff00000001834 */
[C---:B------:R-:W-:Y:S08]  /*9fd0*/  HMMA.16816.F32 R48, R188.reuse, R26, R48 ;  /* 0x0000001abc30723c */ /* 0x040ff00000001830 */
[C---:B------:R-:W-:Y:S08]  /*9fe0*/  HMMA.16816.F32 R44, R188.reuse, R30, R44 ;  /* 0x0000001ebc2c723c */ /* 0x040ff0000000182c */
[C---:B------:R-:W-:Y:S08]  /*9ff0*/  HMMA.16816.F32 R40, R188.reuse, R34, R40 ;  /* 0x00000022bc28723c */ /* 0x040ff00000001828 */
[----:B------:R-:W-:Y:S08]  /*a000*/  HMMA.16816.F32 R160, R188, R38, R160 ;  /* 0x00000026bca0723c */ /* 0x000ff000000018a0 */
[----:B----4-:R-:W-:Y:S01]  /*a010*/  HMMA.16816.F32 R68, R168, R10, R176 ;  /* 0x0000000aa844723c */ /* 0x010fe200000018b0 */
[----:B------:R-:W-:Y:S01]  /*a020*/  IMAD.MOV.U32 R189, RZ, RZ, R202 ;  /* 0x000000ffffbd7224 */ /* 0x000fe200078e00ca */
[----:B------:R-:W-:-:S06]  /*a030*/  MOV R188, R201 ;  /* 0x000000c900bc7202 */ /* 0x000fcc0000000f00 */
[C---:B------:R-:W-:Y:S08]  /*a040*/  HMMA.16816.F32 R96, R168.reuse, R14, R96 ;  /* 0x0000000ea860723c */ /* 0x040ff00000001860 */
[C---:B------:R-:W-:Y:S08]  /*a050*/  HMMA.16816.F32 R100, R168.reuse, R18, R100 ;  /* 0x00000012a864723c */ /* 0x040ff00000001864 */
[C---:B------:R-:W-:Y:S08]  /*a060*/  HMMA.16816.F32 R104, R168.reuse, R22, R104 ;  /* 0x00000016a868723c */ /* 0x040ff00000001868 */
[C---:B------:R-:W-:Y:S08]  /*a070*/  HMMA.16816.F32 R136, R168.reuse, R26, R136 ;  /* 0x0000001aa888723c */ /* 0x040ff00000001888 */
[C---:B------:R-:W-:Y:S08]  /*a080*/  HMMA.16816.F32 R108, R168.reuse, R30, R108 ;  /* 0x0000001ea86c723c */ /* 0x040ff0000000186c */
[C---:B------:R-:W-:Y:S08]  /*a090*/  HMMA.16816.F32 R112, R168.reuse, R34, R112 ;  /* 0x00000022a870723c */ /* 0x040ff00000001870 */
[----:B------:R-:W-:Y:S08]  /*a0a0*/  HMMA.16816.F32 R152, R168, R38, R152 ;  /* 0x00000026a898723c */ /* 0x000ff00000001898 */
[----:B-----5:R-:W-:Y:S01]  /*a0b0*/  HMMA.16816.F32 R116, R92, R10, R116 ;  /* 0x0000000a5c74723c */ /* 0x020fe20000001874 */
[----:B------:R-:W-:-:S07]  /*a0c0*/  MOV R168, R203 ;  /* 0x000000cb00a87202 */ /* 0x000fce0000000f00 */
[C---:B------:R-:W-:Y:S08]  /*a0d0*/  HMMA.16816.F32 R120, R92.reuse, R14, R120 ;  /* 0x0000000e5c78723c */ /* 0x040ff00000001878 */
[C---:B------:R-:W-:Y:S08]  /*a0e0*/  HMMA.16816.F32 R124, R92.reuse, R18, R124 ;  /* 0x000000125c7c723c */ /* 0x040ff0000000187c */
[C---:B------:R-:W-:Y:S08]  /*a0f0*/  HMMA.16816.F32 R128, R92.reuse, R22, R128 ;  /* 0x000000165c80723c */ /* 0x040ff00000001880 */
[C---:B------:R-:W-:Y:S08]  /*a100*/  HMMA.16816.F32 R132, R92.reuse, R26, R132 ;  /* 0x0000001a5c84723c */ /* 0x040ff00000001884 */
[C---:B------:R-:W-:Y:S08]  /*a110*/  HMMA.16816.F32 R140, R92.reuse, R30, R140 ;  /* 0x0000001e5c8c723c */ /* 0x040ff0000000188c */
[C---:B------:R-:W-:Y:S08]  /*a120*/  HMMA.16816.F32 R144, R92.reuse, R34, R144 ;  /* 0x000000225c90723c */ /* 0x040ff00000001890 */
[----:B------:R-:W-:Y:S07]  /*a130*/  HMMA.16816.F32 R148, R92, R38, R148 ;  /* 0x000000265c94723c */ /* 0x000fee0000001894 */
[----:B------:R-:W-:Y:S01]  /*a140*/  IMAD.MOV.U32 R94, RZ, RZ, R204 ;  /* 0x000000ffff5e7224 */ /* 0x000fe200078e00cc */
[----:B------:R-:W-:Y:S01]  /*a150*/  @P2 CALL.REL.NOINC `(.L_x_0) ;  /* 0x0000001000002944 */ /* 0x000fe20003c00000 */
[----:B------:R-:W-:Y:S05]  /*a160*/  BRA `(.L_x_1) ;  /* 0xffffb07000007947 */ /* 0x000fea000383ffff */
.L_x_0:
[----:B------:R-:W0:Y:S01]  /*a170*/  S2R R8, SR_TID.X ;  /* 0x0000000000087919 */ /* 0x000e220000002100 */
[----:B------:R-:W-:Y:S01]  /*a180*/  IMAD.MOV.U32 R181, RZ, RZ, R138 ;  /* 0x000000ffffb57224 */ /* 0x000fe200078e008a */
[----:B------:R-:W-:Y:S01]  /*a190*/  MOV R11, R50 ;  /* 0x00000032000b7202 */ /* 0x000fe20000000f00 */
[----:B------:R-:W-:Y:S01]  /*a1a0*/  IMAD.MOV.U32 R138, RZ, RZ, R243 ;  /* 0x000000ffff8a7224 */ /* 0x000fe200078e00f3 */
[----:B------:R-:W1:Y:S01]  /*a1b0*/  S2R R185, SR_TID.X ;  /* 0x0000000000b97919 */ /* 0x000e620000002100 */
[----:B------:R-:W-:Y:S01]  /*a1c0*/  MOV R37, R101 ;  /* 0x0000006500257202 */ /* 0x000fe20000000f00 */
[C---:B------:R-:W-:Y:S01]  /*a1d0*/  FMUL R19, R244.reuse, 8388608 ;  /* 0x4b000000f4137820 */ /* 0x040fe20000400000 */
[----:B------:R-:W-:Y:S01]  /*a1e0*/  MOV R50, R126 ;  /* 0x0000007e00327202 */ /* 0x000fe20000000f00 */
[----:B------:R-:W2:Y:S01]  /*a1f0*/  S2R R10, SR_CTAID.Y ;  /* 0x00000000000a7919 */ /* 0x000ea20000002600 */
[----:B------:R-:W-:Y:S01]  /*a200*/  MOV R101, R139 ;  /* 0x0000008b00657202 */ /* 0x000fe20000000f00 */
[----:B------:R-:W-:Y:S01]  /*a210*/  IMAD.MOV.U32 R139, RZ, RZ, R108 ;  /* 0x000000ffff8b7224 */ /* 0x000fe200078e006c */
[----:B------:R-:W-:Y:S01]  /*a220*/  MOV R126, R242 ;  /* 0x000000f2007e7202 */ /* 0x000fe20000000f00 */
[----:B------:R-:W-:Y:S01]  /*a230*/  FMUL R196, R245, 8388608 ;  /* 0x4b000000f5c47820 */ /* 0x000fe20000400000 */
[----:B------:R-:W-:Y:S01]  /*a240*/  FSETP.GEU.AND P2, PT, R244, 1.175494350822287508e-38, PT ;  /* 0x00800000f400780b */ /* 0x000fe20003f4e000 */
[----:B------:R-:W-:Y:S01]  /*a250*/  IMAD.MOV.U32 R22, RZ, RZ, R127 ;  /* 0x000000ffff167224 */ /* 0x000fe200078e007f */
[----:B------:R-:W-:Y:S01]  /*a260*/  MOV R177, R103 ;  /* 0x0000006700b17202 */ /* 0x000fe20000000f00 */
[C---:B------:R-:W-:Y:S01]  /*a270*/  FMUL R205, R246.reuse, 8388608 ;  /* 0x4b000000f6cd7820 */ /* 0x040fe20000400000 */
[----:B------:R-:W-:Y:S01]  /*a280*/  FSEL R243, RZ, -23, P2 ;  /* 0xc1b80000fff37808 */ /* 0x000fe20001000000 */
[----:B------:R-:W-:Y:S01]  /*a290*/  IMAD.MOV.U32 R180, RZ, RZ, R106 ;  /* 0x000000ffffb47224 */ /* 0x000fe200078e006a */
[C---:B------:R-:W-:Y:S01]  /*a2a0*/  FSETP.GT.AND P3, PT, |R246|.reuse, 8.50705917302346158658e+37, PT ;  /* 0x7e800000f600780b */ /* 0x040fe20003f64200 */
[----:B------:R-:W-:Y:S01]  /*a2b0*/  IMAD.MOV.U32 R171, RZ, RZ, R102 ;  /* 0x000000ffffab7224 */ /* 0x000fe200078e0066 */
[----:B------:R-:W-:Y:S01]  /*a2c0*/  FSETP.GEU.AND P4, PT, |R246|, 1.175494350822287508e-38, PT ;  /* 0x00800000f600780b */ /* 0x000fe20003f8e200 */
[----:B------:R-:W-:Y:S01]  /*a2d0*/  FMUL R240, R247, 8388608 ;  /* 0x4b000000f7f07820 */ /* 0x000fe20000400000 */
[----:B------:R-:W-:Y:S01]  /*a2e0*/  MOV R35, R97 ;  /* 0x0000006100237202 */ /* 0x000fe20000000f00 */
[----:B------:R-:W-:Y:S01]  /*a2f0*/  IMAD.MOV.U32 R34, RZ, RZ, R96 ;  /* 0x000000ffff227224 */ /* 0x000fe200078e0060 */
[----:B0-----:R-:W-:Y:S01]  /*a300*/  LOP3.LUT R9, R8, 0x3f, RZ, 0xc0, !PT ;  /* 0x0000003f08097812 */ /* 0x001fe200078ec0ff */
[----:B------:R-:W-:Y:S01]  /*a310*/  IMAD.MOV.U32 R169, RZ, RZ, R98 ;  /* 0x000000ffffa97224 */ /* 0x000fe200078e0062 */
[----:B------:R-:W0:Y:S01]  /*a320*/  S2R R8, SR_CTAID.X ;  /* 0x0000000000087919 */ /* 0x000e220000002500 */
[C---:B-1----:R-:W-:Y:S01]  /*a330*/  SHF.L.U32 R2, R185.reuse, 0x5, RZ ;  /* 0x00000005b9027819 */ /* 0x042fe200000006ff */
[----:B------:R-:W-:Y:S01]  /*a340*/  IMAD.SHL.U32 R28, R185, 0x10, RZ ;  /* 0x00000010b91c7824 */ /* 0x000fe200078e00ff */
[----:B------:R-:W-:Y:S01]  /*a350*/  SHF.R.U32.HI R6, RZ, 0x2, R185 ;  /* 0x00000002ff067819 */ /* 0x000fe200000116b9 */
[----:B------:R-:W-:Y:S01]  /*a360*/  IMAD.MOV.U32 R12, RZ, RZ, R42 ;  /* 0x000000ffff0c7224 */ /* 0x000fe200078e002a */
[----:B------:R-:W-:Y:S01]  /*a370*/  FSETP.GEU.AND P5, PT, |R247|, 1.175494350822287508e-38, PT ;  /* 0x00800000f700780b */ /* 0x000fe20003fae200 */
[----:B--2---:R-:W-:Y:S01]  /*a380*/  IMAD R0, R10, c[0x0][0x1c0], RZ ;  /* 0x000070000a007a24 */ /* 0x004fe200078e02ff */
[----:B------:R-:W-:Y:S01]  /*a390*/  LEA R4, R185, R28, 0xd ;  /* 0x0000001cb9047211 */ /* 0x000fe200078e68ff */
[----:B------:R-:W-:Y:S01]  /*a3a0*/  @P3 FMUL R149, R149, 0.25 ;  /* 0x3e80000095953820 */ /* 0x000fe20000400000 */
[----:B------:R-:W-:Y:S01]  /*a3b0*/  MOV R106, R107 ;  /* 0x0000006b006a7202 */ /* 0x000fe20000000f00 */
[----:B------:R-:W-:Y:S01]  /*a3c0*/  @P3 FMUL R148, R148, 0.25 ;  /* 0x3e80000094943820 */ /* 0x000fe20000400000 */
[----:B------:R-:W-:Y:S01]  /*a3d0*/  MOV R33, R69 ;  /* 0x0000004500217202 */ /* 0x000fe20000000f00 */
[----:B------:R-:W-:Y:S01]  /*a3e0*/  @P3 FMUL R145, R145, 0.25 ;  /* 0x3e80000091913820 */ /* 0x000fe20000400000 */
[----:B------:R-:W-:Y:S01]  /*a3f0*/  MOV R168, R71 ;  /* 0x0000004700a87202 */ /* 0x000fe20000000f00 */
[----:B------:R-:W-:Y:S01]  /*a400*/  @P3 FMUL R144, R144, 0.25 ;  /* 0x3e80000090903820 */ /* 0x000fe20000400000 */
[----:B------:R-:W-:Y:S01]  /*a410*/  MOV R170, R99 ;  /* 0x0000006300aa7202 */ /* 0x000fe20000000f00 */
[----:B------:R-:W-:Y:S01]  /*a420*/  @P3 FMUL R141, R141, 0.25 ;  /* 0x3e8000008d8d3820 */ /* 0x000fe20000400000 */
[----:B------:R-:W-:Y:S01]  /*a430*/  FSETP.GT.AND P6, PT, |R248|, 8.50705917302346158658e+37, PT ;  /* 0x7e800000f800780b */ /* 0x000fe20003fc4200 */
[----:B------:R-:W-:Y:S01]  /*a440*/  @P3 FMUL R140, R140, 0.25 ;  /* 0x3e8000008c8c3820 */ /* 0x000fe20000400000 */
[----:B------:R-:W-:Y:S01]  /*a450*/  MOV R13, R43 ;  /* 0x0000002b000d7202 */ /* 0x000fe20000000f00 */
[----:B------:R-:W-:Y:S01]  /*a460*/  @P3 FMUL R133, R133, 0.25 ;  /* 0x3e80000085853820 */ /* 0x000fe20000400000 */
[----:B------:R-:W-:Y:S01]  /*a470*/  MOV R39, R105 ;  /* 0x0000006900277202 */ /* 0x000fe20000000f00 */
[----:B------:R-:W-:Y:S01]  /*a480*/  @P3 FMUL R132, R132, 0.25 ;  /* 0x3e80000084843820 */ /* 0x000fe20000400000 */
[----:B------:R-:W-:Y:S01]  /*a490*/  MOV R176, R109 ;  /* 0x0000006d00b07202 */ /* 0x000fe20000000f00 */
[----:B0-----:R-:W-:Y:S01]  /*a4a0*/  IMAD R8, R8, 0x40, R9 ;  /* 0x0000004008087824 */ /* 0x001fe200078e0209 */
[----:B------:R-:W-:Y:S01]  /*a4b0*/  MOV R179, R113 ;  /* 0x0000007100b37202 */ /* 0x000fe20000000f00 */
[----:B------:R-:W0:Y:S01]  /*a4c0*/  S2R R9, SR_TID.X ;  /* 0x0000000000097919 */ /* 0x000e220000002100 */
[----:B------:R-:W-:Y:S01]  /*a4d0*/  @P3 FMUL R129, R129, 0.25 ;  /* 0x3e80000081813820 */ /* 0x000fe20000400000 */
[----:B------:R-:W-:Y:S01]  /*a4e0*/  MOV R15, R74 ;  /* 0x0000004a000f7202 */ /* 0x000fe20000000f00 */
[----:B------:R-:W-:Y:S01]  /*a4f0*/  IMAD R3, R8, c[0x0][0x1c4], RZ ;  /* 0x0000710008037a24 */ /* 0x000fe200078e02ff */
[----:B------:R-:W-:Y:S01]  /*a500*/  LOP3.LUT R8, R2, 0x60, RZ, 0xc0, !PT ;  /* 0x0000006002087812 */ /* 0x000fe200078ec0ff */
[C---:B------:R-:W-:Y:S01]  /*a510*/  IMAD.SHL.U32 R2, R0.reuse, 0x2, RZ ;  /* 0x0000000200027824 */ /* 0x040fe200078e00ff */
[----:B------:R-:W-:Y:S01]  /*a520*/  MOV R27, R79 ;  /* 0x0000004f001b7202 */ /* 0x000fe20000000f00 */
[----:B------:R-:W-:Y:S01]  /*a530*/  IMAD.HI R0, R0, 0x2, RZ ;  /* 0x0000000200007827 */ /* 0x000fe200078e02ff */
[C---:B------:R-:W-:Y:S01]  /*a540*/  SHF.L.U32 R5, R3.reuse, 0x1, RZ ;  /* 0x0000000103057819 */ /* 0x040fe200000006ff */
[----:B------:R-:W-:Y:S01]  /*a550*/  BAR.SYNC.DEFER_BLOCKING 0x0 ;  /* 0x0000000000007b1d */ /* 0x000fe20000010000 */
[----:B------:R-:W-:Y:S01]  /*a560*/  MOV R25, R76 ;  /* 0x0000004c00197202 */ /* 0x000fe20000000f00 */
[----:B------:R-:W-:Y:S01]  /*a570*/  IMAD.HI R7, R3, 0x2, RZ ;  /* 0x0000000203077827 */ /* 0x000fe200078e02ff */
[----:B------:R-:W-:-:S02]  /*a580*/  IADD3 R2, P0, P1, R5, c[0x0][0x178], R2 ;  /* 0x00005e0005027a10 */ /* 0x000fc4000791e002 */
[----:B------:R-:W-:Y:S01]  /*a590*/  MOV R31, R88 ;  /* 0x00000058001f7202 */ /* 0x000fe20000000f00 */
[----:B------:R-:W-:Y:S01]  /*a5a0*/  FMUL R5, R138, 8388608 ;  /* 0x4b0000008a057820 */ /* 0x000fe20000400000 */
[----:B------:R-:W-:Y:S01]  /*a5b0*/  IADD3.X R0, R7, c[0x0][0x17c], R0, P0, P1 ;  /* 0x00005f0007007a10 */ /* 0x000fe200007e2400 */
[----:B------:R-:W-:Y:S01]  /*a5c0*/  @P3 FMUL R128, R128, 0.25 ;  /* 0x3e80000080803820 */ /* 0x000fe20000400000 */
[----:B------:R-:W-:Y:S01]  /*a5d0*/  FSETP.GEU.AND P0, PT, R138, 1.175494350822287508e-38, PT ;  /* 0x008000008a00780b */ /* 0x000fe20003f0e000 */
[----:B------:R-:W-:Y:S01]  /*a5e0*/  @P3 FMUL R125, R125, 0.25 ;  /* 0x3e8000007d7d3820 */ /* 0x000fe20000400000 */
[----:B------:R-:W-:Y:S01]  /*a5f0*/  FSETP.GEU.AND P1, PT, R126, 1.175494350822287508e-38, PT ;  /* 0x008000007e00780b */ /* 0x000fe20003f2e000 */
[----:B------:R-:W-:Y:S01]  /*a600*/  @P3 FMUL R124, R124, 0.25 ;  /* 0x3e8000007c7c3820 */ /* 0x000fe20000400000 */
[----:B------:R-:W-:Y:S01]  /*a610*/  FSEL R108, RZ, -23, P0 ;  /* 0xc1b80000ff6c7808 */ /* 0x000fe20000000000 */
[----:B------:R-:W-:Y:S01]  /*a620*/  @P3 FMUL R121, R121, 0.25 ;  /* 0x3e80000079793820 */ /* 0x000fe20000400000 */
[----:B0-----:R-:W-:Y:S01]  /*a630*/  LOP3.LUT R10, R9, 0xe0, RZ, 0xc0, !PT ;  /* 0x000000e0090a7812 */ /* 0x001fe200078ec0ff */
[----:B------:R-:W-:Y:S01]  /*a640*/  @P3 FMUL R120, R120, 0.25 ;  /* 0x3e80000078783820 */ /* 0x000fe20000400000 */
[----:B------:R-:W-:Y:S01]  /*a650*/  LOP3.LUT R9, R4, 0xc7f0, RZ, 0xc0, !PT ;  /* 0x0000c7f004097812 */ /* 0x000fe200078ec0ff */
[----:B------:R-:W-:Y:S01]  /*a660*/  @P3 FMUL R117, R117, 0.25 ;  /* 0x3e80000075753820 */ /* 0x000fe20000400000 */
[----:B------:R-:W-:Y:S01]  /*a670*/  FSEL R4, R5, R138, !P0 ;  /* 0x0000008a05047208 */ /* 0x000fe20004000000 */
[----:B------:R-:W-:Y:S01]  /*a680*/  FMUL R5, R126, 8388608 ;  /* 0x4b0000007e057820 */ /* 0x000fe20000400000 */
[----:B------:R-:W-:Y:S01]  /*a690*/  FSETP.GT.AND P0, PT, |R245|, 8.50705917302346158658e+37, PT ;  /* 0x7e800000f500780b */ /* 0x000fe20003f04200 */
[----:B------:R-:W-:Y:S01]  /*a6a0*/  @P3 FMUL R116, R116, 0.25 ;  /* 0x3e80000074743820 */ /* 0x000fe20000400000 */
[----:B------:R-:W-:Y:S01]  /*a6b0*/  LOP3.LUT R3, R9, 0x20, R6, 0x78, !PT ;  /* 0x0000002009037812 */ /* 0x000fe200078e7806 */
[----:B------:R-:W-:Y:S01]  /*a6c0*/  @!P4 FMUL R120, R120, 16777216 ;  /* 0x4b8000007878c820 */ /* 0x000fe20000400000 */
[----:B------:R-:W-:Y:S01]  /*a6d0*/  FSEL R6, R19, R244, !P2 ;  /* 0x000000f413067208 */ /* 0x000fe20005000000 */
[----:B------:R-:W-:Y:S01]  /*a6e0*/  IMAD.MOV.U32 R7, RZ, RZ, R70 ;  /* 0x000000ffff077224 */ /* 0x000fe200078e0046 */
[----:B------:R-:W-:Y:S01]  /*a6f0*/  FSETP.GEU.AND P2, PT, |R245|, 1.175494350822287508e-38, PT ;  /* 0x00800000f500780b */ /* 0x000fe20003f4e200 */
[----:B------:R-:W-:Y:S01]  /*a700*/  IMAD R8, R10, 0x40, R8 ;  /* 0x000000400a087824 */ /* 0x000fe200078e0208 */
[----:B------:R-:W-:Y:S01]  /*a710*/  FSEL R5, R5, R126, !P1 ;  /* 0x0000007e05057208 */ /* 0x000fe20004800000 */
[----:B------:R-:W-:Y:S01]  /*a720*/  IMAD.MOV.U32 R10, RZ, RZ, R49 ;  /* 0x000000ffff0a7224 */ /* 0x000fe200078e0031 */
[----:B------:R-:W-:Y:S01]  /*a730*/  FSEL R103, RZ, -23, P1 ;  /* 0xc1b80000ff677808 */ /* 0x000fe20000800000 */
[----:B------:R-:W-:Y:S01]  /*a740*/  IMAD.MOV.U32 R32, RZ, RZ, R68 ;  /* 0x000000ffff207224 */ /* 0x000fe200078e0044 */
[----:B------:R-:W-:Y:S01]  /*a750*/  FSETP.GEU.AND P1, PT, R245, 1.175494350822287508e-38, PT ;  /* 0x00800000f500780b */ /* 0x000fe20003f2e000 */
[----:B------:R-:W-:Y:S01]  /*a760*/  @P0 FMUL R151, R151, 0.25 ;  /* 0x3e80000097970820 */ /* 0x000fe20000400000 */
[----:B------:R-:W-:Y:S01]  /*a770*/  IADD3 R127, R4, -0x3f3504f3, RZ ;  /* 0xc0cafb0d047f7810 */ /* 0x000fe20007ffe0ff */
[----:B------:R-:W-:Y:S01]  /*a780*/  @P0 FMUL R150, R150, 0.25 ;  /* 0x3e80000096960820 */ /* 0x000fe20000400000 */
[----:B------:R-:W-:Y:S01]  /*a790*/  FSEL R196, R196, R245, !P1 ;  /* 0x000000f5c4c47208 */ /* 0x000fe20004800000 */
[----:B------:R-:W-:Y:S01]  /*a7a0*/  @P0 FMUL R147, R147, 0.25 ;  /* 0x3e80000093930820 */ /* 0x000fe20000400000 */
[----:B------:R-:W-:Y:S01]  /*a7b0*/  IADD3 R102, R5, -0x3f3504f3, RZ ;  /* 0xc0cafb0d05667810 */ /* 0x000fe20007ffe0ff */
[----:B------:R-:W-:Y:S01]  /*a7c0*/  @P0 FMUL R146, R146, 0.25 ;  /* 0x3e80000092920820 */ /* 0x000fe20000400000 */
[----:B------:R-:W-:Y:S01]  /*a7d0*/  IADD3 R107, R6, -0x3f3504f3, RZ ;  /* 0xc0cafb0d066b7810 */ /* 0x000fe20007ffe0ff */
[----:B------:R-:W-:Y:S01]  /*a7e0*/  @P0 FMUL R143, R143, 0.25 ;  /* 0x3e8000008f8f0820 */ /* 0x000fe20000400000 */
[----:B------:R-:W-:Y:S01]  /*a7f0*/  LOP3.LUT R127, R127, 0xff800000, RZ, 0xc0, !PT ;  /* 0xff8000007f7f7812 */ /* 0x000fe200078ec0ff */
[----:B------:R-:W-:Y:S01]  /*a800*/  @P0 FMUL R142, R142, 0.25 ;  /* 0x3e8000008e8e0820 */ /* 0x000fe20000400000 */
[----:B------:R-:W-:Y:S01]  /*a810*/  LOP3.LUT R102, R102, 0xff800000, RZ, 0xc0, !PT ;  /* 0xff80000066667812 */ /* 0x000fe200078ec0ff */
[----:B------:R-:W-:Y:S01]  /*a820*/  @P0 FMUL R135, R135, 0.25 ;  /* 0x3e80000087870820 */ /* 0x000fe20000400000 */
[----:B------:R-:W-:Y:S01]  /*a830*/  LOP3.LUT R107, R107, 0xff800000, RZ, 0xc0, !PT ;  /* 0xff8000006b6b7812 */ /* 0x000fe200078ec0ff */
[----:B------:R-:W-:Y:S01]  /*a840*/  @P0 FMUL R134, R134, 0.25 ;  /* 0x3e80000086860820 */ /* 0x000fe20000400000 */
[----:B------:R0:W-:Y:S01]  /*a850*/  I2F R17, R127 ;  /* 0x0000007f00117306 */ /* 0x0001e20000201400 */
[----:B------:R-:W-:Y:S01]  /*a860*/  @P0 FMUL R131, R131, 0.25 ;  /* 0x3e80000083830820 */ /* 0x000fe20000400000 */
[----:B------:R-:W-:Y:S01]  /*a870*/  MOV R9, R48 ;  /* 0x0000003000097202 */ /* 0x000fe20000000f00 */
[----:B------:R-:W-:Y:S01]  /*a880*/  @P0 FMUL R130, R130, 0.25 ;  /* 0x3e80000082820820 */ /* 0x000fe20000400000 */
[----:B------:R-:W-:Y:S01]  /*a890*/  MOV R251, 0x3dc6b27f ;  /* 0x3dc6b27f00fb7802 */ /* 0x000fe20000000f00 */
[----:B------:R-:W-:Y:S01]  /*a8a0*/  @P0 FMUL R22, R22, 0.25 ;  /* 0x3e80000016160820 */ /* 0x000fe20000400000 */
[----:B------:R-:W-:Y:S01]  /*a8b0*/  LOP3.LUT R252, R185, 0x18, RZ, 0xc0, !PT ;  /* 0x00000018b9fc7812 */ /* 0x000fe200078ec0ff */
[----:B------:R-:W-:Y:S01]  /*a8c0*/  @P0 FMUL R245, R245, 0.25 ;  /* 0x3e800000f5f50820 */ /* 0x000fe20000400000 */
[----:B------:R-:W-:Y:S01]  /*a8d0*/  I2F R16, R102 ;  /* 0x0000006600107306 */ /* 0x000fe20000201400 */
[----:B------:R-:W-:Y:S01]  /*a8e0*/  @P0 FMUL R50, R50, 0.25 ;  /* 0x3e80000032320820 */ /* 0x000fe20000400000 */
[----:B0-----:R-:W-:Y:S01]  /*a8f0*/  IADD3 R127, R4, -R127, RZ ;  /* 0x8000007f047f7210 */ /* 0x001fe20007ffe0ff */
[----:B------:R-:W-:Y:S01]  /*a900*/  @P0 FMUL R123, R123, 0.25 ;  /* 0x3e8000007b7b0820 */ /* 0x000fe20000400000 */
[----:B------:R-:W-:Y:S01]  /*a910*/  LOP3.LUT R208, R3, 0x40, RZ, 0x3c, !PT ;  /* 0x0000004003d07812 */ /* 0x000fe200078e3cff */
[----:B------:R-:W-:-:S02]  /*a920*/  @P0 FMUL R122, R122, 0.25 ;  /* 0x3e8000007a7a0820 */ /* 0x000fc40000400000 */
[----:B------:R-:W-:Y:S01]  /*a930*/  @P0 FMUL R119, R119, 0.25 ;  /* 0x3e80000077770820 */ /* 0x000fe20000400000 */
[----:B------:R0:W-:Y:S01]  /*a940*/  I2F R18, R107 ;  /* 0x0000006b00127306 */ /* 0x0001e20000201400 */
[----:B------:R-:W-:Y:S01]  /*a950*/  @P0 FMUL R118, R118, 0.25 ;  /* 0x3e80000076760820 */ /* 0x000fe20000400000 */
[----:B------:R-:W-:Y:S01]  /*a960*/  FSETP.GT.AND P0, PT, |R247|, 8.50705917302346158658e+37, PT ;  /* 0x7e800000f700780b */ /* 0x000fe20003f04200 */
[----:B------:R-:W-:Y:S02]  /*a970*/  @!P2 FMUL R245, R245, 16777216 ;  /* 0x4b800000f5f5a820 */ /* 0x000fe40000400000 */
[----:B------:R-:W-:Y:S02]  /*a980*/  @!P2 FMUL R151, R151, 16777216 ;  /* 0x4b8000009797a820 */ /* 0x000fe40000400000 */
[----:B------:R-:W-:Y:S01]  /*a990*/  @!P2 FMUL R150, R150, 16777216 ;  /* 0x4b8000009696a820 */ /* 0x000fe20000400000 */
[----:B------:R-:W-:Y:S01]  /*a9a0*/  MUFU.RCP R69, R245 ;  /* 0x000000f500457308 */ /* 0x000fe20000001000 */
[----:B------:R-:W-:Y:S01]  /*a9b0*/  @!P2 FMUL R147, R147, 16777216 ;  /* 0x4b8000009393a820 */ /* 0x000fe20000400000 */
[----:B0-----:R-:W-:Y:S01]  /*a9c0*/  IADD3 R107, R6, -R107, RZ ;  /* 0x8000006b066b7210 */ /* 0x001fe20007ffe0ff */
[----:B------:R-:W-:-:S02]  /*a9d0*/  @!P2 FMUL R146, R146, 16777216 ;  /* 0x4b8000009292a820 */ /* 0x000fc40000400000 */
[----:B------:R-:W-:Y:S02]  /*a9e0*/  @!P2 FMUL R143, R143, 16777216 ;  /* 0x4b8000008f8fa820 */ /* 0x000fe40000400000 */
[----:B------:R-:W-:Y:S02]  /*a9f0*/  @!P2 FMUL R142, R142, 16777216 ;  /* 0x4b8000008e8ea820 */ /* 0x000fe40000400000 */
[----:B------:R-:W-:Y:S02]  /*aa00*/  @!P2 FMUL R135, R135, 16777216 ;  /* 0x4b8000008787a820 */ /* 0x000fe40000400000 */
[----:B------:R-:W-:Y:S02]  /*aa10*/  @!P2 FMUL R134, R134, 16777216 ;  /* 0x4b8000008686a820 */ /* 0x000fe40000400000 */
[----:B------:R-:W-:Y:S02]  /*aa20*/  @!P2 FMUL R131, R131, 16777216 ;  /* 0x4b8000008383a820 */ /* 0x000fe40000400000 */
[----:B------:R-:W-:-:S02]  /*aa30*/  @!P2 FMUL R130, R130, 16777216 ;  /* 0x4b8000008282a820 */ /* 0x000fc40000400000 */
[----:B------:R-:W-:Y:S02]  /*aa40*/  @!P2 FMUL R22, R22, 16777216 ;  /* 0x4b8000001616a820 */ /* 0x000fe40000400000 */
[----:B------:R-:W-:Y:S02]  /*aa50*/  @!P2 FMUL R50, R50, 16777216 ;  /* 0x4b8000003232a820 */ /* 0x000fe40000400000 */
[----:B------:R-:W-:Y:S02]  /*aa60*/  @!P2 FMUL R123, R123, 16777216 ;  /* 0x4b8000007b7ba820 */ /* 0x000fe40000400000 */
[----:B------:R-:W-:Y:S02]  /*aa70*/  @!P2 FMUL R122, R122, 16777216 ;  /* 0x4b8000007a7aa820 */ /* 0x000fe40000400000 */
[----:B------:R-:W-:Y:S02]  /*aa80*/  @!P2 FMUL R119, R119, 16777216 ;  /* 0x4b8000007777a820 */ /* 0x000fe40000400000 */
[----:B------:R-:W-:Y:S01]  /*aa90*/  @!P2 FMUL R118, R118, 16777216 ;  /* 0x4b8000007676a820 */ /* 0x000fe20000400000 */
[----:B------:R-:W-:Y:S01]  /*aaa0*/  FSETP.GEU.AND P2, PT, R246, 1.175494350822287508e-38, PT ;  /* 0x00800000f600780b */ /* 0x000fe20003f4e000 */
[----:B------:R-:W-:-:S02]  /*aab0*/  @P0 FMUL R155, R155, 0.25 ;  /* 0x3e8000009b9b0820 */ /* 0x000fc40000400000 */
[----:B------:R-:W-:Y:S01]  /*aac0*/  @P0 FMUL R154, R154, 0.25 ;  /* 0x3e8000009a9a0820 */ /* 0x000fe20000400000 */
[----:B------:R-:W-:Y:S01]  /*aad0*/  FSEL R205, R205, R246, !P2 ;  /* 0x000000f6cdcd7208 */ /* 0x000fe20005000000 */
[----:B------:R-:W-:Y:S01]  /*aae0*/  @P3 FMUL R246, R246, 0.25 ;  /* 0x3e800000f6f63820 */ /* 0x000fe20000400000 */
[----:B------:R-:W-:Y:S01]  /*aaf0*/  FSETP.GEU.AND P3, PT, R247, 1.175494350822287508e-38, PT ;  /* 0x00800000f700780b */ /* 0x000fe20003f6e000 */
[----:B------:R-:W-:Y:S02]  /*ab00*/  @P0 FMUL R115, R115, 0.25 ;  /* 0x3e80000073730820 */ /* 0x000fe40000400000 */
[----:B------:R-:W-:Y:S01]  /*ab10*/  @!P4 FMUL R246, R246, 16777216 ;  /* 0x4b800000f6f6c820 */ /* 0x000fe20000400000 */
[----:B------:R-:W-:Y:S01]  /*ab20*/  FSEL R240, R240, R247, !P3 ;  /* 0x000000f7f0f07208 */ /* 0x000fe20005800000 */
[----:B------:R-:W-:Y:S02]  /*ab30*/  @P0 FMUL R247, R247, 0.25 ;  /* 0x3e800000f7f70820 */ /* 0x000fe40000400000 */
[----:B------:R-:W0:Y:S01]  /*ab40*/  MUFU.RCP R97, R246 ;  /* 0x000000f600617308 */ /* 0x000e220000001000 */
[----:B------:R-:W-:-:S02]  /*ab50*/  @P0 FMUL R114, R114, 0.25 ;  /* 0x3e80000072720820 */ /* 0x000fc40000400000 */
[----:B------:R-:W-:Y:S02]  /*ab60*/  @!P5 FMUL R247, R247, 16777216 ;  /* 0x4b800000f7f7d820 */ /* 0x000fe40000400000 */
[----:B------:R-:W-:Y:S02]  /*ab70*/  @P0 FMUL R111, R111, 0.25 ;  /* 0x3e8000006f6f0820 */ /* 0x000fe40000400000 */
[----:B------:R-:W-:Y:S02]  /*ab80*/  @P0 FMUL R110, R110, 0.25 ;  /* 0x3e8000006e6e0820 */ /* 0x000fe40000400000 */
[----:B------:R-:W-:Y:S02]  /*ab90*/  @P0 FMUL R101, R101, 0.25 ;  /* 0x3e80000065650820 */ /* 0x000fe40000400000 */
[----:B------:R-:W-:Y:S02]  /*aba0*/  @P0 FMUL R181, R181, 0.25 ;  /* 0x3e800000b5b50820 */ /* 0x000fe40000400000 */
[----:B------:R-:W-:-:S02]  /*abb0*/  @P0 FMUL R106, R106, 0.25 ;  /* 0x3e8000006a6a0820 */ /* 0x000fc40000400000 */
[----:B------:R-:W-:Y:S02]  /*abc0*/  @P0 FMUL R180, R180, 0.25 ;  /* 0x3e800000b4b40820 */ /* 0x000fe40000400000 */
[----:B0-----:R-:W-:Y:S02]  /*abd0*/  FMUL R96, R97, R120 ;  /* 0x0000007861607220 */ /* 0x001fe40000400000 */
[----:B------:R-:W0:Y:S01]  /*abe0*/  MUFU.RCP R120, R247 ;  /* 0x000000f700787308 */ /* 0x000e220000001000 */
[----:B------:R-:W-:Y:S02]  /*abf0*/  @P0 FMUL R177, R177, 0.25 ;  /* 0x3e800000b1b10820 */ /* 0x000fe40000400000 */
[----:B------:R-:W-:Y:S02]  /*ac00*/  @P0 FMUL R171, R171, 0.25 ;  /* 0x3e800000abab0820 */ /* 0x000fe40000400000 */
[----:B------:R-:W-:Y:S02]  /*ac10*/  @P0 FMUL R170, R170, 0.25 ;  /* 0x3e800000aaaa0820 */ /* 0x000fe40000400000 */
[----:B------:R-:W-:-:S02]  /*ac20*/  @P0 FMUL R169, R169, 0.25 ;  /* 0x3e800000a9a90820 */ /* 0x000fc40000400000 */
[----:B------:R-:W-:Y:S02]  /*ac30*/  @P0 FMUL R168, R168, 0.25 ;  /* 0x3e800000a8a80820 */ /* 0x000fe40000400000 */
[----:B------:R-:W-:Y:S01]  /*ac40*/  @P0 FMUL R7, R7, 0.25 ;  /* 0x3e80000007070820 */ /* 0x000fe20000400000 */
[----:B------:R-:W-:Y:S01]  /*ac50*/  FSETP.GEU.AND P0, PT, R249, 1.175494350822287508e-38, PT ;  /* 0x00800000f900780b */ /* 0x000fe20003f0e000 */
        /* <DEDUP_REMOVED lines=16> */
[----:B------:R-:W-:Y:S01]  /*ad60*/  FSETP.GEU.AND P5, PT, |R248|, 1.175494350822287508e-38, PT ;  /* 0x00800000f800780b */ /* 0x000fe20003fae200 */
[----:B------:R-:W-:-:S02]  /*ad70*/  FFMA.FTZ R108, R17, 1.1920928955078125e-07, R108 ;  /* 0x34000000116c7823 */ /* 0x000fc4000001006c */
[----:B------:R-:W-:Y:S02]  /*ad80*/  FFMA.FTZ R103, R16, 1.1920928955078125e-07, R103 ;  /* 0x3400000010677823 */ /* 0x000fe40000010067 */
[----:B------:R-:W-:Y:S02]  /*ad90*/  FFMA.FTZ R243, R18, 1.1920928955078125e-07, R243 ;  /* 0x3400000012f37823 */ /* 0x000fe400000100f3 */
        /* <DEDUP_REMOVED lines=30> */
[----:B------:R-:W-:Y:S01]  /*af80*/  @!P4 FMUL R116, R116, 16777216 ;  /* 0x4b8000007474c820 */ /* 0x000fe20000400000 */
[C---:B------:R-:W-:Y:S01]  /*af90*/  FSETP.GEU.AND P4, PT, R248.reuse, 1.175494350822287508e-38, PT ;  /* 0x00800000f800780b */ /* 0x040fe20003f8e000 */
[----:B------:R-:W-:Y:S02]  /*afa0*/  FMUL R118, R248, 8388608 ;  /* 0x4b000000f8767820 */ /* 0x000fe40000400000 */
[----:B------:R-:W-:Y:S02]  /*afb0*/  IMAD.MOV.U32 R26, RZ, RZ, R78 ;  /* 0x000000ffff1a7224 */ /* 0x000fe400078e004e */
[----:B------:R-:W-:-:S02]  /*afc0*/  IMAD.MOV.U32 R36, RZ, RZ, R100 ;  /* 0x000000ffff247224 */ /* 0x000fc400078e0064 */
[----:B------:R-:W-:Y:S02]  /*afd0*/  IMAD.MOV.U32 R38, RZ, RZ, R104 ;  /* 0x000000ffff267224 */ /* 0x000fe400078e0068 */
[----:B------:R-:W-:Y:S02]  /*afe0*/  IMAD.MOV.U32 R178, RZ, RZ, R112 ;  /* 0x000000ffffb27224 */ /* 0x000fe400078e0070 */
[----:B------:R-:W-:Y:S02]  /*aff0*/  FMUL R78, R97, R117 ;  /* 0x00000075614e7220 */ /* 0x000fe40000400000 */
[----:B0-----:R-:W-:Y:S01]  /*b000*/  FMUL R117, R120, R7 ;  /* 0x0000000778757220 */ /* 0x001fe20000400000 */
[----:B------:R-:W-:Y:S01]  /*b010*/  FSEL R7, R118, R248, !P4 ;  /* 0x000000f876077208 */ /* 0x000fe20006000000 */
[----:B------:R-:W-:Y:S02]  /*b020*/  @P6 FMUL R153, R153, 0.25 ;  /* 0x3e80000099996820 */ /* 0x000fe40000400000 */
[----:B------:R-:W-:-:S02]  /*b030*/  @P6 FMUL R152, R152, 0.25 ;  /* 0x3e80000098986820 */ /* 0x000fc40000400000 */
[----:B------:R-:W-:Y:S02]  /*b040*/  @P6 FMUL R179, R179, 0.25 ;  /* 0x3e800000b3b36820 */ /* 0x000fe40000400000 */
[----:B------:R-:W-:Y:S02]  /*b050*/  @P6 FMUL R178, R178, 0.25 ;  /* 0x3e800000b2b26820 */ /* 0x000fe40000400000 */
[----:B------:R-:W-:Y:S02]  /*b060*/  @P6 FMUL R176, R176, 0.25 ;  /* 0x3e800000b0b06820 */ /* 0x000fe40000400000 */
[----:B------:R-:W-:Y:S02]  /*b070*/  @P6 FMUL R139, R139, 0.25 ;  /* 0x3e8000008b8b6820 */ /* 0x000fe40000400000 */
        /* <DEDUP_REMOVED lines=10> */
[----:B------:R-:W-:Y:S01]  /*b120*/  @P6 FMUL R32, R32, 0.25 ;  /* 0x3e80000020206820 */ /* 0x000fe20000400000 */
[----:B------:R-:W-:Y:S01]  /*b130*/  FSETP.GT.AND P6, PT, |R249|, 8.50705917302346158658e+37, PT ;  /* 0x7e800000f900780b */ /* 0x000fe20003fc4200 */
        /* <DEDUP_REMOVED lines=16> */
[----:B------:R-:W-:Y:S01]  /*b240*/  @!P5 FMUL R32, R32, 16777216 ;  /* 0x4b8000002020d820 */ /* 0x000fe20000400000 */
[C---:B------:R-:W-:Y:S01]  /*b250*/  FSETP.GEU.AND P5, PT, |R249|.reuse, 1.175494350822287508e-38, PT ;  /* 0x00800000f900780b */ /* 0x040fe20003fae200 */
[----:B------:R-:W-:Y:S02]  /*b260*/  FMUL R242, R249, 8388608 ;  /* 0x4b000000f9f27820 */ /* 0x000fe40000400000 */
[----:B------:R-:W-:Y:S02]  /*b270*/  IMAD.MOV.U32 R24, RZ, RZ, R75 ;  /* 0x000000ffff187224 */ /* 0x000fe400078e004b */
[----:B------:R-:W-:Y:S01]  /*b280*/  IMAD.MOV.U32 R30, RZ, RZ, R87 ;  /* 0x000000ffff1e7224 */ /* 0x000fe200078e0057 */
[----:B------:R-:W-:Y:S01]  /*b290*/  FSEL R242, R242, R249, !P0 ;  /* 0x000000f9f2f27208 */ /* 0x000fe20004000000 */
        /* <DEDUP_REMOVED lines=16> */
[----:B------:R-:W-:Y:S01]  /*b3a0*/  @P6 FMUL R166, R166, 0.25 ;  /* 0x3e800000a6a66820 */ /* 0x000fe20000400000 */
[----:B------:R-:W-:Y:S01]  /*b3b0*/  FSETP.GT.AND P6, PT, |R244|, 8.50705917302346158658e+37, PT ;  /* 0x7e800000f400780b */ /* 0x000fe20003fc4200 */
        /* <DEDUP_REMOVED lines=17> */
[----:B------:R-:W-:Y:S01]  /*b4d0*/  FSETP.GEU.AND P5, PT, |R244|, 1.175494350822287508e-38, PT ;  /* 0x00800000f400780b */ /* 0x000fe20003fae200 */
[----:B------:R-:W-:Y:S02]  /*b4e0*/  IMAD.MOV.U32 R14, RZ, RZ, R73 ;  /* 0x000000ffff0e7224 */ /* 0x000fe400078e0049 */
        /* <DEDUP_REMOVED lines=21> */
[----:B------:R-:W-:Y:S01]  /*b640*/  @!P5 FMUL R89, R89, 16777216 ;  /* 0x4b8000005959d820 */ /* 0x000fe20000400000 */
[----:B------:R-:W-:Y:S01]  /*b650*/  MUFU.RCP R244, R244 ;  /* 0x000000f400f47308 */ /* 0x000fe20000001000 */
        /* <DEDUP_REMOVED lines=13> */
[----:B------:R-:W-:Y:S01]  /*b730*/  FSETP.GEU.AND P5, PT, |R126|, 1.175494350822287508e-38, PT ;  /* 0x008000007e00780b */ /* 0x000fe20003fae200 */
        /* <DEDUP_REMOVED lines=16> */
[----:B------:R-:W-:Y:S01]  /*b840*/  @P6 FMUL R66, R66, 0.25 ;  /* 0x3e80000042426820 */ /* 0x000fe20000400000 */
[----:B------:R-:W-:Y:S01]  /*b850*/  FSETP.GT.AND P6, PT, |R138|, 8.50705917302346158658e+37, PT ;  /* 0x7e8000008a00780b */ /* 0x000fe20003fc4200 */
[----:B------:R-:W-:Y:S02]  /*b860*/  FMUL R74, R97, R133 ;  /* 0x00000085614a7220 */ /* 0x000fe40000400000 */
[----:B------:R-:W-:Y:S01]  /*b870*/  @!P5 FMUL R126, R126, 16777216 ;  /* 0x4b8000007e7ed820 */ /* 0x000fe20000400000 */
[----:B------:R-:W0:Y:S01]  /*b880*/  MUFU.RCP R133, R248 ;  /* 0x000000f800857308 */ /* 0x000e220000001000 */
        /* <DEDUP_REMOVED lines=16> */
[----:B------:R-:W-:Y:S01]  /*b990*/  @!P5 FMUL R66, R66, 16777216 ;  /* 0x4b8000004242d820 */ /* 0x000fe20000400000 */
[C---:B------:R-:W-:Y:S01]  /*b9a0*/  FSETP.GEU.AND P5, PT, |R138|.reuse, 1.175494350822287508e-38, PT ;  /* 0x008000008a00780b */ /* 0x040fe20003fae200 */
[----:B------:R-:W-:Y:S02]  /*b9b0*/  @P6 FMUL R138, R138, 0.25 ;  /* 0x3e8000008a8a6820 */ /* 0x000fe40000400000 */
[----:B------:R-:W-:Y:S02]  /*b9c0*/  FMUL R94, R97, R128 ;  /* 0x00000080615e7220 */ /* 0x000fe40000400000 */
[----:B0-----:R-:W-:Y:S02]  /*b9d0*/  FMUL R128, R133, R33 ;  /* 0x0000002185807220 */ /* 0x001fe40000400000 */
[----:B------:R-:W0:Y:S01]  /*b9e0*/  MUFU.RCP R33, R249 ;  /* 0x000000f900217308 */ /* 0x000e220000001000 */
[----:B------:R-:W-:Y:S02]  /*b9f0*/  @P6 FMUL R160, R160, 0.25 ;  /* 0x3e800000a0a06820 */ /* 0x000fe40000400000 */
[----:B------:R-:W-:-:S02]  /*ba00*/  @P6 FMUL R40, R40, 0.25 ;  /* 0x3e80000028286820 */ /* 0x000fc40000400000 */
[----:B------:R-:W-:Y:S02]  /*ba10*/  @P6 FMUL R44, R44, 0.25 ;  /* 0x3e8000002c2c6820 */ /* 0x000fe40000400000 */
[----:B------:R-:W-:Y:S02]  /*ba20*/  @!P5 FMUL R138, R138, 16777216 ;  /* 0x4b8000008a8ad820 */ /* 0x000fe40000400000 */
[----:B------:R-:W-:Y:S02]  /*ba30*/  @P6 FMUL R9, R9, 0.25 ;  /* 0x3e80000009096820 */ /* 0x000fe40000400000 */
[----:B------:R-:W-:Y:S02]  /*ba40*/  @!P5 FMUL R160, R160, 16777216 ;  /* 0x4b800000a0a0d820 */ /* 0x000fe40000400000 */
[----:B------:R-:W1:Y:S01]  /*ba50*/  MUFU.RCP R138, R138 ;  /* 0x0000008a008a7308 */ /* 0x000e620000001000 */
[----:B------:R-:W-:Y:S02]  /*ba60*/  @!P5 FMUL R40, R40, 16777216 ;  /* 0x4b8000002828d820 */ /* 0x000fe40000400000 */
[----:B------:R-:W-:-:S02]  /*ba70*/  FMUL R122, R133, R39 ;  /* 0x00000027857a7220 */ /* 0x000fc40000400000 */
[C---:B0-----:R-:W-:Y:S02]  /*ba80*/  FMUL R39, R33.reuse, R82 ;  /* 0x0000005221277220 */ /* 0x041fe40000400000 */
[----:B------:R-:W-:Y:S02]  /*ba90*/  FMUL R82, R33, R27 ;  /* 0x0000001b21527220 */ /* 0x000fe40000400000 */
[----:B------:R-:W-:Y:S02]  /*baa0*/  @P6 FMUL R45, R45, 0.25 ;  /* 0x3e8000002d2d6820 */ /* 0x000fe40000400000 */
[----:B------:R-:W-:Y:S02]  /*bab0*/  @P6 FMUL R10, R10, 0.25 ;  /* 0x3e8000000a0a6820 */ /* 0x000fe40000400000 */
[----:B------:R-:W-:Y:S02]  /*bac0*/  @!P5 FMUL R44, R44, 16777216 ;  /* 0x4b8000002c2cd820 */ /* 0x000fe40000400000 */
[----:B------:R-:W-:-:S02]  /*bad0*/  @!P5 FMUL R9, R9, 16777216 ;  /* 0x4b8000000909d820 */ /* 0x000fc40000400000 */
[C---:B-1----:R-:W-:Y:S02]  /*bae0*/  FMUL R27, R138.reuse, R160 ;  /* 0x000000a08a1b7220 */ /* 0x042fe40000400000 */
[----:B------:R-:W-:Y:S02]  /*baf0*/  FMUL R40, R138, R40 ;  /* 0x000000288a287220 */ /* 0x000fe40000400000 */
[----:B------:R-:W-:Y:S02]  /*bb00*/  FMUL R130, R133, R38 ;  /* 0x0000002685827220 */ /* 0x000fe40000400000 */
[----:B------:R-:W-:Y:S01]  /*bb10*/  FMUL R38, R33, R26 ;  /* 0x0000001a21267220 */ /* 0x000fe20000400000 */
[----:B------:R-:W-:Y:S01]  /*bb20*/  F2FP.PACK_AB R27, R27, R40 ;  /* 0x000000281b1b723e */ /* 0x000fe200000000ff */
[----:B------:R-:W-:Y:S02]  /*bb30*/  @!P5 FMUL R45, R45, 16777216 ;  /* 0x4b8000002d2dd820 */ /* 0x000fe40000400000 */
[----:B------:R-:W-:-:S02]  /*bb40*/  @!P5 FMUL R10, R10, 16777216 ;  /* 0x4b8000000a0ad820 */ /* 0x000fc40000400000 */
[C---:B------:R-:W-:Y:S02]  /*bb50*/  FMUL R26, R138.reuse, R44 ;  /* 0x0000002c8a1a7220 */ /* 0x040fe40000400000 */
[----:B------:R-:W-:Y:S02]  /*bb60*/  FMUL R9, R138, R9 ;  /* 0x000000098a097220 */ /* 0x000fe40000400000 */
[----:B------:R-:W-:Y:S02]  /*bb70*/  FMUL R92, R97, R140 ;  /* 0x0000008c615c7220 */ /* 0x000fe40000400000 */
[----:B------:R-:W-:Y:S01]  /*bb80*/  FMUL R142, R244, R81 ;  /* 0x00000051f48e7220 */ /* 0x000fe20000400000 */
[----:B------:R-:W-:Y:S01]  /*bb90*/  F2FP.PACK_AB R26, R26, R9 ;  /* 0x000000091a1a723e */ /* 0x000fe200000000ff */
[C---:B------:R-:W-:Y:S02]  /*bba0*/  FMUL R140, R244.reuse, R89 ;  /* 0x00000059f48c7220 */ /* 0x040fe40000400000 */
[----:B------:R-:W-:-:S02]  /*bbb0*/  FMUL R81, R244, R80 ;  /* 0x00000050f4517220 */ /* 0x000fc40000400000 */
[----:B------:R-:W-:Y:S02]  /*bbc0*/  FADD R40, R127, -1 ;  /* 0xbf8000007f287421 */ /* 0x000fe40000000000 */
[C---:B------:R-:W-:Y:S02]  /*bbd0*/  FMUL R89, R244.reuse, R31 ;  /* 0x0000001ff4597220 */ /* 0x040fe40000400000 */
[----:B------:R-:W-:Y:S02]  /*bbe0*/  FMUL R80, R244, R14 ;  /* 0x0000000ef4507220 */ /* 0x000fe40000400000 */
[C---:B------:R-:W-:Y:S02]  /*bbf0*/  FMUL R14, R138.reuse, R45 ;  /* 0x0000002d8a0e7220 */ /* 0x040fe40000400000 */
[----:B------:R-:W-:Y:S02]  /*bc00*/  FMUL R31, R138, R10 ;  /* 0x0000000a8a1f7220 */ /* 0x000fe40000400000 */
[----:B------:R-:W-:-:S02]  /*bc10*/  FFMA.FTZ R9, R40, R251, -0.16845393180847167969 ;  /* 0xbe2c7f3028097423 */ /* 0x000fc400000100fb */
[C---:B------:R-:W-:Y:S01]  /*bc20*/  FMUL R70, R97.reuse, R149 ;  /* 0x0000009561467220 */ /* 0x040fe20000400000 */
[----:B------:R-:W-:Y:S01]  /*bc30*/  F2FP.PACK_AB R14, R14, R31 ;  /* 0x0000001f0e0e723e */ /* 0x000fe200000000ff */
[C---:B------:R-:W-:Y:S02]  /*bc40*/  FFMA.FTZ R31, R40.reuse, R9, 0.1716887056827545166 ;  /* 0x3e2fcf2a281f7423 */ /* 0x040fe40000010009 */
[C---:B------:R-:W-:Y:S02]  /*bc50*/  FMUL R87, R97.reuse, R148 ;  /* 0x0000009461577220 */ /* 0x040fe40000400000 */
[C---:B------:R-:W-:Y:S02]  /*bc60*/  FFMA.FTZ R31, R40.reuse, R31, -0.17900948226451873779 ;  /* 0xbe374e43281f7423 */ /* 0x040fe4000001001f */
[----:B------:R-:W-:Y:S02]  /*bc70*/  FMUL R71, R97, R145 ;  /* 0x0000009161477220 */ /* 0x000fe40000400000 */
[----:B------:R-:W-:-:S02]  /*bc80*/  FFMA.FTZ R31, R40, R31, 0.20512372255325317383 ;  /* 0x3e520bf4281f7423 */ /* 0x000fc4000001001f */
[C---:B------:R-:W-:Y:S02]  /*bc90*/  FMUL R88, R97.reuse, R144 ;  /* 0x0000009061587220 */ /* 0x040fe40000400000 */
[C---:B------:R-:W-:Y:S02]  /*bca0*/  FFMA.FTZ R31, R40.reuse, R31, -0.24046532809734344482 ;  /* 0xbe763c8b281f7423 */ /* 0x040fe4000001001f */
[C---:B------:R-:W-:Y:S02]  /*bcb0*/  FMUL R73, R97.reuse, R141 ;  /* 0x0000008d61497220 */ /* 0x040fe40000400000 */
[----:B------:R-:W-:Y:S02]  /*bcc0*/  FFMA.FTZ R31, R40, R31, 0.28857114911079406738 ;  /* 0x3e93bf99281f7423 */ /* 0x000fe4000001001f */
        /* <DEDUP_REMOVED lines=21> */
[----:B------:R-:W-:Y:S02]  /*be20*/  @P6 FMUL R41, R41, 0.25 ;  /* 0x3e80000029296820 */ /* 0x000fe40000400000 */
        /* <DEDUP_REMOVED lines=20> */
[----:B------:R-:W-:Y:S02]  /*bf70*/  FFMA.FTZ R31, R40, R31, -0.36067417263984680176 ;  /* 0xbeb8aa49281f7423 */ /* 0x000fe4000001001f */
[----:B------:R-:W-:-:S02]  /*bf80*/  FMUL R133, R133, R32 ;  /* 0x0000002085857220 */ /* 0x000fc40000400000 */
[----:B------:R-:W-:Y:S02]  /*bf90*/  FMUL R150, R126, R51 ;  /* 0x000000337e967220 */ /* 0x000fe40000400000 */
[----:B------:R-:W-:Y:S01]  /*bfa0*/  @P6 FMUL R57, R57, 0.25 ;  /* 0x3e80000039396820 */ /* 0x000fe20000400000 */
[----:B------:R-:W-:Y:S01]  /*bfb0*/  ISETP.GE.U32.AND P6, PT, R6, 0x7f800000, PT ;  /* 0x7f8000000600780c */ /* 0x000fe20003fc6070 */
[C---:B------:R-:W-:Y:S02]  /*bfc0*/  FMUL R32, R126.reuse, R62 ;  /* 0x0000003e7e207220 */ /* 0x040fe40000400000 */
[----:B------:R-:W-:Y:S02]  /*bfd0*/  FMUL R51, R126, R66 ;  /* 0x000000427e337220 */ /* 0x000fe40000400000 */
[----:B------:R-:W-:Y:S02]  /*bfe0*/  @!P5 FMUL R41, R41, 16777216 ;  /* 0x4b8000002929d820 */ /* 0x000fe40000400000 */
[----:B------:R-:W-:Y:S01]  /*bff0*/  IMAD.SHL.U32 R209, R185, 0x4, RZ ;  /* 0x00000004b9d17824 */ /* 0x000fe200078e00ff */
[----:B------:R-:W-:Y:S01]  /*c000*/  F2FP.PACK_AB R32, R32, R51 ;  /* 0x000000332020723e */ /* 0x000fe200000000ff */
[----:B------:R-:W-:-:S02]  /*c010*/  @!P5 FMUL R161, R161, 16777216 ;  /* 0x4b800000a1a1d820 */ /* 0x000fc40000400000 */
[----:B------:R-:W-:Y:S01]  /*c020*/  @!P5 FMUL R53, R53, 16777216 ;  /* 0x4b8000003535d820 */ /* 0x000fe20000400000 */
[----:B------:R-:W-:Y:S01]  /*c030*/  LOP3.LUT R51, R8, 0x70, R209, 0x78, !PT ;  /* 0x0000007008337812 */ /* 0x000fe200078e78d1 */
[----:B------:R-:W-:Y:S02]  /*c040*/  @!P5 FMUL R52, R52, 16777216 ;  /* 0x4b8000003434d820 */ /* 0x000fe40000400000 */
[----:B------:R-:W-:Y:S02]  /*c050*/  @!P5 FMUL R56, R56, 16777216 ;  /* 0x4b8000003838d820 */ /* 0x000fe40000400000 */
[----:B------:R-:W-:Y:S02]  /*c060*/  @!P5 FMUL R61, R61, 16777216 ;  /* 0x4b8000003d3dd820 */ /* 0x000fe40000400000 */
[----:B------:R-:W-:Y:S02]  /*c070*/  @!P5 FMUL R60, R60, 16777216 ;  /* 0x4b8000003c3cd820 */ /* 0x000fe40000400000 */
[----:B------:R-:W-:-:S02]  /*c080*/  @!P5 FMUL R65, R65, 16777216 ;  /* 0x4b8000004141d820 */ /* 0x000fc40000400000 */
[----:B------:R-:W-:Y:S02]  /*c090*/  @!P5 FMUL R64, R64, 16777216 ;  /* 0x4b8000004040d820 */ /* 0x000fe40000400000 */
[----:B------:R-:W-:Y:S02]  /*c0a0*/  FFMA.FTZ R31, R40, R31, 0.48089820146560668945 ;  /* 0x3ef6384a281f7423 */ /* 0x000fe4000001001f */
[----:B------:R-:W-:Y:S01]  /*c0b0*/  @!P5 FMUL R57, R57, 16777216 ;  /* 0x4b8000003939d820 */ /* 0x000fe20000400000 */
[----:B------:R-:W-:Y:S01]  /*c0c0*/  ISETP.GE.U32.AND P5, PT, R4, 0x7f800000, PT ;  /* 0x7f8000000400780c */ /* 0x000fe20003fa6070 */
[----:B------:R-:W-:Y:S02]  /*c0d0*/  FMUL R34, R126, R46 ;  /* 0x0000002e7e227220 */ /* 0x000fe40000400000 */
[C---:B------:R-:W-:Y:S02]  /*c0e0*/  FMUL R135, R33.reuse, R24 ;  /* 0x0000001821877220 */ /* 0x040fe40000400000 */
[----:B------:R-:W-:-:S02]  /*c0f0*/  FMUL R137, R33, R15 ;  /* 0x0000000f21897220 */ /* 0x000fc40000400000 */
[----:B------:R-:W-:Y:S02]  /*c100*/  FMUL R37, R244, R25 ;  /* 0x00000019f4257220 */ /* 0x000fe40000400000 */
[----:B------:R-:W-:Y:S01]  /*c110*/  FMUL R146, R126, R13 ;  /* 0x0000000d7e927220 */ /* 0x000fe20000400000 */
[----:B------:R-:W-:Y:S01]  /*c120*/  F2FP.PACK_AB R45, R38, R137 ;  /* 0x00000089262d723e */ /* 0x000fe200000000ff */
[----:B------:R-:W-:Y:S02]  /*c130*/  FMUL R148, R126, R12 ;  /* 0x0000000c7e947220 */ /* 0x000fe40000400000 */
[C---:B------:R-:W-:Y:S02]  /*c140*/  FMUL R46, R138.reuse, R41 ;  /* 0x000000298a2e7220 */ /* 0x040fe40000400000 */
[C---:B------:R-:W-:Y:S02]  /*c150*/  FMUL R15, R138.reuse, R161 ;  /* 0x000000a18a0f7220 */ /* 0x040fe40000400000 */
[----:B------:R-:W-:-:S02]  /*c160*/  FMUL R13, R138, R53 ;  /* 0x000000358a0d7220 */ /* 0x000fc40000400000 */
[C---:B------:R-:W-:Y:S01]  /*c170*/  FMUL R12, R138.reuse, R61 ;  /* 0x0000003d8a0c7220 */ /* 0x040fe20000400000 */
[----:B------:R-:W-:Y:S01]  /*c180*/  F2FP.PACK_AB R15, R15, R46 ;  /* 0x0000002e0f0f723e */ /* 0x000fe200000000ff */
[C---:B------:R-:W-:Y:S02]  /*c190*/  FMUL R24, R138.reuse, R60 ;  /* 0x0000003c8a187220 */ /* 0x040fe40000400000 */
[C---:B------:R-:W-:Y:S02]  /*c1a0*/  FMUL R41, R138.reuse, R64 ;  /* 0x000000408a297220 */ /* 0x040fe40000400000 */
[C---:B------:R-:W-:Y:S02]  /*c1b0*/  FMUL R65, R138.reuse, R65 ;  /* 0x000000418a417220 */ /* 0x040fe40000400000 */
[----:B------:R-:W-:Y:S01]  /*c1c0*/  FMUL R25, R138, R52 ;  /* 0x000000348a197220 */ /* 0x000fe20000400000 */
[----:B------:R-:W-:Y:S01]  /*c1d0*/  F2FP.PACK_AB R24, R24, R41 ;  /* 0x000000291818723e */ /* 0x000fe200000000ff */
[----:B------:R-:W-:Y:S01]  /*c1e0*/  FMUL R56, R138, R56 ;  /* 0x000000388a387220 */ /* 0x000fe20000400000 */
[----:B------:R-:W-:Y:S01]  /*c1f0*/  F2FP.PACK_AB R12, R12, R65 ;  /* 0x000000410c0c723e */ /* 0x000fe200000000ff */
[----:B------:R-:W-:Y:S01]  /*c200*/  FFMA.FTZ R31, R40, R31, -0.72134751081466674805 ;  /* 0xbf38aa3b281f7423 */ /* 0x000fe2000001001f */
[----:B------:R-:W-:Y:S01]  /*c210*/  SHF.R.U32.HI R41, RZ, 0x6, R185 ;  /* 0x00000006ff297819 */ /* 0x000fe200000116b9 */
[----:B------:R-:W-:Y:S01]  /*c220*/  FMUL R138, R138, R57 ;  /* 0x000000398a8a7220 */ /* 0x000fe20000400000 */
[----:B------:R-:W-:Y:S01]  /*c230*/  F2FP.PACK_AB R25, R25, R56 ;  /* 0x000000381919723e */ /* 0x000fe200000000ff */
[----:B------:R-:W-:Y:S01]  /*c240*/  FMUL R31, R40, R31 ;  /* 0x0000001f281f7220 */ /* 0x000fe20000400000 */
[----:B------:R-:W-:Y:S01]  /*c250*/  SGXT.U32 R41, R41, 0x2 ;  /* 0x000000022929781a */ /* 0x000fe20000000000 */
[----:B------:R-:W-:Y:S01]  /*c260*/  IMAD R51, R252, 0x800, R51 ;  /* 0x00000800fc337824 */ /* 0x000fe200078e0233 */
[----:B------:R-:W-:Y:S01]  /*c270*/  F2FP.PACK_AB R13, R13, R138 ;  /* 0x0000008a0d0d723e */ /* 0x000fe200000000ff */
[----:B------:R-:W-:-:S02]  /*c280*/  FMUL R134, R33, R91 ;  /* 0x0000005b21867220 */ /* 0x000fc40000400000 */
[C---:B------:R-:W-:Y:S01]  /*c290*/  FMUL R173, R244.reuse, R173 ;  /* 0x000000adf4ad7220 */ /* 0x040fe20000400000 */
[----:B------:R0:W-:Y:S01]  /*c2a0*/  STS.128 [R51], R24 ;  /* 0x0000001833007388 */ /* 0x0001e20000000c00 */
[C---:B------:R-:W-:Y:S02]  /*c2b0*/  FMUL R85, R244.reuse, R85 ;  /* 0x00000055f4557220 */ /* 0x040fe40000400000 */
[C---:B------:R-:W-:Y:S01]  /*c2c0*/  FMUL R77, R244.reuse, R77 ;  /* 0x0000004df44d7220 */ /* 0x040fe20000400000 */
[----:B------:R1:W-:Y:S01]  /*c2d0*/  STS.128 [R51+0x400], R12 ;  /* 0x0004000c33007388 */ /* 0x0003e20000000c00 */
[C---:B------:R-:W-:Y:S02]  /*c2e0*/  FMUL R157, R244.reuse, R157 ;  /* 0x0000009df49d7220 */ /* 0x040fe40000400000 */
[----:B------:R-:W-:Y:S02]  /*c2f0*/  FMUL R144, R244, R165 ;  /* 0x000000a5f4907220 */ /* 0x000fe40000400000 */
[----:B------:R-:W-:-:S02]  /*c300*/  FMUL R91, R33, R90 ;  /* 0x0000005a215b7220 */ /* 0x000fc40000400000 */
[C---:B------:R-:W-:Y:S02]  /*c310*/  FMUL R30, R33.reuse, R30 ;  /* 0x0000001e211e7220 */ /* 0x040fe40000400000 */
[C---:B------:R-:W-:Y:S02]  /*c320*/  FMUL R83, R33.reuse, R83 ;  /* 0x0000005321537220 */ /* 0x040fe40000400000 */
[----:B------:R-:W-:Y:S01]  /*c330*/  FMUL R175, R33, R175 ;  /* 0x000000af21af7220 */ /* 0x000fe20000400000 */
[----:B0-----:R-:W-:Y:S01]  /*c340*/  F2FP.PACK_AB R24, R157, R144 ;  /* 0x000000909d18723e */ /* 0x001fe200000000ff */
[----:B------:R-:W-:Y:S01]  /*c350*/  FMUL R174, R33, R174 ;  /* 0x000000ae21ae7220 */ /* 0x000fe20000400000 */
[----:B------:R-:W-:Y:S01]  /*c360*/  F2FP.PACK_AB R25, R77, R80 ;  /* 0x000000504d19723e */ /* 0x000fe200000000ff */
[----:B------:R-:W-:Y:S01]  /*c370*/  FMUL R86, R33, R86 ;  /* 0x0000005621567220 */ /* 0x000fe20000400000 */
[----:B------:R-:W-:Y:S01]  /*c380*/  F2FP.PACK_AB R26, R85, R142 ;  /* 0x0000008e551a723e */ /* 0x000fe200000000ff */
[----:B------:R-:W-:Y:S01]  /*c390*/  FMUL R159, R33, R159 ;  /* 0x0000009f219f7220 */ /* 0x000fe20000400000 */
[----:B------:R-:W-:Y:S01]  /*c3a0*/  F2FP.PACK_AB R27, R173, R140 ;  /* 0x0000008cad1b723e */ /* 0x000fe200000000ff */
[C---:B------:R-:W-:Y:S01]  /*c3b0*/  FMUL R158, R33.reuse, R158 ;  /* 0x0000009e219e7220 */ /* 0x040fe20000400000 */
[----:B-1----:R-:W-:Y:S01]  /*c3c0*/  F2FP.PACK_AB R14, R30, R83 ;  /* 0x000000531e0e723e */ /* 0x002fe200000000ff */
[C---:B------:R-:W-:Y:S01]  /*c3d0*/  FMUL R90, R33.reuse, R167 ;  /* 0x000000a7215a7220 */ /* 0x040fe20000400000 */
[----:B------:R-:W-:Y:S01]  /*c3e0*/  F2FP.PACK_AB R46, R86, R39 ;  /* 0x00000027562e723e */ /* 0x000fe200000000ff */
[----:B------:R-:W-:Y:S01]  /*c3f0*/  FMUL R141, R33, R166 ;  /* 0x000000a6218d7220 */ /* 0x000fe20000400000 */
[----:B------:R0:W-:Y:S01]  /*c400*/  STS.128 [R51+0x500], R24 ;  /* 0x0005001833007388 */ /* 0x0001e20000000c00 */
[----:B------:R-:W-:Y:S01]  /*c410*/  FMUL R31, R40, R31 ;  /* 0x0000001f281f7220 */ /* 0x000fe20000400000 */
[----:B------:R-:W-:Y:S01]  /*c420*/  F2FP.PACK_AB R12, R159, R90 ;  /* 0x0000005a9f0c723e */ /* 0x000fe200000000ff */
[----:B------:R-:W-:Y:S01]  /*c430*/  FMUL R11, R126, R11 ;  /* 0x0000000b7e0b7220 */ /* 0x000fe20000400000 */
[----:B------:R-:W-:Y:S01]  /*c440*/  F2FP.PACK_AB R44, R158, R141 ;  /* 0x0000008d9e2c723e */ /* 0x000fe200000000ff */
[----:B------:R-:W-:Y:S01]  /*c450*/  FMUL R33, R126, R54 ;  /* 0x000000367e217220 */ /* 0x000fe20000400000 */
[----:B------:R-:W-:Y:S01]  /*c460*/  F2FP.PACK_AB R13, R82, R135 ;  /* 0x00000087520d723e */ /* 0x000fe200000000ff */
[----:B------:R-:W-:Y:S01]  /*c470*/  FMUL R72, R244, R72 ;  /* 0x00000048f4487220 */ /* 0x000fe20000400000 */
[----:B------:R-:W-:Y:S01]  /*c480*/  F2FP.PACK_AB R34, R34, R11 ;  /* 0x0000000b2222723e */ /* 0x000fe200000000ff */
[C---:B------:R-:W-:Y:S01]  /*c490*/  FMUL R163, R126.reuse, R163 ;  /* 0x000000a37ea37220 */ /* 0x040fe20000400000 */
        /* <DEDUP_REMOVED lines=10> */
[----:B------:R-:W-:Y:S01]  /*c540*/  MOV R72, c[0x0][0x1c8] ;  /* 0x0000720000487a02 */ /* 0x000fe20000000f00 */
[C---:B------:R-:W-:Y:S01]  /*c550*/  FMUL R63, R126.reuse, R63 ;  /* 0x0000003f7e3f7220 */ /* 0x040fe20000400000 */
[----:B------:R-:W-:Y:S01]  /*c560*/  F2FP.PACK_AB R9, R55, R54 ;  /* 0x000000363709723e */ /* 0x000fe200000000ff */
[----:B------:R-:W-:Y:S01]  /*c570*/  FMUL R62, R126, R67 ;  /* 0x000000437e3e7220 */ /* 0x000fe20000400000 */
[----:B------:R-:W-:Y:S01]  /*c580*/  F2FP.PACK_AB R33, R33, R58 ;  /* 0x0000003a2121723e */ /* 0x000fe200000000ff */
[----:B------:R-:W-:Y:S01]  /*c590*/  FFMA.FTZ R31, R40, 1.4426950216293334961, R31 ;  /* 0x3fb8aa3b281f7823 */ /* 0x000fe2000001001f */
[----:B------:R-:W-:Y:S01]  /*c5a0*/  F2FP.PACK_AB R47, R174, R91 ;  /* 0x0000005bae2f723e */ /* 0x000fe200000000ff */
[----:B------:R-:W-:Y:S01]  /*c5b0*/  IMAD.IADD R102, R5, 0x1, -R102 ;  /* 0x0000000105667824 */ /* 0x000fe200078e0a66 */
[----:B------:R-:W-:Y:S01]  /*c5c0*/  F2FP.PACK_AB R8, R63, R62 ;  /* 0x0000003e3f08723e */ /* 0x000fe200000000ff */
[----:B------:R-:W-:Y:S01]  /*c5d0*/  FADD R30, R107, -1 ;  /* 0xbf8000006b1e7421 */ /* 0x000fe20000000000 */
[----:B------:R1:W-:Y:S01]  /*c5e0*/  STS.128 [R51+0x80], R32 ;  /* 0x0000802033007388 */ /* 0x0003e20000000c00 */
[----:B------:R-:W-:Y:S01]  /*c5f0*/  FADD R249, R108, R31 ;  /* 0x0000001f6cf97221 */ /* 0x000fe20000000000 */
[----:B0-----:R-:W-:Y:S01]  /*c600*/  F2FP.PACK_AB R24, R125, R128 ;  /* 0x000000807d18723e */ /* 0x001fe200000000ff */
[----:B------:R-:W-:Y:S01]  /*c610*/  FADD R102, R102, -1 ;  /* 0xbf80000066667421 */ /* 0x000fe20000000000 */
[----:B------:R0:W-:Y:S01]  /*c620*/  STS.128 [R51+0x480], R8 ;  /* 0x0004800833007388 */ /* 0x0001e20000000c00 */
[----:B------:R-:W-:Y:S01]  /*c630*/  FFMA.FTZ R25, R30, R251, -0.16845393180847167969 ;  /* 0xbe2c7f301e197423 */ /* 0x000fe200000100fb */
[----:B------:R-:W-:Y:S01]  /*c640*/  F2FP.PACK_AB R26, R120, R121 ;  /* 0x00000079781a723e */ /* 0x000fe200000000ff */
[----:B------:R-:W-:Y:S01]  /*c650*/  IMAD R31, R41, c[0x0][0x1c8], RZ ;  /* 0x00007200291f7a24 */ /* 0x000fe200078e02ff */
[----:B------:R2:W-:Y:S01]  /*c660*/  STS.128 [R51+0x180], R44 ;  /* 0x0001802c33007388 */ /* 0x0005e20000000c00 */
[----:B------:R-:W-:-:S02]  /*c670*/  FFMA.FTZ R27, R30, R25, 0.1716887056827545166 ;  /* 0x3e2fcf2a1e1b7423 */ /* 0x000fc40000010019 */
[----:B------:R-:W-:Y:S01]  /*c680*/  FMUL R172, R244, R172 ;  /* 0x000000acf4ac7220 */ /* 0x000fe20000400000 */
[----:B------:R3:W-:Y:S01]  /*c690*/  STS.128 [R51+0x580], R12 ;  /* 0x0005800c33007388 */ /* 0x0007e20000000c00 */
[----:B------:R-:W-:Y:S02]  /*c6a0*/  FFMA.FTZ R27, R30, R27, -0.17900948226451873779 ;  /* 0xbe374e431e1b7423 */ /* 0x000fe4000001001b */
[----:B------:R-:W-:Y:S01]  /*c6b0*/  FMUL R84, R244, R84 ;  /* 0x00000054f4547220 */ /* 0x000fe20000400000 */
[----:B------:R-:W-:Y:S01]  /*c6c0*/  F2FP.PACK_AB R39, R172, R89 ;  /* 0x00000059ac27723e */ /* 0x000fe200000000ff */
[----:B-1----:R-:W-:Y:S02]  /*c6d0*/  IMAD R33, R72, 0x4, R31 ;  /* 0x0000000448217824 */ /* 0x002fe400078e021f */
[----:B------:R-:W-:Y:S01]  /*c6e0*/  FFMA.FTZ R27, R30, R27, 0.20512372255325317383 ;  /* 0x3e520bf41e1b7423 */ /* 0x000fe2000001001b */
[----:B0-----:R-:W-:Y:S01]  /*c6f0*/  F2FP.PACK_AB R8, R132, R133 ;  /* 0x000000858408723e */ /* 0x001fe200000000ff */
[----:B------:R-:W-:Y:S01]  /*c700*/  FFMA.FTZ R9, R102, R251, -0.16845393180847167969 ;  /* 0xbe2c7f3066097423 */ /* 0x000fe200000100fb */
[----:B------:R-:W-:Y:S01]  /*c710*/  LEA R35, R72, R33, 0x2 ;  /* 0x0000002148237211 */ /* 0x000fe200078e10ff */
[----:B------:R-:W-:Y:S01]  /*c720*/  FFMA.FTZ R27, R30, R27, -0.24046532809734344482 ;  /* 0xbe763c8b1e1b7423 */ /* 0x000fe2000001001b */
[----:B------:R-:W-:Y:S01]  /*c730*/  F2FP.PACK_AB R10, R139, R136 ;  /* 0x000000888b0a723e */ /* 0x000fe200000000ff */
[----:B------:R-:W-:Y:S01]  /*c740*/  FFMA.FTZ R11, R102, R9, 0.1716887056827545166 ;  /* 0x3e2fcf2a660b7423 */ /* 0x000fe20000010009 */
[----:B------:R-:W-:Y:S01]  /*c750*/  F2FP.PACK_AB R9, R130, R131 ;  /* 0x000000838209723e */ /* 0x000fe200000000ff */
[----:B--2---:R-:W-:Y:S01]  /*c760*/  IMAD R45, R72, 0x4, R35 ;  /* 0x00000004482d7824 */ /* 0x004fe200078e0223 */
[----:B------:R-:W-:Y:S01]  /*c770*/  F2FP.PACK_AB R38, R84, R81 ;  /* 0x000000515426723e */ /* 0x000fe200000000ff */
[----:B------:R-:W-:Y:S01]  /*c780*/  FFMA.FTZ R25, R102, R11, -0.17900948226451873779 ;  /* 0xbe374e4366197423 */ /* 0x000fe2000001000b */
[----:B------:R-:W-:Y:S01]  /*c790*/  F2FP.PACK_AB R11, R124, R129 ;  /* 0x000000817c0b723e */ /* 0x000fe200000000ff */
[----:B------:R-:W-:Y:S01]  /*c7a0*/  FFMA.FTZ R27, R30, R27, 0.28857114911079406738 ;  /* 0x3e93bf991e1b7423 */ /* 0x000fe2000001001b */
[----:B------:R-:W-:Y:S01]  /*c7b0*/  LEA R47, R72, R45, 0x2 ;  /* 0x0000002d482f7211 */ /* 0x000fe200078e10ff */
[----:B------:R-:W-:Y:S01]  /*c7c0*/  FFMA.FTZ R25, R102, R25, 0.20512372255325317383 ;  /* 0x3e520bf466197423 */ /* 0x000fe20000010019 */
[----:B---3--:R-:W-:Y:S01]  /*c7d0*/  F2FP.PACK_AB R12, R116, R117 ;  /* 0x00000075740c723e */ /* 0x008fe200000000ff */
[----:B------:R-:W-:Y:S01]  /*c7e0*/  FFMA.FTZ R27, R30, R27, -0.36067417263984680176 ;  /* 0xbeb8aa491e1b7423 */ /* 0x000fe2000001001b */
[----:B------:R0:W-:Y:S01]  /*c7f0*/  STS.128 [R51+0x200], R8 ;  /* 0x0002000833007388 */ /* 0x0001e20000000c00 */
[----:B------:R-:W-:Y:S01]  /*c800*/  FFMA.FTZ R25, R102, R25, -0.24046532809734344482 ;  /* 0xbe763c8b66197423 */ /* 0x000fe20000010019 */
[----:B------:R-:W-:Y:S01]  /*c810*/  F2FP.PACK_AB R14, R109, R110 ;  /* 0x0000006e6d0e723e */ /* 0x000fe200000000ff */
[----:B------:R-:W-:Y:S01]  /*c820*/  IMAD R53, R72, 0x4, R47 ;  /* 0x0000000448357824 */ /* 0x000fe200078e022f */
[----:B------:R-:W-:Y:S01]  /*c830*/  F2FP.PACK_AB R15, R104, R105 ;  /* 0x00000069680f723e */ /* 0x000fe200000000ff */
[----:B------:R-:W-:-:S02]  /*c840*/  FFMA.FTZ R25, R102, R25, 0.28857114911079406738 ;  /* 0x3e93bf9966197423 */ /* 0x000fc40000010019 */
[----:B------:R-:W-:Y:S01]  /*c850*/  FFMA.FTZ R27, R30, R27, 0.48089820146560668945 ;  /* 0x3ef6384a1e1b7423 */ /* 0x000fe2000001001b */
[----:B------:R-:W-:Y:S01]  /*c860*/  LEA R55, R72, R53, 0x2 ;  /* 0x0000003548377211 */ /* 0x000fe200078e10ff */
[----:B------:R-:W-:Y:S02]  /*c870*/  FFMA.FTZ R25, R102, R25, -0.36067417263984680176 ;  /* 0xbeb8aa4966197423 */ /* 0x000fe40000010019 */
[----:B------:R-:W-:Y:S02]  /*c880*/  @P5 IMAD.MOV.U32 R13, RZ, RZ, 0x7f800000 ;  /* 0x7f800000ff0d5424 */ /* 0x000fe400078e00ff */
[----:B------:R-:W-:Y:S02]  /*c890*/  IMAD R57, R72, 0x4, R55 ;  /* 0x0000000448397824 */ /* 0x000fe400078e0237 */
[----:B------:R-:W-:Y:S01]  /*c8a0*/  @P5 FFMA.FTZ R249, R4, R13, +INF ;  /* 0x7f80000004f95423 */ /* 0x000fe2000001000d */
[----:B------:R-:W-:Y:S01]  /*c8b0*/  ISETP.GE.U32.AND P5, PT, R5, 0x7f800000, PT ;  /* 0x7f8000000500780c */ /* 0x000fe20003fa6070 */
[----:B0-----:R-:W-:Y:S01]  /*c8c0*/  FFMA.FTZ R9, R102, R25, 0.48089820146560668945 ;  /* 0x3ef6384a66097423 */ /* 0x001fe20000010019 */
[----:B------:R-:W-:Y:S01]  /*c8d0*/  F2FP.PACK_AB R25, R122, R123 ;  /* 0x0000007b7a19723e */ /* 0x000fe200000000ff */
[----:B------:R-:W-:Y:S01]  /*c8e0*/  FFMA.FTZ R11, R30, R27, -0.72134751081466674805 ;  /* 0xbf38aa3b1e0b7423 */ /* 0x000fe2000001001b */
[----:B------:R-:W-:Y:S01]  /*c8f0*/  F2FP.PACK_AB R27, R118, R119 ;  /* 0x00000077761b723e */ /* 0x000fe200000000ff */
[----:B------:R-:W-:Y:S01]  /*c900*/  FFMA.FTZ R9, R102, R9, -0.72134751081466674805 ;  /* 0xbf38aa3b66097423 */ /* 0x000fe20000010009 */
[----:B------:R-:W-:Y:S01]  /*c910*/  F2FP.PACK_AB R10, R100, R101 ;  /* 0x00000065640a723e */ /* 0x000fe200000000ff */
[----:B------:R-:W-:Y:S01]  /*c920*/  FMUL R11, R30, R11 ;  /* 0x0000000b1e0b7220 */ /* 0x000fe20000400000 */
[----:B------:R-:W-:Y:S01]  /*c930*/  F2FP.PACK_AB R13, R113, R114 ;  /* 0x00000072710d723e */ /* 0x000fe200000000ff */
[----:B------:R0:W-:Y:S01]  /*c940*/  STS.128 [R51+0x600], R24 ;  /* 0x0006001833007388 */ /* 0x0001e20000000c00 */
[----:B------:R-:W-:-:S02]  /*c950*/  FMUL R9, R102, R9 ;  /* 0x0000000966097220 */ /* 0x000fc40000400000 */
[C---:B------:R-:W-:Y:S01]  /*c960*/  FMUL R36, R244.reuse, R156 ;  /* 0x0000009cf4247220 */ /* 0x040fe20000400000 */
[----:B------:R-:W-:Y:S01]  /*c970*/  @P5 MOV R8, 0x7f800000 ;  /* 0x7f80000000085802 */ /* 0x000fe20000000f00 */
[----:B------:R-:W-:Y:S01]  /*c980*/  FMUL R143, R244, R164 ;  /* 0x000000a4f48f7220 */ /* 0x000fe20000400000 */
[----:B------:R1:W-:Y:S01]  /*c990*/  STS.128 [R51+0x280], R12 ;  /* 0x0002800c33007388 */ /* 0x0003e20000000c00 */
[----:B------:R-:W-:Y:S02]  /*c9a0*/  FMUL R9, R102, R9 ;  /* 0x0000000966097220 */ /* 0x000fe40000400000 */
[----:B------:R-:W-:Y:S01]  /*c9b0*/  FMUL R11, R30, R11 ;  /* 0x0000000b1e0b7220 */ /* 0x000fe20000400000 */
[----:B------:R-:W-:Y:S01]  /*c9c0*/  F2FP.PACK_AB R36, R36, R143 ;  /* 0x0000008f2424723e */ /* 0x000fe200000000ff */
[----:B------:R-:W-:Y:S02]  /*c9d0*/  FFMA.FTZ R102, R102, 1.4426950216293334961, R9 ;  /* 0x3fb8aa3b66667823 */ /* 0x000fe40000010009 */
[----:B------:R-:W-:Y:S01]  /*c9e0*/  FFMA.FTZ R30, R30, 1.4426950216293334961, R11 ;  /* 0x3fb8aa3b1e1e7823 */ /* 0x000fe2000001000b */
[----:B------:R-:W-:Y:S01]  /*c9f0*/  F2FP.PACK_AB R11, R98, R99 ;  /* 0x00000063620b723e */ /* 0x000fe200000000ff */
[----:B------:R-:W-:Y:S01]  /*ca00*/  @P6 IMAD.MOV.U32 R9, RZ, RZ, 0x7f800000 ;  /* 0x7f800000ff096424 */ /* 0x000fe200078e00ff */
[----:B0-----:R-:W-:Y:S01]  /*ca10*/  LEA R25, R72, R57, 0x2 ;  /* 0x0000003948197211 */ /* 0x001fe200078e10ff */
[----:B------:R-:W-:Y:S01]  /*ca20*/  FADD R243, R243, R30 ;  /* 0x0000001ef3f37221 */ /* 0x000fe20000000000 */
[----:B------:R0:W-:Y:S01]  /*ca30*/  STS.128 [R51+0x100], R36 ;  /* 0x0001002433007388 */ /* 0x0001e20000000c00 */
[----:B------:R-:W-:-:S02]  /*ca40*/  FADD R248, R103, R102 ;  /* 0x0000006667f87221 */ /* 0x000fc40000000000 */
[----:B------:R-:W-:Y:S01]  /*ca50*/  IMAD R27, R72, 0x4, R25 ;  /* 0x00000004481b7824 */ /* 0x000fe200078e0219 */
[----:B-1----:R-:W-:Y:S01]  /*ca60*/  F2FP.PACK_AB R12, R96, R97 ;  /* 0x00000061600c723e */ /* 0x002fe200000000ff */
[----:B------:R-:W-:Y:S01]  /*ca70*/  @P6 FFMA.FTZ R243, R6, R9, +INF ;  /* 0x7f80000006f36423 */ /* 0x000fe20000010009 */
[----:B------:R-:W-:Y:S01]  /*ca80*/  LEA R40, P6, R31, R2, 0x1 ;  /* 0x000000021f287211 */ /* 0x000fe200078c08ff */
[----:B------:R-:W-:Y:S01]  /*ca90*/  @P5 FFMA.FTZ R248, R5, R8, +INF ;  /* 0x7f80000005f85423 */ /* 0x000fe20000010008 */
[----:B------:R-:W-:Y:S02]  /*caa0*/  LEA R59, R72, R27, 0x2 ;  /* 0x0000001b483b7211 */ /* 0x000fe400078e10ff */
[----:B------:R-:W-:Y:S02]  /*cab0*/  LEA.HI.X.SX32 R41, R31, R0, 0x1, P6 ;  /* 0x000000001f297211 */ /* 0x000fe400030f0eff */
[----:B------:R-:W-:Y:S01]  /*cac0*/  F2FP.PACK_AB R8, R112, R115 ;  /* 0x000000737008723e */ /* 0x000fe200000000ff */
[----:B------:R-:W-:Y:S01]  /*cad0*/  IMAD R61, R72, 0x4, R59 ;  /* 0x00000004483d7824 */ /* 0x000fe200078e023b */
[----:B------:R-:W-:-:S02]  /*cae0*/  F2FP.PACK_AB R9, R106, R111 ;  /* 0x0000006f6a09723e */ /* 0x000fc400000000ff */
[-C--:B0-----:R-:W-:Y:S02]  /*caf0*/  LEA R38, P5, R33, R2.reuse, 0x1 ;  /* 0x0000000221267211 */ /* 0x081fe400078a08ff */
[C---:B------:R-:W-:Y:S01]  /*cb00*/  LEA R63, R72.reuse, R61, 0x2 ;  /* 0x0000003d483f7211 */ /* 0x040fe200078e10ff */
[----:B------:R0:W-:Y:S01]  /*cb10*/  STS.128 [R51+0x680], R8 ;  /* 0x0006800833007388 */ /* 0x0001e20000000c00 */
[----:B------:R-:W-:Y:S02]  /*cb20*/  LEA R36, P6, R35, R2, 0x1 ;  /* 0x0000000223247211 */ /* 0x000fe400078c08ff */
[----:B------:R-:W-:Y:S01]  /*cb30*/  LEA.HI.X.SX32 R39, R33, R0, 0x1, P5 ;  /* 0x0000000021277211 */ /* 0x000fe200028f0eff */
[----:B------:R-:W-:Y:S01]  /*cb40*/  IMAD R65, R72, 0x4, R63 ;  /* 0x0000000448417824 */ /* 0x000fe200078e023f */
[----:B------:R-:W-:Y:S02]  /*cb50*/  LEA R34, P5, R45, R2, 0x1 ;  /* 0x000000022d227211 */ /* 0x000fe400078a08ff */
[----:B------:R-:W-:-:S02]  /*cb60*/  LEA.HI.X.SX32 R37, R35, R0, 0x1, P6 ;  /* 0x0000000023257211 */ /* 0x000fc400030f0eff */
[----:B------:R-:W-:Y:S02]  /*cb70*/  LEA.HI.X.SX32 R35, R45, R0, 0x1, P5 ;  /* 0x000000002d237211 */ /* 0x000fe400028f0eff */
[C---:B------:R-:W-:Y:S02]  /*cb80*/  LEA R45, R72.reuse, R65, 0x2 ;  /* 0x00000041482d7211 */ /* 0x040fe400078e10ff */
[-C--:B------:R-:W-:Y:S02]  /*cb90*/  LEA R32, P6, R47, R2.reuse, 0x1 ;  /* 0x000000022f207211 */ /* 0x080fe400078c08ff */
[----:B------:R-:W-:Y:S01]  /*cba0*/  LEA R30, P5, R53, R2, 0x1 ;  /* 0x00000002351e7211 */ /* 0x000fe200078a08ff */
[----:B0-----:R-:W-:Y:S01]  /*cbb0*/  IMAD R11, R72, 0x4, R45 ;  /* 0x00000004480b7824 */ /* 0x001fe200078e022d */
[----:B------:R-:W-:Y:S02]  /*cbc0*/  LEA.HI.X.SX32 R33, R47, R0, 0x1, P6 ;  /* 0x000000002f217211 */ /* 0x000fe400030f0eff */
[----:B------:R-:W-:-:S02]  /*cbd0*/  LEA R130, P6, R55, R2, 0x1 ;  /* 0x0000000237827211 */ /* 0x000fc400078c08ff */
[C---:B------:R-:W-:Y:S02]  /*cbe0*/  LEA R47, R72.reuse, R11, 0x2 ;  /* 0x0000000b482f7211 */ /* 0x040fe400078e10ff */
[-C--:B------:R-:W-:Y:S02]  /*cbf0*/  LEA.HI.X.SX32 R31, R53, R0.reuse, 0x1, P5 ;  /* 0x00000000351f7211 */ /* 0x080fe400028f0eff */
[----:B------:R-:W-:Y:S01]  /*cc00*/  LEA.HI.X.SX32 R131, R55, R0, 0x1, P6 ;  /* 0x0000000037837211 */ /* 0x000fe200030f0eff */
[----:B------:R-:W-:Y:S01]  /*cc10*/  IMAD R53, R72, 0x4, R47 ;  /* 0x0000000448357824 */ /* 0x000fe200078e022f */
[-C--:B------:R-:W-:Y:S02]  /*cc20*/  LEA R128, P5, R57, R2.reuse, 0x1 ;  /* 0x0000000239807211 */ /* 0x080fe400078a08ff */
[----:B------:R-:W-:Y:S02]  /*cc30*/  LEA R206, P6, R25, R2, 0x1 ;  /* 0x0000000219ce7211 */ /* 0x000fe400078c08ff */
[----:B------:R-:W-:-:S02]  /*cc40*/  LEA.HI.X.SX32 R129, R57, R0, 0x1, P5 ;  /* 0x0000000039817211 */ /* 0x000fc400028f0eff */
[----:B------:R-:W-:Y:S02]  /*cc50*/  LEA.HI.X.SX32 R207, R25, R0, 0x1, P6 ;  /* 0x0000000019cf7211 */ /* 0x000fe400030f0eff */
[C---:B------:R-:W-:Y:S02]  /*cc60*/  LEA R194, P5, R27.reuse, R2, 0x1 ;  /* 0x000000021bc27211 */ /* 0x040fe400078a08ff */
[C---:B------:R-:W-:Y:S02]  /*cc70*/  LEA R25, R72.reuse, R53, 0x2 ;  /* 0x0000003548197211 */ /* 0x040fe400078e10ff */
[----:B------:R-:W-:Y:S02]  /*cc80*/  LEA.HI.X.SX32 R195, R27, R0, 0x1, P5 ;  /* 0x000000001bc37211 */ /* 0x000fe400028f0eff */
[----:B------:R-:W-:Y:S01]  /*cc90*/  LEA R192, P6, R59, R2, 0x1 ;  /* 0x000000023bc07211 */ /* 0x000fe200078c08ff */
[----:B------:R-:W-:Y:S01]  /*cca0*/  IMAD R27, R72, 0x4, R25 ;  /* 0x00000004481b7824 */ /* 0x000fe200078e0219 */
[----:B------:R-:W-:-:S02]  /*ccb0*/  F2FP.PACK_AB R13, R94, R95 ;  /* 0x0000005f5e0d723e */ /* 0x000fc400000000ff */
[----:B------:R-:W-:Y:S02]  /*ccc0*/  F2FP.PACK_AB R14, R92, R93 ;  /* 0x0000005d5c0e723e */ /* 0x000fe400000000ff */
[C---:B------:R-:W-:Y:S02]  /*ccd0*/  LEA R55, R72.reuse, R27, 0x2 ;  /* 0x0000001b48377211 */ /* 0x040fe400078e10ff */
[----:B------:R-:W-:Y:S02]  /*cce0*/  F2FP.PACK_AB R15, R87, R88 ;  /* 0x00000058570f723e */ /* 0x000fe400000000ff */
[----:B------:R-:W-:Y:S01]  /*ccf0*/  LEA.HI.X.SX32 R193, R59, R0, 0x1, P6 ;  /* 0x000000003bc17211 */ /* 0x000fe200030f0eff */
[----:B------:R-:W-:Y:S01]  /*cd00*/  IMAD R57, R72, 0x4, R55 ;  /* 0x0000000448397824 */ /* 0x000fe200078e0237 */
[-C--:B------:R-:W-:Y:S01]  /*cd10*/  LEA R190, P5, R61, R2.reuse, 0x1 ;  /* 0x000000023dbe7211 */ /* 0x080fe200078a08ff */
[----:B------:R0:W-:Y:S01]  /*cd20*/  STS.128 [R51+0x300], R12 ;  /* 0x0003000c33007388 */ /* 0x0001e20000000c00 */
[----:B------:R-:W-:-:S02]  /*cd30*/  LEA R188, P6, R63, R2, 0x1 ;  /* 0x000000023fbc7211 */ /* 0x000fc400078c08ff */
[----:B------:R-:W-:Y:S02]  /*cd40*/  LEA R59, R72, R57, 0x2 ;  /* 0x00000039483b7211 */ /* 0x000fe400078e10ff */
[-C--:B------:R-:W-:Y:S02]  /*cd50*/  LEA.HI.X.SX32 R191, R61, R0.reuse, 0x1, P5 ;  /* 0x000000003dbf7211 */ /* 0x080fe400028f0eff */
[----:B------:R-:W-:Y:S02]  /*cd60*/  LEA.HI.X.SX32 R189, R63, R0, 0x1, P6 ;  /* 0x000000003fbd7211 */ /* 0x000fe400030f0eff */
[-C--:B------:R-:W-:Y:S02]  /*cd70*/  LEA R186, P5, R65, R2.reuse, 0x1 ;  /* 0x0000000241ba7211 */ /* 0x080fe400078a08ff */
[----:B------:R-:W-:Y:S02]  /*cd80*/  LEA R184, P6, R45, R2, 0x1 ;  /* 0x000000022db87211 */ /* 0x000fe400078c08ff */
[----:B------:R-:W-:-:S02]  /*cd90*/  LEA.HI.X.SX32 R187, R65, R0, 0x1, P5 ;  /* 0x0000000041bb7211 */ /* 0x000fc400028f0eff */
[----:B------:R-:W-:Y:S01]  /*cda0*/  LEA.HI.X.SX32 R185, R45, R0, 0x1, P6 ;  /* 0x000000002db97211 */ /* 0x000fe200030f0eff */
[C---:B0-----:R-:W-:Y:S01]  /*cdb0*/  IMAD R13, R72.reuse, 0x4, R59 ;  /* 0x00000004480d7824 */ /* 0x041fe200078e023b */
[-C--:B------:R-:W-:Y:S02]  /*cdc0*/  LEA R182, P5, R11, R2.reuse, 0x1 ;  /* 0x000000020bb67211 */ /* 0x080fe400078a08ff */
[----:B------:R-:W-:Y:S02]  /*cdd0*/  LEA R180, P6, R47, R2, 0x1 ;  /* 0x000000022fb47211 */ /* 0x000fe400078c08ff */
[C---:B------:R-:W-:Y:S02]  /*cde0*/  LEA R15, R72.reuse, R13, 0x2 ;  /* 0x0000000d480f7211 */ /* 0x040fe400078e10ff */
[-C--:B------:R-:W-:Y:S02]  /*cdf0*/  LEA.HI.X.SX32 R183, R11, R0.reuse, 0x1, P5 ;  /* 0x000000000bb77211 */ /* 0x080fe400028f0eff */
[----:B------:R-:W-:Y:S01]  /*ce00*/  LEA.HI.X.SX32 R181, R47, R0, 0x1, P6 ;  /* 0x000000002fb57211 */ /* 0x000fe200030f0eff */
[----:B------:R-:W-:Y:S01]  /*ce10*/  IMAD R45, R72, 0x4, R15 ;  /* 0x00000004482d7824 */ /* 0x000fe200078e020f */
[----:B------:R-:W-:-:S02]  /*ce20*/  LEA R178, P5, R53, R2, 0x1 ;  /* 0x0000000235b27211 */ /* 0x000fc400078a08ff */
[----:B------:R-:W-:Y:S02]  /*ce30*/  LEA R176, P6, R25, R2, 0x1 ;  /* 0x0000000219b07211 */ /* 0x000fe400078c08ff */
[-C--:B------:R-:W-:Y:S02]  /*ce40*/  LEA.HI.X.SX32 R179, R53, R0.reuse, 0x1, P5 ;  /* 0x0000000035b37211 */ /* 0x080fe400028f0eff */
[----:B------:R-:W-:Y:S02]  /*ce50*/  LEA.HI.X.SX32 R177, R25, R0, 0x1, P6 ;  /* 0x0000000019b17211 */ /* 0x000fe400030f0eff */
[C---:B------:R-:W-:Y:S02]  /*ce60*/  LEA R174, P5, R27.reuse, R2, 0x1 ;  /* 0x000000021bae7211 */ /* 0x040fe400078a08ff */
[----:B------:R-:W-:Y:S02]  /*ce70*/  LEA R25, R72, R45, 0x2 ;  /* 0x0000002d48197211 */ /* 0x000fe400078e10ff */
[----:B------:R-:W-:-:S02]  /*ce80*/  LEA.HI.X.SX32 R175, R27, R0, 0x1, P5 ;  /* 0x000000001baf7211 */ /* 0x000fc400028f0eff */
[----:B------:R-:W-:Y:S01]  /*ce90*/  LEA R172, P6, R55, R2, 0x1 ;  /* 0x0000000237ac7211 */ /* 0x000fe200078c08ff */
[C---:B------:R-:W-:Y:S01]  /*cea0*/  IMAD R27, R72.reuse, 0x4, R25 ;  /* 0x00000004481b7824 */ /* 0x040fe200078e0219 */
[----:B------:R-:W-:Y:S02]  /*ceb0*/  F2FP.PACK_AB R8, R79, R78 ;  /* 0x0000004e4f08723e */ /* 0x000fe400000000ff */
[----:B------:R-:W-:Y:S02]  /*cec0*/  F2FP.PACK_AB R9, R75, R76 ;  /* 0x0000004c4b09723e */ /* 0x000fe400000000ff */
[----:B------:R-:W-:Y:S02]  /*ced0*/  LEA R47, R72, R27, 0x2 ;  /* 0x0000001b482f7211 */ /* 0x000fe400078e10ff */
[----:B------:R-:W-:Y:S02]  /*cee0*/  F2FP.PACK_AB R10, R73, R74 ;  /* 0x0000004a490a723e */ /* 0x000fe400000000ff */
[----:B------:R-:W-:Y:S01]  /*cef0*/  F2FP.PACK_AB R11, R70, R71 ;  /* 0x00000047460b723e */ /* 0x000fe200000000ff */
[----:B------:R-:W-:Y:S01]  /*cf00*/  IMAD R53, R72, 0x4, R47 ;  /* 0x0000000448357824 */ /* 0x000fe200078e022f */
[----:B------:R-:W-:-:S02]  /*cf10*/  LEA.HI.X.SX32 R173, R55, R0, 0x1, P6 ;  /* 0x0000000037ad7211 */ /* 0x000fc400030f0eff */
[-C--:B------:R-:W-:Y:S01]  /*cf20*/  LEA R170, P5, R57, R2.reuse, 0x1 ;  /* 0x0000000239aa7211 */ /* 0x080fe200078a08ff */
[----:B------:R0:W-:Y:S01]  /*cf30*/  STS.128 [R51+0x700], R8 ;  /* 0x0007000833007388 */ /* 0x0001e20000000c00 */
[----:B------:R-:W-:Y:S02]  /*cf40*/  LEA R168, P6, R59, R2, 0x1 ;  /* 0x000000023ba87211 */ /* 0x000fe400078c08ff */
[----:B------:R-:W-:Y:S02]  /*cf50*/  LEA R55, R72, R53, 0x2 ;  /* 0x0000003548377211 */ /* 0x000fe400078e10ff */
[-C--:B------:R-:W-:Y:S02]  /*cf60*/  LEA.HI.X.SX32 R171, R57, R0.reuse, 0x1, P5 ;  /* 0x0000000039ab7211 */ /* 0x080fe400028f0eff */
[----:B------:R-:W-:Y:S02]  /*cf70*/  LEA.HI.X.SX32 R169, R59, R0, 0x1, P6 ;  /* 0x000000003ba97211 */ /* 0x000fe400030f0eff */
[----:B------:R-:W-:-:S02]  /*cf80*/  LEA R166, P5, R13, R2, 0x1 ;  /* 0x000000020da67211 */ /* 0x000fc400078a08ff */
[----:B------:R-:W-:Y:S02]  /*cf90*/  LEA R164, P6, R15, R2, 0x1 ;  /* 0x000000020fa47211 */ /* 0x000fe400078c08ff */
[-C--:B------:R-:W-:Y:S02]  /*cfa0*/  LEA.HI.X.SX32 R167, R13, R0.reuse, 0x1, P5 ;  /* 0x000000000da77211 */ /* 0x080fe400028f0eff */
[----:B------:R-:W-:Y:S01]  /*cfb0*/  LEA.HI.X.SX32 R165, R15, R0, 0x1, P6 ;  /* 0x000000000fa57211 */ /* 0x000fe200030f0eff */
[C---:B0-----:R-:W-:Y:S01]  /*cfc0*/  IMAD R9, R72.reuse, 0x4, R55 ;  /* 0x0000000448097824 */ /* 0x041fe200078e0237 */
[-C--:B------:R-:W-:Y:S02]  /*cfd0*/  LEA R162, P5, R45, R2.reuse, 0x1 ;  /* 0x000000022da27211 */ /* 0x080fe400078a08ff */
[----:B------:R-:W-:Y:S02]  /*cfe0*/  LEA R160, P6, R25, R2, 0x1 ;  /* 0x0000000219a07211 */ /* 0x000fe400078c08ff */
[----:B------:R-:W-:-:S02]  /*cff0*/  LEA R11, R72, R9, 0x2 ;  /* 0x00000009480b7211 */ /* 0x000fc400078e10ff */
[-C--:B------:R-:W-:Y:S02]  /*d000*/  LEA.HI.X.SX32 R163, R45, R0.reuse, 0x1, P5 ;  /* 0x000000002da37211 */ /* 0x080fe400028f0eff */
[----:B------:R-:W-:Y:S01]  /*d010*/  LEA.HI.X.SX32 R161, R25, R0, 0x1, P6 ;  /* 0x0000000019a17211 */ /* 0x000fe200030f0eff */
[C---:B------:R-:W-:Y:S01]  /*d020*/  IMAD R25, R72.reuse, 0x4, R11 ;  /* 0x0000000448197824 */ /* 0x040fe200078e020b */
[----:B------:R-:W-:Y:S02]  /*d030*/  LEA R158, P5, R27, R2, 0x1 ;  /* 0x000000021b9e7211 */ /* 0x000fe400078a08ff */
[----:B------:R-:W-:Y:S02]  /*d040*/  F2FP.PACK_AB R15, R29, R42 ;  /* 0x0000002a1d0f723e */ /* 0x000fe400000000ff */
[----:B------:R-:W-:Y:S02]  /*d050*/  LEA.HI.X.SX32 R159, R27, R0, 0x1, P5 ;  /* 0x000000001b9f7211 */ /* 0x000fe400028f0eff */
[----:B------:R-:W-:-:S02]  /*d060*/  LEA R27, R72, R25, 0x2 ;  /* 0x00000019481b7211 */ /* 0x000fc400078e10ff */
[----:B------:R-:W-:Y:S02]  /*d070*/  LEA R154, P6, R47, R2, 0x1 ;  /* 0x000000022f9a7211 */ /* 0x000fe400078c08ff */
[----:B------:R-:W-:Y:S01]  /*d080*/  F2FP.PACK_AB R14, R43, R48 ;  /* 0x000000302b0e723e */ /* 0x000fe200000000ff */
[C---:B------:R-:W-:Y:S01]  /*d090*/  IMAD R29, R72.reuse, 0x4, R27 ;  /* 0x00000004481d7824 */ /* 0x040fe200078e021b */
[----:B------:R-:W-:Y:S02]  /*d0a0*/  LEA.HI.X.SX32 R155, R47, R0, 0x1, P6 ;  /* 0x000000002f9b7211 */ /* 0x000fe400030f0eff */
[C---:B------:R-:W-:Y:S02]  /*d0b0*/  LEA R146, P6, R55.reuse, R2, 0x1 ;  /* 0x0000000237927211 */ /* 0x040fe400078c08ff */
[----:B------:R-:W-:Y:S02]  /*d0c0*/  LEA R43, R72, R29, 0x2 ;  /* 0x0000001d482b7211 */ /* 0x000fe400078e10ff */
[----:B------:R-:W-:-:S02]  /*d0d0*/  LEA.HI.X.SX32 R147, R55, R0, 0x1, P6 ;  /* 0x0000000037937211 */ /* 0x000fc400030f0eff */
[C---:B------:R-:W-:Y:S01]  /*d0e0*/  LEA R138, P6, R11.reuse, R2, 0x1 ;  /* 0x000000020b8a7211 */ /* 0x040fe200078c08ff */
[----:B------:R-:W-:Y:S01]  /*d0f0*/  IMAD R45, R72, 0x4, R43 ;  /* 0x00000004482d7824 */ /* 0x000fe200078e022b */
[----:B------:R-:W-:Y:S02]  /*d100*/  F2FP.PACK_AB R12, R68, R69 ;  /* 0x00000045440c723e */ /* 0x000fe400000000ff */
[----:B------:R-:W-:Y:S02]  /*d110*/  LEA.HI.X.SX32 R139, R11, R0, 0x1, P6 ;  /* 0x000000000b8b7211 */ /* 0x000fe400030f0eff */
[----:B------:R-:W-:Y:S02]  /*d120*/  LEA R11, R72, R45, 0x2 ;  /* 0x0000002d480b7211 */ /* 0x000fe400078e10ff */
[----:B------:R-:W-:Y:S02]  /*d130*/  F2FP.PACK_AB R13, R49, R50 ;  /* 0x00000032310d723e */ /* 0x000fe400000000ff */
[----:B------:R-:W-:Y:S01]  /*d140*/  F2FP.PACK_AB R8, R22, R23 ;  /* 0x000000171608723e */ /* 0x000fe200000000ff */
[----:B------:R-:W-:Y:S01]  /*d150*/  IMAD R23, R72, 0x4, R11 ;  /* 0x0000000448177824 */ /* 0x000fe200078e020b */
[-C--:B------:R-:W-:Y:S01]  /*d160*/  LEA R150, P5, R53, R2.reuse, 0x1 ;  /* 0x0000000235967211 */ /* 0x080fe200078a08ff */
[----:B------:R0:W-:Y:S01]  /*d170*/  STS.128 [R51+0x380], R12 ;  /* 0x0003800c33007388 */ /* 0x0001e20000000c00 */
[----:B------:R-:W-:-:S02]  /*d180*/  LEA R74, P6, R27, R2, 0x1 ;  /* 0x000000021b4a7211 */ /* 0x000fc400078c08ff */
[----:B------:R-:W-:Y:S02]  /*d190*/  LEA.HI.X.SX32 R151, R53, R0, 0x1, P5 ;  /* 0x0000000035977211 */ /* 0x000fe400028f0eff */
[----:B------:R-:W-:Y:S02]  /*d1a0*/  LEA R142, P5, R9, R2, 0x1 ;  /* 0x00000002098e7211 */ /* 0x000fe400078a08ff */
[-C--:B------:R-:W-:Y:S02]  /*d1b0*/  LEA.HI.X.SX32 R75, R27, R0.reuse, 0x1, P6 ;  /* 0x000000001b4b7211 */ /* 0x080fe400030f0eff */
[----:B------:R-:W-:Y:S02]  /*d1c0*/  LEA.HI.X.SX32 R143, R9, R0, 0x1, P5 ;  /* 0x00000000098f7211 */ /* 0x000fe400028f0eff */
[-C--:B------:R-:W-:Y:S02]  /*d1d0*/  LEA R78, P5, R25, R2.reuse, 0x1 ;  /* 0x00000002194e7211 */ /* 0x080fe400078a08ff */
[----:B------:R-:W-:-:S02]  /*d1e0*/  LEA R68, P6, R43, R2, 0x1 ;  /* 0x000000022b447211 */ /* 0x000fc400078c08ff */
[-C--:B------:R-:W-:Y:S02]  /*d1f0*/  LEA.HI.X.SX32 R79, R25, R0.reuse, 0x1, P5 ;  /* 0x00000000194f7211 */ /* 0x080fe400028f0eff */
[----:B0-----:R-:W-:Y:S02]  /*d200*/  LEA R13, R72, R23, 0x2 ;  /* 0x00000017480d7211 */ /* 0x001fe400078e10ff */
[----:B------:R-:W-:Y:S02]  /*d210*/  LEA.HI.X.SX32 R69, R43, R0, 0x1, P6 ;  /* 0x000000002b457211 */ /* 0x000fe400030f0eff */
[----:B------:R-:W-:Y:S01]  /*d220*/  F2FP.PACK_AB R10, R18, R19 ;  /* 0x00000013120a723e */ /* 0x000fe200000000ff */
[----:B------:R-:W-:Y:S01]  /*d230*/  IMAD R15, R72, 0x4, R13 ;  /* 0x00000004480f7824 */ /* 0x000fe200078e020d */
[-C--:B------:R-:W-:Y:S02]  /*d240*/  LEA R70, P5, R29, R2.reuse, 0x1 ;  /* 0x000000021d467211 */ /* 0x080fe400078a08ff */
[----:B------:R-:W-:-:S02]  /*d250*/  LEA R156, P6, R11, R2, 0x1 ;  /* 0x000000020b9c7211 */ /* 0x000fc400078c08ff */
[----:B------:R-:W-:Y:S02]  /*d260*/  LEA R19, R72, R15, 0x2 ;  /* 0x0000000f48137211 */ /* 0x000fe400078e10ff */
[----:B------:R-:W-:Y:S02]  /*d270*/  F2FP.PACK_AB R9, R20, R21 ;  /* 0x000000151409723e */ /* 0x000fe400000000ff */
[-C--:B------:R-:W-:Y:S01]  /*d280*/  LEA.HI.X.SX32 R71, R29, R0.reuse, 0x1, P5 ;  /* 0x000000001d477211 */ /* 0x080fe200028f0eff */
[----:B------:R-:W-:Y:S01]  /*d290*/  IMAD R21, R72, 0x4, R19 ;  /* 0x0000000448157824 */ /* 0x000fe200078e0213 */
[----:B------:R-:W-:Y:S02]  /*d2a0*/  LEA.HI.X.SX32 R157, R11, R0, 0x1, P6 ;  /* 0x000000000b9d7211 */ /* 0x000fe400030f0eff */
[-C--:B------:R-:W-:Y:S02]  /*d2b0*/  LEA R66, P5, R45, R2.reuse, 0x1 ;  /* 0x000000022d427211 */ /* 0x080fe400078a08ff */
[----:B------:R-:W-:-:S02]  /*d2c0*/  LEA R148, P6, R13, R2, 0x1 ;  /* 0x000000020d947211 */ /* 0x000fc400078c08ff */
[-C--:B------:R-:W-:Y:S02]  /*d2d0*/  LEA.HI.X.SX32 R67, R45, R0.reuse, 0x1, P5 ;  /* 0x000000002d437211 */ /* 0x080fe400028f0eff */
[----:B------:R-:W-:Y:S02]  /*d2e0*/  LEA.HI.X.SX32 R149, R13, R0, 0x1, P6 ;  /* 0x000000000d957211 */ /* 0x000fe400030f0eff */
[C---:B------:R-:W-:Y:S02]  /*d2f0*/  LEA R152, P5, R23.reuse, R2, 0x1 ;  /* 0x0000000217987211 */ /* 0x040fe400078a08ff */
[----:B------:R-:W-:Y:S02]  /*d300*/  LEA R13, R72, R21, 0x2 ;  /* 0x00000015480d7211 */ /* 0x000fe400078e10ff */
[----:B------:R-:W-:Y:S02]  /*d310*/  F2FP.PACK_AB R11, R16, R17 ;  /* 0x00000011100b723e */ /* 0x000fe400000000ff */
[----:B------:R-:W-:Y:S01]  /*d320*/  LEA.HI.X.SX32 R153, R23, R0, 0x1, P5 ;  /* 0x0000000017997211 */ /* 0x000fe200028f0eff */
[----:B------:R-:W-:Y:S01]  /*d330*/  IMAD R17, R72, 0x4, R13 ;  /* 0x0000000448117824 */ /* 0x000fe200078e020d */
[C---:B------:R-:W-:Y:S01]  /*d340*/  LEA R144, P5, R15.reuse, R2, 0x1 ;  /* 0x000000020f907211 */ /* 0x040fe200078a08ff */
[----:B------:R0:W-:Y:S04]  /*d350*/  STS.128 [R51+0x780], R8 ;  /* 0x0007800833007388 */ /* 0x0001e80000000c00 */
[----:B------:R-:W-:Y:S01]  /*d360*/  BAR.SYNC.DEFER_BLOCKING 0x0 ;  /* 0x0000000000007b1d */ /* 0x000fe20000010000 */
[----:B------:R-:W-:-:S02]  /*d370*/  LEA.HI.X.SX32 R145, R15, R0, 0x1, P5 ;  /* 0x000000000f917211 */ /* 0x000fc400028f0eff */
[C---:B------:R-:W-:Y:S02]  /*d380*/  LEA R140, P6, R19.reuse, R2, 0x1 ;  /* 0x00000002138c7211 */ /* 0x040fe400078c08ff */
[----:B------:R-:W-:Y:S02]  /*d390*/  LEA R15, R72, R17, 0x2 ;  /* 0x00000011480f7211 */ /* 0x000fe400078e10ff */
[----:B------:R-:W-:Y:S02]  /*d3a0*/  LEA.HI.X.SX32 R141, R19, R0, 0x1, P6 ;  /* 0x00000000138d7211 */ /* 0x000fe400030f0eff */
[----:B------:R-:W-:Y:S01]  /*d3b0*/  IADD3 R73, R242, -0x3f3504f3, RZ ;  /* 0xc0cafb0df2497810 */ /* 0x000fe20007ffe0ff */
[----:B------:R-:W-:Y:S01]  /*d3c0*/  IMAD R19, R72, 0x4, R15 ;  /* 0x0000000448137824 */ /* 0x000fe200078e020f */
[-C--:B------:R-:W-:Y:S02]  /*d3d0*/  LEA R136, P5, R21, R2.reuse, 0x1 ;  /* 0x0000000215887211 */ /* 0x080fe400078a08ff */
[----:B------:R-:W-:-:S02]  /*d3e0*/  LEA R76, P6, R13, R2, 0x1 ;  /* 0x000000020d4c7211 */ /* 0x000fc400078c08ff */
[C---:B0-----:R-:W-:Y:S02]  /*d3f0*/  LEA R9, R72.reuse, R19, 0x2 ;  /* 0x0000001348097211 */ /* 0x041fe400078e10ff */
[----:B------:R-:W-:Y:S02]  /*d400*/  LOP3.LUT R73, R73, 0xff800000, RZ, 0xc0, !PT ;  /* 0xff80000049497812 */ /* 0x000fe400078ec0ff */
[-C--:B------:R-:W-:Y:S01]  /*d410*/  LEA.HI.X.SX32 R137, R21, R0.reuse, 0x1, P5 ;  /* 0x0000000015897211 */ /* 0x080fe200028f0eff */
[----:B------:R-:W-:Y:S01]  /*d420*/  IMAD R11, R72, 0x4, R9 ;  /* 0x00000004480b7824 */ /* 0x000fe200078e0209 */
[----:B------:R-:W-:Y:S01]  /*d430*/  LEA.HI.X.SX32 R77, R13, R0, 0x1, P6 ;  /* 0x000000000d4d7211 */ /* 0x000fe200030f0eff */
[----:B------:R-:W-:Y:S01]  /*d440*/  IMAD.IADD R8, R242, 0x1, -R73 ;  /* 0x00000001f2087824 */ /* 0x000fe200078e0a49 */
[-C--:B------:R-:W-:Y:S01]  /*d450*/  LEA R64, P5, R17, R2.reuse, 0x1 ;  /* 0x0000000211407211 */ /* 0x080fe200078a08ff */
[----:B------:R-:W0:Y:S01]  /*d460*/  LDS.128 R80, [R3] ;  /* 0x0000000003507984 */ /* 0x000e220000000c00 */
[----:B------:R-:W-:Y:S01]  /*d470*/  LEA R246, P6, R15, R2, 0x1 ;  /* 0x000000020ff67211 */ /* 0x000fe200078c08ff */
[----:B------:R-:W-:Y:S01]  /*d480*/  FADD R250, R8, -1 ;  /* 0xbf80000008fa7421 */ /* 0x000fe20000000000 */
[-C--:B------:R-:W-:Y:S01]  /*d490*/  LEA.HI.X.SX32 R65, R17, R0.reuse, 0x1, P5 ;  /* 0x0000000011417211 */ /* 0x080fe200028f0eff */
[----:B------:R-:W1:Y:S01]  /*d4a0*/  LDS.128 R24, [R208] ;  /* 0x00000000d0187984 */ /* 0x000e620000000c00 */
[----:B------:R-:W-:-:S02]  /*d4b0*/  LEA.HI.X.SX32 R247, R15, R0, 0x1, P6 ;  /* 0x000000000ff77211 */ /* 0x000fc400030f0eff */
[-C--:B------:R-:W-:Y:S01]  /*d4c0*/  LEA R244, P5, R19, R2.reuse, 0x1 ;  /* 0x0000000213f47211 */ /* 0x080fe200078a08ff */
[----:B------:R-:W2:Y:S01]  /*d4d0*/  LDS.128 R60, [R3+0x800] ;  /* 0x00080000033c7984 */ /* 0x000ea20000000c00 */
[----:B------:R-:W-:Y:S02]  /*d4e0*/  LEA R22, P6, R9, R2, 0x1 ;  /* 0x0000000209167211 */ /* 0x000fe400078c08ff */
[----:B------:R-:W-:Y:S01]  /*d4f0*/  LEA R13, R72, R11, 0x2 ;  /* 0x0000000b480d7211 */ /* 0x000fe200078e10ff */
[----:B------:R-:W3:Y:S01]  /*d500*/  LDS.128 R120, [R208+0x800] ;  /* 0x00080000d0787984 */ /* 0x000ee20000000c00 */
[-C--:B------:R-:W-:Y:S02]  /*d510*/  LEA.HI.X.SX32 R245, R19, R0.reuse, 0x1, P5 ;  /* 0x0000000013f57211 */ /* 0x080fe400028f0eff */
[----:B------:R-:W-:Y:S01]  /*d520*/  LEA.HI.X.SX32 R23, R9, R0, 0x1, P6 ;  /* 0x0000000009177211 */ /* 0x000fe200030f0eff */
[----:B------:R-:W-:Y:S01]  /*d530*/  FFMA.FTZ R9, R250, R251, -0.16845393180847167969 ;  /* 0xbe2c7f30fa097423 */ /* 0x000fe200000100fb */
[C---:B------:R-:W-:Y:S01]  /*d540*/  LEA R20, P5, R11.reuse, R2, 0x1 ;  /* 0x000000020b147211 */ /* 0x040fe200078a08ff */
[----:B------:R-:W4:Y:S01]  /*d550*/  LDS.128 R124, [R3+0x1000] ;  /* 0x00100000037c7984 */ /* 0x000f220000000c00 */
[----:B------:R-:W-:Y:S01]  /*d560*/  LEA R15, R72, R13, 0x2 ;  /* 0x0000000d480f7211 */ /* 0x000fe200078e10ff */
[----:B------:R-:W-:Y:S01]  /*d570*/  FFMA.FTZ R9, R250, R9, 0.1716887056827545166 ;  /* 0x3e2fcf2afa097423 */ /* 0x000fe20000010009 */
[----:B------:R-:W-:Y:S01]  /*d580*/  LEA.HI.X.SX32 R21, R11, R0, 0x1, P5 ;  /* 0x000000000b157211 */ /* 0x000fe200028f0eff */
[----:B------:R-:W5:Y:S01]  /*d590*/  LDS.128 R112, [R208+0x1000] ;  /* 0x00100000d0707984 */ /* 0x000f620000000c00 */
[-C--:B------:R-:W-:Y:S01]  /*d5a0*/  LEA R18, P6, R13, R2.reuse, 0x1 ;  /* 0x000000020d127211 */ /* 0x080fe200078c08ff */
[----:B------:R-:W-:Y:S01]  /*d5b0*/  IMAD R11, R72, 0x4, R15 ;  /* 0x00000004480b7824 */ /* 0x000fe200078e020f */
[----:B------:R-:W-:Y:S01]  /*d5c0*/  LEA R16, P5, R15, R2, 0x1 ;  /* 0x000000020f107211 */ /* 0x000fe200078a08ff */
[C---:B------:R-:W-:Y:S01]  /*d5d0*/  FFMA.FTZ R9, R250.reuse, R9, -0.17900948226451873779 ;  /* 0xbe374e43fa097423 */ /* 0x040fe20000010009 */
[----:B------:R-:W-:Y:S01]  /*d5e0*/  LEA.HI.X.SX32 R19, R13, R0, 0x1, P6 ;  /* 0x000000000d137211 */ /* 0x000fe200030f0eff */
[----:B------:R-:W5:Y:S01]  /*d5f0*/  LDS.128 R116, [R3+0x1800] ;  /* 0x0018000003747984 */ /* 0x000f620000000c00 */
[----:B------:R-:W-:Y:S01]  /*d600*/  LEA R14, P6, R11, R2, 0x1 ;  /* 0x000000020b0e7211 */ /* 0x000fe200078c08ff */
[----:B------:R-:W-:Y:S01]  /*d610*/  FFMA.FTZ R9, R250, R9, 0.20512372255325317383 ;  /* 0x3e520bf4fa097423 */ /* 0x000fe20000010009 */
[----:B------:R-:W-:Y:S01]  /*d620*/  LEA R13, R72, R11, 0x2 ;  /* 0x0000000b480d7211 */ /* 0x000fe200078e10ff */
[----:B------:R-:W5:Y:S01]  /*d630*/  LDS.128 R100, [R208+0x1800] ;  /* 0x00180000d0647984 */ /* 0x000f620000000c00 */
[-C--:B------:R-:W-:Y:S01]  /*d640*/  LEA.HI.X.SX32 R17, R15, R0.reuse, 0x1, P5 ;  /* 0x000000000f117211 */ /* 0x080fe200028f0eff */
[----:B------:R-:W-:Y:S01]  /*d650*/  FFMA.FTZ R9, R250, R9, -0.24046532809734344482 ;  /* 0xbe763c8bfa097423 */ /* 0x000fe20000010009 */
[----:B------:R-:W-:Y:S01]  /*d660*/  LEA.HI.X.SX32 R15, R11, R0, 0x1, P6 ;  /* 0x000000000b0f7211 */ /* 0x000fe200030f0eff */
[----:B------:R-:W-:Y:S01]  /*d670*/  IMAD R11, R72, 0x4, R13 ;  /* 0x00000004480b7824 */ /* 0x000fe200078e020d */
[C---:B------:R-:W-:Y:S01]  /*d680*/  LEA R12, P5, R13.reuse, R2, 0x1 ;  /* 0x000000020d0c7211 */ /* 0x040fe200078a08ff */
[----:B------:R-:W-:Y:S01]  /*d690*/  FFMA.FTZ R9, R250, R9, 0.28857114911079406738 ;  /* 0x3e93bf99fa097423 */ /* 0x000fe20000010009 */
[----:B------:R-:W5:Y:S02]  /*d6a0*/  LDS.128 R108, [R3+0x2000] ;  /* 0x00200000036c7984 */ /* 0x000f640000000c00 */
[----:B------:R-:W-:Y:S01]  /*d6b0*/  LEA R43, R72, R11, 0x2 ;  /* 0x0000000b482b7211 */ /* 0x000fe200078e10ff */
[----:B------:R-:W-:Y:S01]  /*d6c0*/  FFMA.FTZ R29, R250, R9, -0.36067417263984680176 ;  /* 0xbeb8aa49fa1d7423 */ /* 0x000fe20000010009 */
[----:B0-----:R-:W-:Y:S01]  /*d6d0*/  STG.E.U16 [R40.64], R80 ;  /* 0x0000005028007986 */ /* 0x001fe2000c101504 */
[----:B------:R-:W-:-:S02]  /*d6e0*/  LEA.HI.X.SX32 R13, R13, R0, 0x1, P5 ;  /* 0x000000000d0d7211 */ /* 0x000fc400028f0eff */
[----:B------:R-:W-:Y:S01]  /*d6f0*/  LEA R45, R72, R43, 0x2 ;  /* 0x0000002b482d7211 */ /* 0x000fe200078e10ff */
[C---:B------:R-:W-:Y:S01]  /*d700*/  FFMA.FTZ R29, R250.reuse, R29, 0.48089820146560668945 ;  /* 0x3ef6384afa1d7423 */ /* 0x040fe2000001001d */
[-C--:B------:R-:W-:Y:S01]  /*d710*/  LEA R8, P6, R43, R2.reuse, 0x1 ;  /* 0x000000022b087211 */ /* 0x080fe200078c08ff */
[----:B-1----:R0:W-:Y:S01]  /*d720*/  STG.E.U16 [R38.64], R24 ;  /* 0x0000001826007986 */ /* 0x0021e2000c101504 */
[----:B------:R-:W-:Y:S01]  /*d730*/  LEA R10, P5, R11, R2, 0x1 ;  /* 0x000000020b0a7211 */ /* 0x000fe200078a08ff */
[----:B------:R-:W-:Y:S01]  /*d740*/  FFMA.FTZ R29, R250, R29, -0.72134751081466674805 ;  /* 0xbf38aa3bfa1d7423 */ /* 0x000fe2000001001d */
[----:B------:R-:W-:Y:S01]  /*d750*/  LEA.HI.X.SX32 R9, R43, R0, 0x1, P6 ;  /* 0x000000002b097211 */ /* 0x000fe200030f0eff */
[----:B------:R-:W-:Y:S01]  /*d760*/  IMAD R43, R72, 0x4, R45 ;  /* 0x00000004482b7824 */ /* 0x000fe200078e022d */
[----:B------:R-:W-:Y:S01]  /*d770*/  LEA R58, P6, R45, R2, 0x1 ;  /* 0x000000022d3a7211 */ /* 0x000fe200078c08ff */
[----:B------:R-:W-:Y:S01]  /*d780*/  FMUL R29, R250, R29 ;  /* 0x0000001dfa1d7220 */ /* 0x000fe20000400000 */
[----:B--2---:R1:W-:Y:S01]  /*d790*/  STG.E.U16 [R36.64], R60 ;  /* 0x0000003c24007986 */ /* 0x0043e2000c101504 */
[----:B------:R-:W-:-:S02]  /*d7a0*/  LEA.HI.X.SX32 R11, R11, R0, 0x1, P5 ;  /* 0x000000000b0b7211 */ /* 0x000fc400028f0eff */
[----:B------:R-:W-:Y:S01]  /*d7b0*/  LEA.HI.X.SX32 R59, R45, R0, 0x1, P6 ;  /* 0x000000002d3b7211 */ /* 0x000fe200030f0eff */
[----:B------:R-:W-:Y:S01]  /*d7c0*/  FMUL R29, R250, R29 ;  /* 0x0000001dfa1d7220 */ /* 0x000fe20000400000 */
[C---:B------:R-:W-:Y:S01]  /*d7d0*/  LEA R56, P6, R43.reuse, R2, 0x1 ;  /* 0x000000022b387211 */ /* 0x040fe200078c08ff */
[----:B---3--:R-:W-:Y:S01]  /*d7e0*/  STG.E.U16 [R34.64], R120 ;  /* 0x0000007822007986 */ /* 0x008fe2000c101504 */
[----:B------:R-:W-:Y:S01]  /*d7f0*/  LEA R45, R72, R43, 0x2 ;  /* 0x0000002b482d7211 */ /* 0x000fe200078e10ff */
[----:B------:R-:W-:Y:S01]  /*d800*/  FFMA.FTZ R250, R250, 1.4426950216293334961, R29 ;  /* 0x3fb8aa3bfafa7823 */ /* 0x000fe2000001001d */
[----:B------:R-:W-:Y:S01]  /*d810*/  LEA.HI.X.SX32 R57, R43, R0, 0x1, P6 ;  /* 0x000000002b397211 */ /* 0x000fe200030f0eff */
[----:B----4-:R-:W-:Y:S01]  /*d820*/  STG.E.U16 [R32.64], R124 ;  /* 0x0000007c20007986 */ /* 0x010fe2000c101504 */
[C---:B------:R-:W-:Y:S02]  /*d830*/  LEA R54, P6, R45.reuse, R2, 0x1 ;  /* 0x000000022d367211 */ /* 0x040fe400078c08ff */
[----:B------:R-:W-:Y:S01]  /*d840*/  LEA R43, R72, R45, 0x2 ;  /* 0x0000002d482b7211 */ /* 0x000fe200078e10ff */
[----:B------:R-:W2:Y:S01]  /*d850*/  LDS.128 R96, [R208+0x2000] ;  /* 0x00200000d0607984 */ /* 0x000ea20000000c00 */
[----:B------:R-:W-:-:S02]  /*d860*/  LEA.HI.X.SX32 R55, R45, R0, 0x1, P6 ;  /* 0x000000002d377211 */ /* 0x000fc400030f0eff */
[C---:B------:R-:W-:Y:S01]  /*d870*/  LEA R52, P6, R43.reuse, R2, 0x1 ;  /* 0x000000022b347211 */ /* 0x040fe200078c08ff */
[----:B-----5:R-:W-:Y:S01]  /*d880*/  STG.E.U16 [R30.64], R112 ;  /* 0x000000701e007986 */ /* 0x020fe2000c101504 */
[C---:B------:R-:W-:Y:S02]  /*d890*/  LEA R29, R72.reuse, R43, 0x2 ;  /* 0x0000002b481d7211 */ /* 0x040fe400078e10ff */
[----:B------:R-:W-:Y:S01]  /*d8a0*/  LEA.HI.X.SX32 R53, R43, R0, 0x1, P6 ;  /* 0x000000002b357211 */ /* 0x000fe200030f0eff */
[----:B------:R-:W3:Y:S01]  /*d8b0*/  LDS.128 R104, [R3+0x2800] ;  /* 0x0028000003687984 */ /* 0x000ee20000000c00 */
[C---:B------:R-:W-:Y:S02]  /*d8c0*/  LEA R50, P6, R29.reuse, R2, 0x1 ;  /* 0x000000021d327211 */ /* 0x040fe400078c08ff */
[----:B------:R-:W-:Y:S01]  /*d8d0*/  LEA R43, R72, R29, 0x2 ;  /* 0x0000001d482b7211 */ /* 0x000fe200078e10ff */
[----:B------:R-:W4:Y:S01]  /*d8e0*/  LDS.128 R88, [R208+0x2800] ;  /* 0x00280000d0587984 */ /* 0x000f220000000c00 */
[----:B------:R-:W-:-:S02]  /*d8f0*/  LEA.HI.X.SX32 R51, R29, R0, 0x1, P6 ;  /* 0x000000001d337211 */ /* 0x000fc400030f0eff */
[----:B------:R-:W-:Y:S01]  /*d900*/  LEA R44, P6, R43, R2, 0x1 ;  /* 0x000000022b2c7211 */ /* 0x000fe200078c08ff */
[C---:B------:R-:W-:Y:S01]  /*d910*/  IMAD R29, R72.reuse, 0x4, R43 ;  /* 0x00000004481d7824 */ /* 0x040fe200078e022b */
[----:B------:R-:W-:Y:S01]  /*d920*/  ISETP.GE.U32.AND P5, PT, R241, 0x40, PT ;  /* 0x00000040f100780c */ /* 0x000fe20003fa6070 */
[----:B------:R-:W5:Y:S01]  /*d930*/  LDS.128 R92, [R3+0x3000] ;  /* 0x00300000035c7984 */ /* 0x000f620000000c00 */
[----:B------:R-:W-:Y:S02]  /*d940*/  LEA.HI.X.SX32 R45, R43, R0, 0x1, P6 ;  /* 0x000000002b2d7211 */ /* 0x000fe400030f0eff */
[C---:B------:R-:W-:Y:S01]  /*d950*/  LEA R48, P6, R29.reuse, R2, 0x1 ;  /* 0x000000021d307211 */ /* 0x040fe200078c08ff */
[----:B------:R-:W5:Y:S01]  /*d960*/  LDS.128 R84, [R208+0x3000] ;  /* 0x00300000d0547984 */ /* 0x000f620000000c00 */
[----:B------:R-:W-:Y:S02]  /*d970*/  LEA R43, R72, R29, 0x2 ;  /* 0x0000001d482b7211 */ /* 0x000fe400078e10ff */
[----:B------:R-:W-:Y:S01]  /*d980*/  LEA.HI.X.SX32 R49, R29, R0, 0x1, P6 ;  /* 0x000000001d317211 */ /* 0x000fe200030f0eff */
[----:B------:R-:W5:Y:S01]  /*d990*/  LDS.128 R132, [R3+0x3800] ;  /* 0x0038000003847984 */ /* 0x000f620000000c00 */
[----:B------:R-:W-:-:S02]  /*d9a0*/  LEA R46, P6, R43, R2, 0x1 ;  /* 0x000000022b2e7211 */ /* 0x000fc400078c08ff */
[C---:B------:R-:W-:Y:S01]  /*d9b0*/  LEA R29, R72.reuse, R43, 0x2 ;  /* 0x0000002b481d7211 */ /* 0x040fe200078e10ff */
[----:B------:R-:W-:Y:S01]  /*d9c0*/  STG.E.U16 [R130.64], R116 ;  /* 0x0000007482007986 */ /* 0x000fe2000c101504 */
[----:B------:R-:W-:Y:S02]  /*d9d0*/  LEA.HI.X.SX32 R47, R43, R0, 0x1, P6 ;  /* 0x000000002b2f7211 */ /* 0x000fe400030f0eff */
[C---:B------:R-:W-:Y:S01]  /*d9e0*/  LEA R42, P6, R29.reuse, R2, 0x1 ;  /* 0x000000021d2a7211 */ /* 0x040fe200078c08ff */
[----:B0-----:R-:W-:Y:S01]  /*d9f0*/  IMAD R39, R72, 0x4, R29 ;  /* 0x0000000448277824 */ /* 0x001fe200078e021d */
[----:B------:R-:W-:Y:S01]  /*da00*/  LOP3.LUT R241, R28, 0x70, RZ, 0xc0, !PT ;  /* 0x000000701cf17812 */ /* 0x000fe200078ec0ff */
[----:B------:R-:W-:Y:S01]  /*da10*/  STG.E.U16 [R128.64], R100 ;  /* 0x0000006480007986 */ /* 0x000fe2000c101504 */
[----:B------:R-:W-:Y:S02]  /*da20*/  LEA.HI.X.SX32 R43, R29, R0, 0x1, P6 ;  /* 0x000000001d2b7211 */ /* 0x000fe400030f0eff */
[----:B------:R-:W-:Y:S01]  /*da30*/  LEA R40, P6, R39, R2, 0x1 ;  /* 0x0000000227287211 */ /* 0x000fe200078c08ff */
[----:B------:R-:W0:Y:S01]  /*da40*/  LDS.128 R128, [R208+0x3800] ;  /* 0x00380000d0807984 */ /* 0x000e220000000c00 */
[----:B------:R-:W-:-:S02]  /*da50*/  LEA R29, R72, R39, 0x2 ;  /* 0x00000027481d7211 */ /* 0x000fc400078e10ff */
[----:B------:R-:W-:Y:S01]  /*da60*/  LEA.HI.X.SX32 R41, R39, R0, 0x1, P6 ;  /* 0x0000000027297211 */ /* 0x000fe200030f0eff */
[----:B------:R-:W-:Y:S01]  /*da70*/  STG.E.U16 [R206.64], R108 ;  /* 0x0000006cce007986 */ /* 0x000fe2000c101504 */
[C---:B------:R-:W-:Y:S02]  /*da80*/  LEA R38, P6, R29.reuse, R2, 0x1 ;  /* 0x000000021d267211 */ /* 0x040fe400078c08ff */
[C---:B-1----:R-:W-:Y:S01]  /*da90*/  LEA R37, R72.reuse, R29, 0x2 ;  /* 0x0000001d48257211 */ /* 0x042fe200078e10ff */
[----:B--2---:R-:W-:Y:S01]  /*daa0*/  STG.E.U16 [R194.64], R96 ;  /* 0x00000060c2007986 */ /* 0x004fe2000c101504 */
[----:B------:R-:W-:Y:S02]  /*dab0*/  LEA.HI.X.SX32 R39, R29, R0, 0x1, P6 ;  /* 0x000000001d277211 */ /* 0x000fe400030f0eff */
[----:B------:R-:W-:Y:S01]  /*dac0*/  LEA R36, P6, R37, R2, 0x1 ;  /* 0x0000000225247211 */ /* 0x000fe200078c08ff */
[----:B------:R-:W-:Y:S01]  /*dad0*/  IMAD R29, R72, 0x4, R37 ;  /* 0x00000004481d7824 */ /* 0x000fe200078e0225 */
[----:B------:R-:W-:Y:S01]  /*dae0*/  LOP3.LUT R28, R209, 0x80, RZ, 0xc0, !PT ;  /* 0x00000080d11c7812 */ /* 0x000fe200078ec0ff */
[----:B---3--:R-:W-:Y:S01]  /*daf0*/  STG.E.U16 [R192.64], R104 ;  /* 0x00000068c0007986 */ /* 0x008fe2000c101504 */
[----:B------:R-:W-:-:S02]  /*db00*/  LEA.HI.X.SX32 R37, R37, R0, 0x1, P6 ;  /* 0x0000000025257211 */ /* 0x000fc400030f0eff */
[----:B------:R-:W-:Y:S01]  /*db10*/  LEA R34, P6, R29, R2, 0x1 ;  /* 0x000000021d227211 */ /* 0x000fe200078c08ff */
[----:B------:R-:W-:Y:S01]  /*db20*/  IMAD.IADD R241, R241, 0x1, R28 ;  /* 0x00000001f1f17824 */ /* 0x000fe200078e021c */
[C---:B------:R-:W-:Y:S01]  /*db30*/  LEA R33, R72.reuse, R29, 0x2 ;  /* 0x0000001d48217211 */ /* 0x040fe200078e10ff */
[----:B----4-:R1:W-:Y:S01]  /*db40*/  STG.E.U16 [R190.64], R88 ;  /* 0x00000058be007986 */ /* 0x0103e2000c101504 */
[----:B------:R-:W-:Y:S02]  /*db50*/  LEA.HI.X.SX32 R35, R29, R0, 0x1, P6 ;  /* 0x000000001d237211 */ /* 0x000fe400030f0eff */
[C---:B------:R-:W-:Y:S01]  /*db60*/  LEA R32, P6, R33.reuse, R2, 0x1 ;  /* 0x0000000221207211 */ /* 0x040fe200078c08ff */
[----:B-----5:R-:W-:Y:S01]  /*db70*/  STG.E.U16 [R188.64], R92 ;  /* 0x0000005cbc007986 */ /* 0x020fe2000c101504 */
[C---:B------:R-:W-:Y:S02]  /*db80*/  LEA R29, R72.reuse, R33, 0x2 ;  /* 0x00000021481d7211 */ /* 0x040fe400078e10ff */
[----:B------:R-:W-:Y:S01]  /*db90*/  LEA.HI.X.SX32 R33, R33, R0, 0x1, P6 ;  /* 0x0000000021217211 */ /* 0x000fe200030f0eff */
[----:B------:R2:W-:Y:S01]  /*dba0*/  STG.E.U16 [R186.64], R84 ;  /* 0x00000054ba007986 */ /* 0x0005e2000c101504 */
[C---:B------:R-:W-:Y:S01]  /*dbb0*/  LEA R30, P6, R29.reuse, R2, 0x1 ;  /* 0x000000021d1e7211 */ /* 0x040fe200078c08ff */
[----:B------:R-:W-:Y:S01]  /*dbc0*/  IMAD R209, R72, 0x4, R29 ;  /* 0x0000000448d17824 */ /* 0x000fe200078e021d */
[----:B------:R-:W-:Y:S01]  /*dbd0*/  PRMT R80, R80, 0x7632, R80 ;  /* 0x0000763250507816 */ /* 0x000fe20000000050 */
[----:B------:R-:W-:Y:S01]  /*dbe0*/  STG.E.U16 [R184.64], R132 ;  /* 0x00000084b8007986 */ /* 0x000fe2000c101504 */
[----:B------:R-:W-:-:S02]  /*dbf0*/  LEA.HI.X.SX32 R31, R29, R0, 0x1, P6 ;  /* 0x000000001d1f7211 */ /* 0x000fc400030f0eff */
[C---:B------:R-:W-:Y:S02]  /*dc00*/  LEA R28, P6, R209.reuse, R2, 0x1 ;  /* 0x00000002d11c7211 */ /* 0x040fe400078c08ff */
[C---:B------:R-:W-:Y:S02]  /*dc10*/  LEA R211, R72.reuse, R209, 0x2 ;  /* 0x000000d148d37211 */ /* 0x040fe400078e10ff */
[----:B------:R-:W-:Y:S01]  /*dc20*/  LEA.HI.X.SX32 R29, R209, R0, 0x1, P6 ;  /* 0x00000000d11d7211 */ /* 0x000fe200030f0eff */
[----:B0-----:R-:W-:Y:S01]  /*dc30*/  STG.E.U16 [R182.64], R128 ;  /* 0x00000080b6007986 */ /* 0x001fe2000c101504 */
[C---:B------:R-:W-:Y:S02]  /*dc40*/  LEA R238, P6, R211.reuse, R2, 0x1 ;  /* 0x00000002d3ee7211 */ /* 0x040fe400078c08ff */
[----:B------:R-:W-:Y:S01]  /*dc50*/  LEA R209, R72, R211, 0x2 ;  /* 0x000000d348d17211 */ /* 0x000fe200078e10ff */
[----:B------:R-:W-:Y:S01]  /*dc60*/  STG.E.U16 [R180.64], R80 ;  /* 0x00000050b4007986 */ /* 0x000fe2000c101504 */
[----:B------:R-:W-:-:S02]  /*dc70*/  LEA.HI.X.SX32 R239, R211, R0, 0x1, P6 ;  /* 0x00000000d3ef7211 */ /* 0x000fc400030f0eff */
[C---:B------:R-:W-:Y:S01]  /*dc80*/  LEA R236, P6, R209.reuse, R2, 0x1 ;  /* 0x00000002d1ec7211 */ /* 0x040fe200078c08ff */
[----:B------:R-:W-:Y:S01]  /*dc90*/  IMAD R211, R72, 0x4, R209 ;  /* 0x0000000448d37824 */ /* 0x000fe200078e02d1 */
[----:B------:R-:W-:Y:S02]  /*dca0*/  PRMT R24, R24, 0x7632, R24 ;  /* 0x0000763218187816 */ /* 0x000fe40000000018 */
[----:B------:R-:W-:Y:S02]  /*dcb0*/  LEA.HI.X.SX32 R237, R209, R0, 0x1, P6 ;  /* 0x00000000d1ed7211 */ /* 0x000fe400030f0eff */
[C---:B------:R-:W-:Y:S01]  /*dcc0*/  LEA R234, P6, R211.reuse, R2, 0x1 ;  /* 0x00000002d3ea7211 */ /* 0x040fe200078c08ff */
[----:B------:R-:W-:Y:S01]  /*dcd0*/  STG.E.U16 [R178.64], R24 ;  /* 0x00000018b2007986 */ /* 0x000fe2000c101504 */
[----:B------:R-:W-:Y:S02]  /*dce0*/  LEA R3, R72, R211, 0x2 ;  /* 0x000000d348037211 */ /* 0x000fe400078e10ff */
[----:B------:R-:W-:-:S02]  /*dcf0*/  LEA.HI.X.SX32 R235, R211, R0, 0x1, P6 ;  /* 0x00000000d3eb7211 */ /* 0x000fc400030f0eff */
[C---:B------:R-:W-:Y:S02]  /*dd00*/  LEA R232, P6, R3.reuse, R2, 0x1 ;  /* 0x0000000203e87211 */ /* 0x040fe400078c08ff */
[C---:B------:R-:W-:Y:S02]  /*dd10*/  LEA R209, R72.reuse, R3, 0x2 ;  /* 0x0000000348d17211 */ /* 0x040fe400078e10ff */
[----:B------:R-:W-:Y:S02]  /*dd20*/  LEA.HI.X.SX32 R233, R3, R0, 0x1, P6 ;  /* 0x0000000003e97211 */ /* 0x000fe400030f0eff */
[C---:B------:R-:W-:Y:S01]  /*dd30*/  LEA R230, P6, R209.reuse, R2, 0x1 ;  /* 0x00000002d1e67211 */ /* 0x040fe200078c08ff */
[----:B------:R-:W-:Y:S01]  /*dd40*/  IMAD R3, R72, 0x4, R209 ;  /* 0x0000000448037824 */ /* 0x000fe200078e02d1 */
[----:B-1----:R-:W-:Y:S02]  /*dd50*/  PRMT R88, R60, 0x7632, R88 ;  /* 0x000076323c587816 */ /* 0x002fe40000000058 */
[----:B------:R-:W-:-:S02]  /*dd60*/  LEA.HI.X.SX32 R231, R209, R0, 0x1, P6 ;  /* 0x00000000d1e77211 */ /* 0x000fc400030f0eff */
[C---:B------:R-:W-:Y:S01]  /*dd70*/  LEA R228, P6, R3.reuse, R2, 0x1 ;  /* 0x0000000203e47211 */ /* 0x040fe200078c08ff */
[----:B------:R-:W-:Y:S01]  /*dd80*/  STG.E.U16 [R176.64], R88 ;  /* 0x00000058b0007986 */ /* 0x000fe2000c101504 */
[C---:B------:R-:W-:Y:S02]  /*dd90*/  LEA R195, R72.reuse, R3, 0x2 ;  /* 0x0000000348c37211 */ /* 0x040fe400078e10ff */
[----:B------:R-:W-:Y:S02]  /*dda0*/  LEA.HI.X.SX32 R229, R3, R0, 0x1, P6 ;  /* 0x0000000003e57211 */ /* 0x000fe400030f0eff */
[C---:B------:R-:W-:Y:S02]  /*ddb0*/  LEA R226, P6, R195.reuse, R2, 0x1 ;  /* 0x00000002c3e27211 */ /* 0x040fe400078c08ff */
[----:B------:R-:W-:Y:S02]  /*ddc0*/  LEA R3, R72, R195, 0x2 ;  /* 0x000000c348037211 */ /* 0x000fe400078e10ff */
[----:B------:R-:W-:-:S02]  /*ddd0*/  LEA.HI.X.SX32 R227, R195, R0, 0x1, P6 ;  /* 0x00000000c3e37211 */ /* 0x000fc400030f0eff */
[C---:B------:R-:W-:Y:S01]  /*dde0*/  LEA R224, P6, R3.reuse, R2, 0x1 ;  /* 0x0000000203e07211 */ /* 0x040fe200078c08ff */
[----:B------:R-:W-:Y:S01]  /*ddf0*/  IMAD R191, R72, 0x4, R3 ;  /* 0x0000000448bf7824 */ /* 0x000fe200078e0203 */
[----:B------:R-:W-:Y:S02]  /*de00*/  PRMT R120, R120, 0x7632, R120 ;  /* 0x0000763278787816 */ /* 0x000fe40000000078 */
[----:B------:R-:W-:Y:S02]  /*de10*/  LEA.HI.X.SX32 R225, R3, R0, 0x1, P6 ;  /* 0x0000000003e17211 */ /* 0x000fe400030f0eff */
[C---:B------:R-:W-:Y:S01]  /*de20*/  LEA R222, P6, R191.reuse, R2, 0x1 ;  /* 0x00000002bfde7211 */ /* 0x040fe200078c08ff */
[----:B------:R0:W-:Y:S01]  /*de30*/  STG.E.U16 [R174.64], R120 ;  /* 0x00000078ae007986 */ /* 0x0001e2000c101504 */
[----:B------:R-:W-:Y:S02]  /*de40*/  LEA R3, R72, R191, 0x2 ;  /* 0x000000bf48037211 */ /* 0x000fe400078e10ff */
[----:B------:R-:W-:-:S02]  /*de50*/  LEA.HI.X.SX32 R223, R191, R0, 0x1, P6 ;  /* 0x00000000bfdf7211 */ /* 0x000fc400030f0eff */
[C---:B------:R-:W-:Y:S02]  /*de60*/  LEA R220, P6, R3.reuse, R2, 0x1 ;  /* 0x0000000203dc7211 */ /* 0x040fe400078c08ff */
[C---:B--2---:R-:W-:Y:S02]  /*de70*/  LEA R187, R72.reuse, R3, 0x2 ;  /* 0x0000000348bb7211 */ /* 0x044fe400078e10ff */
[----:B------:R-:W-:Y:S02]  /*de80*/  LEA.HI.X.SX32 R221, R3, R0, 0x1, P6 ;  /* 0x0000000003dd7211 */ /* 0x000fe400030f0eff */
[C---:B------:R-:W-:Y:S01]  /*de90*/  LEA R218, P6, R187.reuse, R2, 0x1 ;  /* 0x00000002bbda7211 */ /* 0x040fe200078c08ff */
[----:B------:R-:W-:Y:S01]  /*dea0*/  IMAD R3, R72, 0x4, R187 ;  /* 0x0000000448037824 */ /* 0x000fe200078e02bb */
[----:B------:R-:W-:Y:S01]  /*deb0*/  PRMT R124, R124, 0x7632, R124 ;  /* 0x000076327c7c7816 */ /* 0x000fe2000000007c */
[----:B0-----:R-:W0:Y:S01]  /*dec0*/  S2R R120, SR_TID.X ;  /* 0x0000000000787919 */ /* 0x001e220000002100 */
[----:B------:R-:W-:-:S02]  /*ded0*/  LEA.HI.X.SX32 R219, R187, R0, 0x1, P6 ;  /* 0x00000000bbdb7211 */ /* 0x000fc400030f0eff */
[C---:B------:R-:W-:Y:S01]  /*dee0*/  LEA R216, P6, R3.reuse, R2, 0x1 ;  /* 0x0000000203d87211 */ /* 0x040fe200078c08ff */
[----:B------:R1:W-:Y:S01]  /*def0*/  STG.E.U16 [R172.64], R124 ;  /* 0x0000007cac007986 */ /* 0x0003e2000c101504 */
        /* <DEDUP_REMOVED lines=10> */
[----:B------:R-:W-:Y:S01]  /*dfa0*/  STG.E.U16 [R170.64], R112 ;  /* 0x00000070aa007986 */ /* 0x000fe2000c101504 */
[----:B------:R-:W-:Y:S01]  /*dfb0*/  LEA R3, R72, R181, 0x2 ;  /* 0x000000b548037211 */ /* 0x000fe200078e10ff */
[----:B0-----:R-:W-:Y:S01]  /*dfc0*/  IMAD.SHL.U32 R120, R120, 0x4, RZ ;  /* 0x0000000478787824 */ /* 0x001fe200078e00ff */
[----:B------:R-:W-:-:S02]  /*dfd0*/  LEA.HI.X.SX32 R211, R181, R0, 0x1, P6 ;  /* 0x00000000b5d37211 */ /* 0x000fc400030f0eff */
[C---:B------:R-:W-:Y:S02]  /*dfe0*/  LEA R208, P6, R3.reuse, R2, 0x1 ;  /* 0x0000000203d07211 */ /* 0x040fe400078c08ff */
[C---:B------:R-:W-:Y:S02]  /*dff0*/  LEA R177, R72.reuse, R3, 0x2 ;  /* 0x0000000348b17211 */ /* 0x040fe400078e10ff */
[----:B------:R-:W-:Y:S02]  /*e000*/  LEA.HI.X.SX32 R209, R3, R0, 0x1, P6 ;  /* 0x0000000003d17211 */ /* 0x000fe400030f0eff */
[C---:B------:R-:W-:Y:S01]  /*e010*/  LEA R206, P6, R177.reuse, R2, 0x1 ;  /* 0x00000002b1ce7211 */ /* 0x040fe200078c08ff */
[----:B------:R-:W-:Y:S01]  /*e020*/  IMAD R3, R72, 0x4, R177 ;  /* 0x0000000448037824 */ /* 0x000fe200078e02b1 */
[----:B------:R-:W-:Y:S02]  /*e030*/  PRMT R84, R116, 0x7632, R84 ;  /* 0x0000763274547816 */ /* 0x000fe40000000054 */
        /* <DEDUP_REMOVED lines=9> */
[----:B-1----:R-:W-:Y:S01]  /*e0d0*/  IMAD R173, R72, 0x4, R3 ;  /* 0x0000000448ad7824 */ /* 0x002fe200078e0203 */
[----:B------:R-:W-:Y:S02]  /*e0e0*/  PRMT R100, R100, 0x7632, R100 ;  /* 0x0000763264647816 */ /* 0x000fe40000000064 */
[----:B------:R-:W-:Y:S02]  /*e0f0*/  LEA.HI.X.SX32 R191, R3, R0, 0x1, P6 ;  /* 0x0000000003bf7211 */ /* 0x000fe400030f0eff */
[C---:B------:R-:W-:Y:S01]  /*e100*/  LEA R188, P6, R173.reuse, R2, 0x1 ;  /* 0x00000002adbc7211 */ /* 0x040fe200078c08ff */
[----:B------:R1:W-:Y:S01]  /*e110*/  STG.E.U16 [R166.64], R100 ;  /* 0x00000064a6007986 */ /* 0x0003e2000c101504 */
[----:B------:R-:W-:Y:S02]  /*e120*/  LEA R3, R72, R173, 0x2 ;  /* 0x000000ad48037211 */ /* 0x000fe400078e10ff */
[----:B------:R-:W-:-:S02]  /*e130*/  LEA.HI.X.SX32 R189, R173, R0, 0x1, P6 ;  /* 0x00000000adbd7211 */ /* 0x000fc400030f0eff */
[C---:B------:R-:W-:Y:S02]  /*e140*/  LEA R182, P6, R3.reuse, R2, 0x1 ;  /* 0x0000000203b67211 */ /* 0x040fe400078c08ff */
[C---:B0-----:R-:W-:Y:S02]  /*e150*/  LEA R169, R72.reuse, R3, 0x2 ;  /* 0x0000000348a97211 */ /* 0x041fe400078e10ff */
[----:B------:R-:W-:Y:S02]  /*e160*/  LEA.HI.X.SX32 R183, R3, R0, 0x1, P6 ;  /* 0x0000000003b77211 */ /* 0x000fe400030f0eff */
[C---:B------:R-:W-:Y:S01]  /*e170*/  LEA R186, P6, R169.reuse, R2, 0x1 ;  /* 0x00000002a9ba7211 */ /* 0x040fe200078c08ff */
[----:B------:R-:W-:Y:S01]  /*e180*/  IMAD R3, R72, 0x4, R169 ;  /* 0x0000000448037824 */ /* 0x000fe200078e02a9 */
[----:B------:R-:W-:Y:S02]  /*e190*/  PRMT R108, R108, 0x7632, R108 ;  /* 0x000076326c6c7816 */ /* 0x000fe4000000006c */
[----:B------:R-:W-:-:S02]  /*e1a0*/  LEA.HI.X.SX32 R187, R169, R0, 0x1, P6 ;  /* 0x00000000a9bb7211 */ /* 0x000fc400030f0eff */
[C---:B------:R-:W-:Y:S01]  /*e1b0*/  LEA R184, P6, R3.reuse, R2, 0x1 ;  /* 0x0000000203b87211 */ /* 0x040fe200078c08ff */
[----:B------:R0:W-:Y:S01]  /*e1c0*/  STG.E.U16 [R164.64], R108 ;  /* 0x0000006ca4007986 */ /* 0x0001e2000c101504 */
[C---:B-1----:R-:W-:Y:S02]  /*e1d0*/  LEA R167, R72.reuse, R3, 0x2 ;  /* 0x0000000348a77211 */ /* 0x042fe400078e10ff */
[----:B------:R-:W-:Y:S02]  /*e1e0*/  LEA.HI.X.SX32 R185, R3, R0, 0x1, P6 ;  /* 0x0000000003b97211 */ /* 0x000fe400030f0eff */
[C---:B------:R-:W-:Y:S02]  /*e1f0*/  LEA R178, P6, R167.reuse, R2, 0x1 ;  /* 0x00000002a7b27211 */ /* 0x040fe400078c08ff */
[----:B------:R-:W-:Y:S02]  /*e200*/  LEA R3, R72, R167, 0x2 ;  /* 0x000000a748037211 */ /* 0x000fe400078e10ff */
[----:B------:R-:W-:-:S02]  /*e210*/  LEA.HI.X.SX32 R179, R167, R0, 0x1, P6 ;  /* 0x00000000a7b37211 */ /* 0x000fc400030f0eff */
[C---:B------:R-:W-:Y:S01]  /*e220*/  LEA R174, P6, R3.reuse, R2, 0x1 ;  /* 0x0000000203ae7211 */ /* 0x040fe200078c08ff */
[----:B0-----:R-:W-:Y:S01]  /*e230*/  IMAD R165, R72, 0x4, R3 ;  /* 0x0000000448a57824 */ /* 0x001fe200078e0203 */
[----:B------:R-:W-:Y:S02]  /*e240*/  PRMT R96, R96, 0x7632, R96 ;  /* 0x0000763260607816 */ /* 0x000fe40000000060 */
[----:B------:R-:W-:Y:S02]  /*e250*/  PRMT R80, R104, 0x7632, R80 ;  /* 0x0000763268507816 */ /* 0x000fe40000000050 */
[----:B------:R-:W-:Y:S01]  /*e260*/  LEA.HI.X.SX32 R175, R3, R0, 0x1, P6 ;  /* 0x0000000003af7211 */ /* 0x000fe200030f0eff */
[----:B------:R-:W-:Y:S01]  /*e270*/  STG.E.U16 [R162.64], R96 ;  /* 0x00000060a2007986 */ /* 0x000fe2000c101504 */
[C---:B------:R-:W-:Y:S02]  /*e280*/  LEA R170, P6, R165.reuse, R2, 0x1 ;  /* 0x00000002a5aa7211 */ /* 0x040fe400078c08ff */
[----:B------:R-:W-:Y:S01]  /*e290*/  LEA R3, R72, R165, 0x2 ;  /* 0x000000a548037211 */ /* 0x000fe200078e10ff */
[----:B------:R0:W-:Y:S01]  /*e2a0*/  STG.E.U16 [R160.64], R80 ;  /* 0x00000050a0007986 */ /* 0x0001e2000c101504 */
[----:B------:R-:W-:-:S02]  /*e2b0*/  LEA.HI.X.SX32 R171, R165, R0, 0x1, P6 ;  /* 0x00000000a5ab7211 */ /* 0x000fc400030f0eff */
[C---:B------:R-:W-:Y:S02]  /*e2c0*/  LEA R166, P6, R3.reuse, R2, 0x1 ;  /* 0x0000000203a67211 */ /* 0x040fe400078c08ff */
[----:B------:R-:W-:Y:S02]  /*e2d0*/  PRMT R88, R88, 0x7632, R88 ;  /* 0x0000763258587816 */ /* 0x000fe40000000058 */
[----:B------:R-:W-:Y:S02]  /*e2e0*/  LEA.HI.X.SX32 R167, R3, R0, 0x1, P6 ;  /* 0x0000000003a77211 */ /* 0x000fe400030f0eff */
[----:B------:R-:W-:Y:S01]  /*e2f0*/  PRMT R92, R92, 0x7632, R92 ;  /* 0x000076325c5c7816 */ /* 0x000fe2000000005c */
[----:B------:R1:W-:Y:S01]  /*e300*/  STG.E.U16 [R158.64], R88 ;  /* 0x000000589e007986 */ /* 0x0003e2000c101504 */
[----:B------:R-:W-:Y:S02]  /*e310*/  PRMT R84, R84, 0x7632, R84 ;  /* 0x0000763254547816 */ /* 0x000fe40000000054 */
[----:B0-----:R-:W-:Y:S01]  /*e320*/  LEA R161, R72, R3, 0x2 ;  /* 0x0000000348a17211 */ /* 0x001fe200078e10ff */
[----:B------:R0:W-:Y:S01]  /*e330*/  STG.E.U16 [R154.64], R92 ;  /* 0x0000005c9a007986 */ /* 0x0001e2000c101504 */
[----:B------:R-:W-:-:S02]  /*e340*/  PRMT R132, R132, 0x7632, R132 ;  /* 0x0000763284847816 */ /* 0x000fc40000000084 */
[C---:B------:R-:W-:Y:S01]  /*e350*/  LEA R162, P6, R161.reuse, R2, 0x1 ;  /* 0x00000002a1a27211 */ /* 0x040fe200078c08ff */
[----:B------:R-:W-:Y:S01]  /*e360*/  IMAD R3, R72, 0x4, R161 ;  /* 0x0000000448037824 */ /* 0x000fe200078e02a1 */
[----:B------:R2:W-:Y:S01]  /*e370*/  STG.E.U16 [R150.64], R84 ;  /* 0x0000005496007986 */ /* 0x0005e2000c101504 */
[----:B------:R-:W-:Y:S02]  /*e380*/  PRMT R128, R128, 0x7632, R128 ;  /* 0x0000763280807816 */ /* 0x000fe40000000080 */
[----:B------:R-:W-:Y:S01]  /*e390*/  LEA.HI.X.SX32 R163, R161, R0, 0x1, P6 ;  /* 0x00000000a1a37211 */ /* 0x000fe200030f0eff */
[----:B------:R3:W-:Y:S01]  /*e3a0*/  STG.E.U16 [R146.64], R132 ;  /* 0x0000008492007986 */ /* 0x0007e2000c101504 */
[C---:B-1----:R-:W-:Y:S02]  /*e3b0*/  LEA R158, P6, R3.reuse, R2, 0x1 ;  /* 0x00000002039e7211 */ /* 0x042fe400078c08ff */
[----:B------:R-:W-:Y:S01]  /*e3c0*/  LEA R161, R72, R3, 0x2 ;  /* 0x0000000348a17211 */ /* 0x000fe200078e10ff */
[----:B------:R1:W-:Y:S01]  /*e3d0*/  STG.E.U16 [R142.64], R128 ;  /* 0x000000808e007986 */ /* 0x0003e2000c101504 */
[----:B------:R-:W-:-:S02]  /*e3e0*/  LEA.HI.X.SX32 R159, R3, R0, 0x1, P6 ;  /* 0x00000000039f7211 */ /* 0x000fc400030f0eff */
[C---:B0-----:R-:W-:Y:S01]  /*e3f0*/  LEA R154, P6, R161.reuse, R2, 0x1 ;  /* 0x00000002a19a7211 */ /* 0x041fe200078c08ff */
[----:B------:R0:W-:Y:S01]  /*e400*/  STG.E.U16 [R138.64], R81 ;  /* 0x000000518a007986 */ /* 0x0001e2000c101504 */
[C---:B------:R-:W-:Y:S02]  /*e410*/  LEA R3, R72.reuse, R161, 0x2 ;  /* 0x000000a148037211 */ /* 0x040fe400078e10ff */
[----:B------:R-:W-:Y:S01]  /*e420*/  LEA.HI.X.SX32 R155, R161, R0, 0x1, P6 ;  /* 0x00000000a19b7211 */ /* 0x000fe200030f0eff */
[----:B------:R4:W-:Y:S01]  /*e430*/  STG.E.U16 [R78.64], R25 ;  /* 0x000000194e007986 */ /* 0x0009e2000c101504 */
[C---:B--2---:R-:W-:Y:S01]  /*e440*/  LEA R150, P6, R3.reuse, R2, 0x1 ;  /* 0x0000000203967211 */ /* 0x044fe200078c08ff */
[----:B------:R-:W-:Y:S01]  /*e450*/  IMAD R161, R72, 0x4, R3 ;  /* 0x0000000448a17824 */ /* 0x000fe200078e0203 */
[----:B------:R-:W-:Y:S01]  /*e460*/  PRMT R108, R122, 0x7632, R108 ;  /* 0x000076327a6c7816 */ /* 0x000fe2000000006c */
[----:B------:R2:W-:Y:S01]  /*e470*/  STG.E.U16 [R74.64], R61 ;  /* 0x0000003d4a007986 */ /* 0x0005e2000c101504 */
[----:B------:R-:W-:-:S02]  /*e480*/  LEA.HI.X.SX32 R151, R3, R0, 0x1, P6 ;  /* 0x0000000003977211 */ /* 0x000fc400030f0eff */
[C---:B---3--:R-:W-:Y:S01]  /*e490*/  LEA R146, P6, R161.reuse, R2, 0x1 ;  /* 0x00000002a1927211 */ /* 0x048fe200078c08ff */
[----:B------:R3:W-:Y:S01]  /*e4a0*/  STG.E.U16 [R70.64], R121 ;  /* 0x0000007946007986 */ /* 0x0007e2000c101504 */
[C---:B------:R-:W-:Y:S02]  /*e4b0*/  LEA R3, R72.reuse, R161, 0x2 ;  /* 0x000000a148037211 */ /* 0x040fe400078e10ff */
[----:B------:R-:W-:Y:S01]  /*e4c0*/  LEA.HI.X.SX32 R147, R161, R0, 0x1, P6 ;  /* 0x00000000a1937211 */ /* 0x000fe200030f0eff */
[----:B------:R5:W-:Y:S01]  /*e4d0*/  STG.E.U16 [R68.64], R125 ;  /* 0x0000007d44007986 */ /* 0x000be2000c101504 */
[C---:B-1----:R-:W-:Y:S02]  /*e4e0*/  LEA R142, P6, R3.reuse, R2, 0x1 ;  /* 0x00000002038e7211 */ /* 0x042fe400078c08ff */
[----:B------:R-:W-:Y:S01]  /*e4f0*/  LEA R161, R72, R3, 0x2 ;  /* 0x0000000348a17211 */ /* 0x000fe200078e10ff */
[----:B------:R1:W-:Y:S01]  /*e500*/  STG.E.U16 [R66.64], R113 ;  /* 0x0000007142007986 */ /* 0x0003e2000c101504 */
[----:B------:R-:W-:-:S02]  /*e510*/  LEA.HI.X.SX32 R143, R3, R0, 0x1, P6 ;  /* 0x00000000038f7211 */ /* 0x000fc400030f0eff */
[----:B0-----:R-:W-:Y:S01]  /*e520*/  LEA R138, P6, R161, R2, 0x1 ;  /* 0x00000002a18a7211 */ /* 0x001fe200078c08ff */
[C---:B------:R-:W-:Y:S01]  /*e530*/  IMAD R3, R72.reuse, 0x4, R161 ;  /* 0x0000000448037824 */ /* 0x040fe200078e02a1 */
[----:B------:R0:W-:Y:S01]  /*e540*/  STG.E.U16 [R156.64], R117 ;  /* 0x000000759c007986 */ /* 0x0001e2000c101504 */
[----:B------:R-:W-:Y:S02]  /*e550*/  PRMT R81, R81, 0x7632, R81 ;  /* 0x0000763251517816 */ /* 0x000fe40000000051 */
[----:B------:R-:W-:Y:S01]  /*e560*/  LEA.HI.X.SX32 R139, R161, R0, 0x1, P6 ;  /* 0x00000000a18b7211 */ /* 0x000fe200030f0eff */
[----:B------:R0:W-:Y:S01]  /*e570*/  STG.E.U16 [R152.64], R101 ;  /* 0x0000006598007986 */ /* 0x0001e2000c101504 */
[C---:B----4-:R-:W-:Y:S02]  /*e580*/  LEA R78, P6, R3.reuse, R2, 0x1 ;  /* 0x00000002034e7211 */ /* 0x050fe400078c08ff */
[----:B------:R-:W-:Y:S01]  /*e590*/  LEA R161, R72, R3, 0x2 ;  /* 0x0000000348a17211 */ /* 0x000fe200078e10ff */
[----:B------:R4:W-:Y:S01]  /*e5a0*/  STG.E.U16 [R148.64], R109 ;  /* 0x0000006d94007986 */ /* 0x0009e2000c101504 */
[----:B------:R-:W-:-:S02]  /*e5b0*/  LEA.HI.X.SX32 R79, R3, R0, 0x1, P6 ;  /* 0x00000000034f7211 */ /* 0x000fc400030f0eff */
[C---:B--2---:R-:W-:Y:S01]  /*e5c0*/  LEA R74, P6, R161.reuse, R2, 0x1 ;  /* 0x00000002a14a7211 */ /* 0x044fe200078c08ff */
[----:B------:R2:W-:Y:S01]  /*e5d0*/  STG.E.U16 [R144.64], R97 ;  /* 0x0000006190007986 */ /* 0x0005e2000c101504 */
[C---:B------:R-:W-:Y:S02]  /*e5e0*/  LEA R3, R72.reuse, R161, 0x2 ;  /* 0x000000a148037211 */ /* 0x040fe400078e10ff */
[----:B------:R-:W-:Y:S01]  /*e5f0*/  LEA.HI.X.SX32 R75, R161, R0, 0x1, P6 ;  /* 0x00000000a14b7211 */ /* 0x000fe200030f0eff */
[----:B------:R0:W-:Y:S01]  /*e600*/  STG.E.U16 [R140.64], R105 ;  /* 0x000000698c007986 */ /* 0x0001e2000c101504 */
[----:B---3--:R-:W-:Y:S01]  /*e610*/  LEA R70, P6, R3, R2, 0x1 ;  /* 0x0000000203467211 */ /* 0x008fe200078c08ff */
[----:B------:R-:W-:Y:S01]  /*e620*/  IMAD R161, R72, 0x4, R3 ;  /* 0x0000000448a17824 */ /* 0x000fe200078e0203 */
[----:B------:R-:W-:Y:S01]  /*e630*/  PRMT R25, R25, 0x7632, R25 ;  /* 0x0000763219197816 */ /* 0x000fe20000000019 */
[----:B------:R3:W-:Y:S01]  /*e640*/  STG.E.U16 [R136.64], R89 ;  /* 0x0000005988007986 */ /* 0x0007e2000c101504 */
[----:B------:R-:W-:-:S02]  /*e650*/  LEA.HI.X.SX32 R71, R3, R0, 0x1, P6 ;  /* 0x0000000003477211 */ /* 0x000fc400030f0eff */
[C---:B------:R-:W-:Y:S01]  /*e660*/  LEA R3, R72.reuse, R161, 0x2 ;  /* 0x000000a148037211 */ /* 0x040fe200078e10ff */
[----:B------:R-:W-:Y:S01]  /*e670*/  STG.E.U16 [R76.64], R93 ;  /* 0x0000005d4c007986 */ /* 0x000fe2000c101504 */
[C---:B-----5:R-:W-:Y:S02]  /*e680*/  LEA R68, P6, R161.reuse, R2, 0x1 ;  /* 0x00000002a1447211 */ /* 0x060fe400078c08ff */
[C---:B------:R-:W-:Y:S01]  /*e690*/  LEA R165, R72.reuse, R3, 0x2 ;  /* 0x0000000348a57211 */ /* 0x040fe200078e10ff */
[----:B------:R5:W-:Y:S01]  /*e6a0*/  STG.E.U16 [R64.64], R85 ;  /* 0x0000005540007986 */ /* 0x000be2000c101504 */
[----:B------:R-:W-:Y:S02]  /*e6b0*/  LEA.HI.X.SX32 R69, R161, R0, 0x1, P6 ;  /* 0x00000000a1457211 */ /* 0x000fe400030f0eff */
[----:B-1----:R-:W-:Y:S01]  /*e6c0*/  LEA R66, P6, R3, R2, 0x1 ;  /* 0x0000000203427211 */ /* 0x002fe200078c08ff */
[----:B------:R-:W-:Y:S01]  /*e6d0*/  IMAD R161, R72, 0x4, R165 ;  /* 0x0000000448a17824 */ /* 0x000fe200078e02a5 */
[----:B------:R-:W-:Y:S01]  /*e6e0*/  PRMT R61, R61, 0x7632, R61 ;  /* 0x000076323d3d7816 */ /* 0x000fe2000000003d */
[----:B------:R-:W-:Y:S01]  /*e6f0*/  STG.E.U16 [R246.64], R133 ;  /* 0x00000085f6007986 */ /* 0x000fe2000c101504 */
[----:B------:R-:W-:-:S02]  /*e700*/  LEA.HI.X.SX32 R67, R3, R0, 0x1, P6 ;  /* 0x0000000003437211 */ /* 0x000fc400030f0eff */
[C---:B------:R-:W-:Y:S01]  /*e710*/  LEA R180, P6, R165.reuse, R2, 0x1 ;  /* 0x00000002a5b47211 */ /* 0x040fe200078c08ff */
[----:B------:R-:W-:Y:S01]  /*e720*/  STG.E.U16 [R244.64], R129 ;  /* 0x00000081f4007986 */ /* 0x000fe2000c101504 */
[C---:B------:R-:W-:Y:S02]  /*e730*/  LEA R3, R72.reuse, R161, 0x2 ;  /* 0x000000a148037211 */ /* 0x040fe400078e10ff */
[----:B------:R-:W-:Y:S01]  /*e740*/  LEA.HI.X.SX32 R181, R165, R0, 0x1, P6 ;  /* 0x00000000a5b57211 */ /* 0x000fe200030f0eff */
[----:B------:R-:W-:Y:S01]  /*e750*/  STG.E.U16 [R22.64], R81 ;  /* 0x0000005116007986 */ /* 0x000fe2000c101504 */
[C---:B------:R-:W-:Y:S02]  /*e760*/  LEA R165, R72.reuse, R3, 0x2 ;  /* 0x0000000348a57211 */ /* 0x040fe400078e10ff */
[----:B------:R-:W-:Y:S01]  /*e770*/  LEA R176, P6, R161, R2, 0x1 ;  /* 0x00000002a1b07211 */ /* 0x000fe200078c08ff */
[----:B------:R1:W-:Y:S01]  /*e780*/  STG.E.U16 [R20.64], R25 ;  /* 0x0000001914007986 */ /* 0x0003e2000c101504 */
[----:B------:R-:W-:Y:S01]  /*e790*/  PRMT R121, R121, 0x7632, R121 ;  /* 0x0000763279797816 */ /* 0x000fe20000000079 */
[----:B------:R-:W-:Y:S01]  /*e7a0*/  IMAD R24, R72, 0x4, R165 ;  /* 0x0000000448187824 */ /* 0x000fe200078e02a5 */
[----:B------:R-:W-:Y:S01]  /*e7b0*/  LEA.HI.X.SX32 R177, R161, R0, 0x1, P6 ;  /* 0x00000000a1b17211 */ /* 0x000fe200030f0eff */
[----:B------:R-:W-:Y:S01]  /*e7c0*/  STG.E.U16 [R18.64], R61 ;  /* 0x0000003d12007986 */ /* 0x000fe2000c101504 */
[----:B------:R-:W-:-:S02]  /*e7d0*/  LEA R172, P6, R3, R2, 0x1 ;  /* 0x0000000203ac7211 */ /* 0x000fc400078c08ff */
[C---:B0-----:R-:W-:Y:S01]  /*e7e0*/  LEA R157, R72.reuse, R24, 0x2 ;  /* 0x00000018489d7211 */ /* 0x041fe200078e10ff */
[----:B------:R-:W-:Y:S01]  /*e7f0*/  STG.E.U16 [R16.64], R121 ;  /* 0x0000007910007986 */ /* 0x000fe2000c101504 */
[----:B------:R-:W-:Y:S02]  /*e800*/  LEA.HI.X.SX32 R173, R3, R0, 0x1, P6 ;  /* 0x0000000003ad7211 */ /* 0x000fe400030f0eff */
[C---:B------:R-:W-:Y:S02]  /*e810*/  LEA R153, R72.reuse, R157, 0x2 ;  /* 0x0000009d48997211 */ /* 0x040fe400078e10ff */
[C---:B------:R-:W-:Y:S02]  /*e820*/  LEA R168, P6, R165.reuse, R2, 0x1 ;  /* 0x00000002a5a87211 */ /* 0x040fe400078c08ff */
[----:B------:R-:W-:Y:S01]  /*e830*/  FSEL R3, RZ, -23, P0 ;  /* 0xc1b80000ff037808 */ /* 0x000fe20000000000 */
[----:B----4-:R-:W-:Y:S01]  /*e840*/  IMAD R149, R72, 0x4, R153 ;  /* 0x0000000448957824 */ /* 0x010fe200078e0299 */
[----:B------:R-:W-:-:S02]  /*e850*/  LEA.HI.X.SX32 R169, R165, R0, 0x1, P6 ;  /* 0x00000000a5a97211 */ /* 0x000fc400030f0eff */
[----:B------:R-:W-:Y:S02]  /*e860*/  LEA R164, P6, R24, R2, 0x1 ;  /* 0x0000000218a47211 */ /* 0x000fe400078c08ff */
[----:B------:R-:W-:Y:S02]  /*e870*/  LEA R60, R72, R149, 0x2 ;  /* 0x00000095483c7211 */ /* 0x000fe400078e10ff */
[----:B------:R-:W-:Y:S02]  /*e880*/  LEA.HI.X.SX32 R165, R24, R0, 0x1, P6 ;  /* 0x0000000018a57211 */ /* 0x000fe400030f0eff */
[C---:B--2---:R-:W-:Y:S01]  /*e890*/  LEA R145, R72.reuse, R60, 0x2 ;  /* 0x0000003c48917211 */ /* 0x044fe200078e10ff */
[----:B------:R0:W2:Y:S01]  /*e8a0*/  I2F R24, R73 ;  /* 0x0000004900187306 */ /* 0x0000a20000201400 */
[-C--:B------:R-:W-:Y:S02]  /*e8b0*/  LEA R160, P6, R157, R2.reuse, 0x1 ;  /* 0x000000029da07211 */ /* 0x080fe400078c08ff */
[----:B------:R-:W-:Y:S01]  /*e8c0*/  LEA R156, P0, R153, R2, 0x1 ;  /* 0x00000002999c7211 */ /* 0x000fe200078008ff */
[----:B------:R-:W-:Y:S01]  /*e8d0*/  IMAD R141, R72, 0x4, R145 ;  /* 0x00000004488d7824 */ /* 0x000fe200078e0291 */
[----:B------:R-:W-:-:S02]  /*e8e0*/  LEA.HI.X.SX32 R161, R157, R0, 0x1, P6 ;  /* 0x000000009da17211 */ /* 0x000fc400030f0eff */
[----:B------:R-:W-:Y:S02]  /*e8f0*/  LEA R152, P6, R149, R2, 0x1 ;  /* 0x0000000295987211 */ /* 0x000fe400078c08ff */
[C---:B---3--:R-:W-:Y:S02]  /*e900*/  LEA R137, R72.reuse, R141, 0x2 ;  /* 0x0000008d48897211 */ /* 0x048fe400078e10ff */
[-C--:B------:R-:W-:Y:S02]  /*e910*/  LEA.HI.X.SX32 R157, R153, R0.reuse, 0x1, P0 ;  /* 0x00000000999d7211 */ /* 0x080fe400000f0eff */
[----:B0-----:R-:W-:Y:S02]  /*e920*/  LEA R73, R72, R137, 0x2 ;  /* 0x0000008948497211 */ /* 0x001fe400078e10ff */
[----:B------:R-:W-:Y:S01]  /*e930*/  LEA.HI.X.SX32 R153, R149, R0, 0x1, P6 ;  /* 0x0000000095997211 */ /* 0x000fe200030f0eff */
[----:B--2---:R-:W-:Y:S01]  /*e940*/  FFMA.FTZ R24, R24, 1.1920928955078125e-07, R3 ;  /* 0x3400000018187823 */ /* 0x004fe20000010003 */
[CC--:B------:R-:W-:Y:S01]  /*e950*/  LEA R144, P6, R145.reuse, R2.reuse, 0x1 ;  /* 0x0000000291907211 */ /* 0x0c0fe200078c08ff */
[----:B------:R-:W-:Y:S01]  /*e960*/  IMAD R3, R72, 0x4, R73 ;  /* 0x0000000448037824 */ /* 0x000fe200078e0249 */
[----:B------:R-:W-:Y:S01]  /*e970*/  LEA R148, P0, R60, R2, 0x1 ;  /* 0x000000023c947211 */ /* 0x000fe200078008ff */
[----:B------:R-:W-:Y:S01]  /*e980*/  FADD R250, R24, R250 ;  /* 0x000000fa18fa7221 */ /* 0x000fe20000000000 */
[----:B------:R-:W-:-:S02]  /*e990*/  LEA.HI.X.SX32 R145, R145, R0, 0x1, P6 ;  /* 0x0000000091917211 */ /* 0x000fc400030f0eff */
[----:B------:R-:W-:Y:S02]  /*e9a0*/  LEA.HI.X.SX32 R149, R60, R0, 0x1, P0 ;  /* 0x000000003c957211 */ /* 0x000fe400000f0eff */
[-C--:B------:R-:W-:Y:S02]  /*e9b0*/  LEA R136, P6, R137, R2.reuse, 0x1 ;  /* 0x0000000289887211 */ /* 0x080fe400078c08ff */
[----:B------:R-:W-:Y:S02]  /*e9c0*/  LEA R140, P0, R141, R2, 0x1 ;  /* 0x000000028d8c7211 */ /* 0x000fe400078008ff */
[----:B------:R-:W-:Y:S02]  /*e9d0*/  LEA R60, R72, R3, 0x2 ;  /* 0x00000003483c7211 */ /* 0x000fe400078e10ff */
[-C--:B------:R-:W-:Y:S02]  /*e9e0*/  LEA.HI.X.SX32 R137, R137, R0.reuse, 0x1, P6 ;  /* 0x0000000089897211 */ /* 0x080fe400030f0eff */
[----:B------:R-:W-:-:S02]  /*e9f0*/  LEA.HI.X.SX32 R141, R141, R0, 0x1, P0 ;  /* 0x000000008d8d7211 */ /* 0x000fc400000f0eff */
[----:B-----5:R-:W-:Y:S02]  /*ea00*/  LEA R65, R72, R60, 0x2 ;  /* 0x0000003c48417211 */ /* 0x020fe400078e10ff */
[-C--:B------:R-:W-:Y:S02]  /*ea10*/  LEA R76, P6, R73, R2.reuse, 0x1 ;  /* 0x00000002494c7211 */ /* 0x080fe400078c08ff */
[----:B------:R-:W-:Y:S02]  /*ea20*/  LEA R72, P0, R3, R2, 0x1 ;  /* 0x0000000203487211 */ /* 0x000fe400078008ff */
[-C--:B------:R-:W-:Y:S02]  /*ea30*/  LEA.HI.X.SX32 R77, R73, R0.reuse, 0x1, P6 ;  /* 0x00000000494d7211 */ /* 0x080fe400030f0eff */
[----:B------:R-:W-:Y:S02]  /*ea40*/  LEA.HI.X.SX32 R73, R3, R0, 0x1, P0 ;  /* 0x0000000003497211 */ /* 0x000fe400000f0eff */
[----:B------:R-:W-:-:S02]  /*ea50*/  LEA R64, P0, R65, R2, 0x1 ;  /* 0x0000000241407211 */ /* 0x000fc400078008ff */
[----:B------:R-:W-:Y:S02]  /*ea60*/  ISETP.GE.U32.AND P6, PT, R242, 0x7f800000, PT ;  /* 0x7f800000f200780c */ /* 0x000fe40003fc6070 */
[----:B------:R-:W-:Y:S02]  /*ea70*/  LEA.HI.X.SX32 R65, R65, R0, 0x1, P0 ;  /* 0x0000000041417211 */ /* 0x000fe400000f0eff */
[----:B------:R-:W-:Y:S02]  /*ea80*/  LEA R2, P0, R60, R2, 0x1 ;  /* 0x000000023c027211 */ /* 0x000fe400078008ff */
[----:B------:R-:W-:Y:S02]  /*ea90*/  IADD3 R24, R240, -0x3f3504f3, RZ ;  /* 0xc0cafb0df0187810 */ /* 0x000fe40007ffe0ff */
[----:B------:R-:W-:Y:S02]  /*eaa0*/  LEA.HI.X.SX32 R3, R60, R0, 0x1, P0 ;  /* 0x000000003c037211 */ /* 0x000fe400000f0eff */
[----:B------:R-:W-:-:S02]  /*eab0*/  IADD3 R60, R7, -0x3f3504f3, RZ ;  /* 0xc0cafb0d073c7810 */ /* 0x000fc40007ffe0ff */
[----:B------:R-:W-:Y:S01]  /*eac0*/  FSETP.NEU.AND P0, PT, R4, RZ, PT ;  /* 0x000000ff0400720b */ /* 0x000fe20003f0d000 */
[----:B------:R-:W-:Y:S01]  /*ead0*/  @P6 IMAD.MOV.U32 R0, RZ, RZ, 0x7f800000 ;  /* 0x7f800000ff006424 */ /* 0x000fe200078e00ff */
[----:B------:R-:W-:Y:S02]  /*eae0*/  LOP3.LUT R60, R60, 0xff800000, RZ, 0xc0, !PT ;  /* 0xff8000003c3c7812 */ /* 0x000fe400078ec0ff */
[----:B------:R-:W-:Y:S01]  /*eaf0*/  LOP3.LUT R24, R24, 0xff800000, RZ, 0xc0, !PT ;  /* 0xff80000018187812 */ /* 0x000fe200078ec0ff */
[----:B------:R-:W-:Y:S01]  /*eb00*/  @P6 FFMA.FTZ R250, R242, R0, +INF ;  /* 0x7f800000f2fa6423 */ /* 0x000fe20000010000 */
[----:B------:R-:W-:Y:S02]  /*eb10*/  IADD3 R4, R7, -R60, RZ ;  /* 0x8000003c07047210 */ /* 0x000fe40007ffe0ff */
[----:B------:R-:W-:Y:S01]  /*eb20*/  IADD3 R0, R240, -R24, RZ ;  /* 0x80000018f0007210 */ /* 0x000fe20007ffe0ff */
[----:B------:R-:W0:Y:S01]  /*eb30*/  I2F R60, R60 ;  /* 0x0000003c003c7306 */ /* 0x000e220000201400 */
[----:B------:R-:W-:Y:S01]  /*eb40*/  PRMT R113, R113, 0x7632, R113 ;  /* 0x0000763271717816 */ /* 0x000fe20000000071 */
[----:B------:R-:W-:Y:S01]  /*eb50*/  FADD R4, R4, -1 ;  /* 0xbf80000004047421 */ /* 0x000fe20000000000 */
[----:B------:R-:W-:Y:S01]  /*eb60*/  PRMT R117, R117, 0x7632, R117 ;  /* 0x0000763275757816 */ /* 0x000fe20000000075 */
[----:B------:R-:W-:Y:S01]  /*eb70*/  FADD R0, R0, -1 ;  /* 0xbf80000000007421 */ /* 0x000fe20000000000 */
[----:B------:R-:W-:Y:S01]  /*eb80*/  PRMT R101, R101, 0x7632, R101 ;  /* 0x0000763265657816 */ /* 0x000fe20000000065 */
[-C--:B------:R-:W-:Y:S01]  /*eb90*/  FFMA.FTZ R80, R4, R251.reuse, -0.16845393180847167969 ;  /* 0xbe2c7f3004507423 */ /* 0x080fe200000100fb */
[----:B------:R-:W-:Y:S01]  /*eba0*/  PRMT R109, R109, 0x7632, R109 ;  /* 0x000076326d6d7816 */ /* 0x000fe2000000006d */
[----:B------:R-:W-:Y:S01]  /*ebb0*/  FFMA.FTZ R84, R0, R251, -0.16845393180847167969 ;  /* 0xbe2c7f3000547423 */ /* 0x000fe200000100fb */
[----:B------:R-:W2:Y:S01]  /*ebc0*/  I2F R24, R24 ;  /* 0x0000001800187306 */ /* 0x000ea20000201400 */
[----:B------:R-:W-:Y:S01]  /*ebd0*/  FFMA.FTZ R80, R4, R80, 0.1716887056827545166 ;  /* 0x3e2fcf2a04507423 */ /* 0x000fe20000010050 */
[----:B------:R-:W-:Y:S01]  /*ebe0*/  PRMT R97, R97, 0x7632, R97 ;  /* 0x0000763261617816 */ /* 0x000fe20000000061 */
[----:B------:R-:W-:Y:S01]  /*ebf0*/  FFMA.FTZ R84, R0, R84, 0.1716887056827545166 ;  /* 0x3e2fcf2a00547423 */ /* 0x000fe20000010054 */
[----:B------:R-:W-:Y:S01]  /*ec00*/  PRMT R105, R105, 0x7632, R105 ;  /* 0x0000763269697816 */ /* 0x000fe20000000069 */
[----:B------:R-:W-:Y:S01]  /*ec10*/  FFMA.FTZ R80, R4, R80, -0.17900948226451873779 ;  /* 0xbe374e4304507423 */ /* 0x000fe20000010050 */
[----:B------:R-:W-:Y:S01]  /*ec20*/  PRMT R89, R89, 0x7632, R89 ;  /* 0x0000763259597816 */ /* 0x000fe20000000059 */
[----:B------:R-:W-:Y:S01]  /*ec30*/  FFMA.FTZ R84, R0, R84, -0.17900948226451873779 ;  /* 0xbe374e4300547423 */ /* 0x000fe20000010054 */
[----:B-1----:R-:W-:Y:S01]  /*ec40*/  PRMT R25, R93, 0x7632, R25 ;  /* 0x000076325d197816 */ /* 0x002fe20000000019 */
[----:B------:R-:W-:Y:S01]  /*ec50*/  FFMA.FTZ R80, R4, R80, 0.20512372255325317383 ;  /* 0x3e520bf404507423 */ /* 0x000fe20000010050 */
[----:B------:R-:W-:Y:S01]  /*ec60*/  PRMT R22, R85, 0x7632, R22 ;  /* 0x0000763255167816 */ /* 0x000fe20000000016 */
[----:B------:R-:W-:Y:S01]  /*ec70*/  FFMA.FTZ R84, R0, R84, 0.20512372255325317383 ;  /* 0x3e520bf400547423 */ /* 0x000fe20000010054 */
[----:B------:R-:W-:Y:S01]  /*ec80*/  PRMT R23, R129, 0x7632, R23 ;  /* 0x0000763281177816 */ /* 0x000fe20000000017 */
[----:B------:R-:W-:Y:S01]  /*ec90*/  FFMA.FTZ R80, R4, R80, -0.24046532809734344482 ;  /* 0xbe763c8b04507423 */ /* 0x000fe20000010050 */
[----:B------:R-:W-:Y:S01]  /*eca0*/  PRMT R104, R102, 0x7632, R104 ;  /* 0x0000763266687816 */ /* 0x000fe20000000068 */
[----:B------:R-:W-:Y:S01]  /*ecb0*/  FFMA.FTZ R84, R0, R84, -0.24046532809734344482 ;  /* 0xbe763c8b00547423 */ /* 0x000fe20000010054 */
[----:B------:R-:W-:Y:S01]  /*ecc0*/  PRMT R93, R134, 0x7632, R93 ;  /* 0x00007632865d7816 */ /* 0x000fe2000000005d */
[----:B------:R-:W-:Y:S01]  /*ecd0*/  FFMA.FTZ R80, R4, R80, 0.28857114911079406738 ;  /* 0x3e93bf9904507423 */ /* 0x000fe20000010050 */
[----:B------:R-:W-:Y:S01]  /*ece0*/  PRMT R92, R130, 0x7632, R92 ;  /* 0x00007632825c7816 */ /* 0x000fe2000000005c */
[----:B------:R-:W-:Y:S01]  /*ecf0*/  FFMA.FTZ R84, R0, R84, 0.28857114911079406738 ;  /* 0x3e93bf9900547423 */ /* 0x000fe20000010054 */
[----:B------:R-:W-:Y:S01]  /*ed00*/  ISETP.GE.U32.AND P6, PT, R196, 0x7f800000, PT ;  /* 0x7f800000c400780c */ /* 0x000fe20003fc6070 */
[----:B------:R-:W-:Y:S01]  /*ed10*/  FFMA.FTZ R80, R4, R80, -0.36067417263984680176 ;  /* 0xbeb8aa4904507423 */ /* 0x000fe20000010050 */
[----:B------:R-:W-:Y:S01]  /*ed20*/  FSEL R249, R249, -INF , P0 ;  /* 0xff800000f9f97808 */ /* 0x000fe20000000000 */
[----:B------:R-:W-:Y:S01]  /*ed30*/  FFMA.FTZ R84, R0, R84, -0.36067417263984680176 ;  /* 0xbeb8aa4900547423 */ /* 0x000fe20000010054 */
[----:B------:R-:W-:Y:S01]  /*ed40*/  FSETP.NEU.AND P0, PT, R240, RZ, PT ;  /* 0x000000fff000720b */ /* 0x000fe20003f0d000 */
[----:B------:R-:W-:Y:S01]  /*ed50*/  FFMA.FTZ R80, R4, R80, 0.48089820146560668945 ;  /* 0x3ef6384a04507423 */ /* 0x000fe20000010050 */
[----:B------:R-:W-:Y:S01]  /*ed60*/  LEA.HI R241, R252, R241, RZ, 0x1f ;  /* 0x000000f1fcf17211 */ /* 0x000fe200078ff8ff */
[----:B------:R-:W-:-:S02]  /*ed70*/  FFMA.FTZ R84, R0, R84, 0.48089820146560668945 ;  /* 0x3ef6384a00547423 */ /* 0x000fc40000010054 */
[----:B------:R-:W-:Y:S02]  /*ed80*/  FFMA.FTZ R80, R4, R80, -0.72134751081466674805 ;  /* 0xbf38aa3b04507423 */ /* 0x000fe40000010050 */
[----:B------:R-:W-:Y:S02]  /*ed90*/  FFMA.FTZ R88, R0, R84, -0.72134751081466674805 ;  /* 0xbf38aa3b00587423 */ /* 0x000fe40000010054 */
[----:B------:R-:W-:Y:S01]  /*eda0*/  FMUL R84, R4, R80 ;  /* 0x0000005004547220 */ /* 0x000fe20000400000 */
[----:B------:R-:W-:Y:S01]  /*edb0*/  FSEL R80, RZ, -23, P4 ;  /* 0xc1b80000ff507808 */ /* 0x000fe20002000000 */
[----:B------:R-:W-:Y:S01]  /*edc0*/  FMUL R88, R0, R88 ;  /* 0x0000005800587220 */ /* 0x000fe20000400000 */
[----:B------:R-:W-:Y:S01]  /*edd0*/  ISETP.GE.U32.AND P4, PT, R7, 0x7f800000, PT ;  /* 0x7f8000000700780c */ /* 0x000fe20003f86070 */
[----:B------:R-:W-:Y:S02]  /*ede0*/  FMUL R84, R4, R84 ;  /* 0x0000005404547220 */ /* 0x000fe40000400000 */
[----:B------:R-:W-:-:S02]  /*edf0*/  FMUL R88, R0, R88 ;  /* 0x0000005800587220 */ /* 0x000fc40000400000 */
[----:B------:R-:W-:Y:S01]  /*ee00*/  FFMA.FTZ R84, R4, 1.4426950216293334961, R84 ;  /* 0x3fb8aa3b04547823 */ /* 0x000fe20000010054 */
[----:B------:R-:W-:Y:S01]  /*ee10*/  FSEL R4, RZ, -23, P3 ;  /* 0xc1b80000ff047808 */ /* 0x000fe20001800000 */
[----:B0-----:R-:W-:Y:S01]  /*ee20*/  FFMA.FTZ R60, R60, 1.1920928955078125e-07, R80 ;  /* 0x340000003c3c7823 */ /* 0x001fe20000010050 */
[----:B------:R-:W-:Y:S01]  /*ee30*/  ISETP.GE.U32.AND P3, PT, R240, 0x7f800000, PT ;  /* 0x7f800000f000780c */ /* 0x000fe20003f66070 */
[----:B------:R-:W-:Y:S02]  /*ee40*/  FFMA.FTZ R88, R0, 1.4426950216293334961, R88 ;  /* 0x3fb8aa3b00587823 */ /* 0x000fe40000010058 */
[----:B--2---:R-:W-:Y:S02]  /*ee50*/  FFMA.FTZ R4, R24, 1.1920928955078125e-07, R4 ;  /* 0x3400000018047823 */ /* 0x004fe40000010004 */
[----:B------:R-:W-:Y:S02]  /*ee60*/  @P4 IMAD.MOV.U32 R24, RZ, RZ, 0x7f800000 ;  /* 0x7f800000ff184424 */ /* 0x000fe400078e00ff */
[----:B------:R-:W-:Y:S01]  /*ee70*/  FADD R0, R60, R84 ;  /* 0x000000543c007221 */ /* 0x000fe20000000000 */
[----:B------:R-:W-:Y:S01]  /*ee80*/  IADD3 R60, R205, -0x3f3504f3, RZ ;  /* 0xc0cafb0dcd3c7810 */ /* 0x000fe20007ffe0ff */
[----:B------:R-:W-:Y:S01]  /*ee90*/  @P4 FFMA.FTZ R0, R7, R24, +INF ;  /* 0x7f80000007004423 */ /* 0x000fe20000010018 */
[----:B------:R-:W-:Y:S01]  /*eea0*/  FSETP.NEU.AND P4, PT, R5, RZ, PT ;  /* 0x000000ff0500720b */ /* 0x000fe20003f8d000 */
[----:B------:R-:W-:Y:S01]  /*eeb0*/  FADD R4, R4, R88 ;  /* 0x0000005804047221 */ /* 0x000fe20000000000 */
[----:B------:R-:W-:Y:S01]  /*eec0*/  LOP3.LUT R60, R60, 0xff800000, RZ, 0xc0, !PT ;  /* 0xff8000003c3c7812 */ /* 0x000fe200078ec0ff */
[----:B------:R-:W-:Y:S01]  /*eed0*/  FFMA R204, R249, 0.69314718246459960938, R204 ;  /* 0x3f317218f9cc7823 */ /* 0x000fe200000000cc */
[----:B------:R-:W-:-:S02]  /*eee0*/  @P3 MOV R5, 0x7f800000 ;  /* 0x7f80000000053802 */ /* 0x000fc40000000f00 */
[----:B------:R-:W-:Y:S02]  /*eef0*/  IADD3 R24, R205, -R60, RZ ;  /* 0x8000003ccd187210 */ /* 0x000fe40007ffe0ff */
[----:B------:R-:W0:Y:S01]  /*ef00*/  I2F R60, R60 ;  /* 0x0000003c003c7306 */ /* 0x000e220000201400 */
[----:B------:R-:W-:Y:S01]  /*ef10*/  @P3 FFMA.FTZ R4, R240, R5, +INF ;  /* 0x7f800000f0043423 */ /* 0x000fe20000010005 */
[----:B------:R-:W-:Y:S01]  /*ef20*/  IADD3 R5, R196, -0x3f3504f3, RZ ;  /* 0xc0cafb0dc4057810 */ /* 0x000fe20007ffe0ff */
[----:B------:R-:W-:Y:S01]  /*ef30*/  FADD R24, R24, -1 ;  /* 0xbf80000018187421 */ /* 0x000fe20000000000 */
[----:B------:R-:W-:Y:S02]  /*ef40*/  FSETP.NEU.AND P3, PT, R6, RZ, PT ;  /* 0x000000ff0600720b */ /* 0x000fe40003f6d000 */
[----:B------:R-:W-:Y:S01]  /*ef50*/  LOP3.LUT R5, R5, 0xff800000, RZ, 0xc0, !PT ;  /* 0xff80000005057812 */ /* 0x000fe200078ec0ff */
[----:B------:R-:W-:Y:S01]  /*ef60*/  FFMA.FTZ R80, R24, R251, -0.16845393180847167969 ;  /* 0xbe2c7f3018507423 */ /* 0x000fe200000100fb */
[----:B------:R-:W-:-:S02]  /*ef70*/  FSEL R248, R248, -INF , P4 ;  /* 0xff800000f8f87808 */ /* 0x000fc40002000000 */
[----:B------:R-:W-:Y:S01]  /*ef80*/  FSEL R243, R243, -INF , P3 ;  /* 0xff800000f3f37808 */ /* 0x000fe20001800000 */
[C---:B------:R-:W-:Y:S01]  /*ef90*/  IMAD.IADD R6, R196.reuse, 0x1, -R5 ;  /* 0x00000001c4067824 */ /* 0x040fe200078e0a05 */
[----:B------:R-:W-:Y:S02]  /*efa0*/  FSETP.NEU.AND P4, PT, R205, RZ, PT ;  /* 0x000000ffcd00720b */ /* 0x000fe40003f8d000 */
[----:B------:R-:W-:Y:S01]  /*efb0*/  FSETP.NEU.AND P3, PT, R196, RZ, PT ;  /* 0x000000ffc400720b */ /* 0x000fe20003f6d000 */
[----:B------:R-:W-:Y:S01]  /*efc0*/  FADD R6, R6, -1 ;  /* 0xbf80000006067421 */ /* 0x000fe20000000000 */
[----:B------:R-:W-:-:S03]  /*efd0*/  FSEL R4, R4, -INF , P0 ;  /* 0xff80000004047808 */ /* 0x000fc60000000000 */
[----:B------:R-:W-:Y:S02]  /*efe0*/  FFMA.FTZ R84, R6, R251, -0.16845393180847167969 ;  /* 0xbe2c7f3006547423 */ /* 0x000fe400000100fb */
[----:B------:R-:W-:Y:S02]  /*eff0*/  FFMA.FTZ R251, R24, R80, 0.1716887056827545166 ;  /* 0x3e2fcf2a18fb7423 */ /* 0x000fe40000010050 */
[----:B------:R-:W-:Y:S02]  /*f000*/  FFMA.FTZ R84, R6, R84, 0.1716887056827545166 ;  /* 0x3e2fcf2a06547423 */ /* 0x000fe40000010054 */
[----:B------:R-:W-:Y:S02]  /*f010*/  FFMA.FTZ R251, R24, R251, -0.17900948226451873779 ;  /* 0xbe374e4318fb7423 */ /* 0x000fe400000100fb */
[----:B------:R-:W-:Y:S02]  /*f020*/  FFMA.FTZ R84, R6, R84, -0.17900948226451873779 ;  /* 0xbe374e4306547423 */ /* 0x000fe40000010054 */
[----:B------:R-:W-:-:S02]  /*f030*/  FFMA.FTZ R251, R24, R251, 0.20512372255325317383 ;  /* 0x3e520bf418fb7423 */ /* 0x000fc400000100fb */
[----:B------:R-:W-:Y:S02]  /*f040*/  FFMA.FTZ R84, R6, R84, 0.20512372255325317383 ;  /* 0x3e520bf406547423 */ /* 0x000fe40000010054 */
[----:B------:R-:W-:Y:S02]  /*f050*/  FFMA.FTZ R251, R24, R251, -0.24046532809734344482 ;  /* 0xbe763c8b18fb7423 */ /* 0x000fe400000100fb */
[----:B------:R-:W-:Y:S02]  /*f060*/  FFMA.FTZ R84, R6, R84, -0.24046532809734344482 ;  /* 0xbe763c8b06547423 */ /* 0x000fe40000010054 */
[----:B------:R-:W-:Y:S02]  /*f070*/  FFMA.FTZ R251, R24, R251, 0.28857114911079406738 ;  /* 0x3e93bf9918fb7423 */ /* 0x000fe400000100fb */
[----:B------:R-:W-:Y:S02]  /*f080*/  FFMA.FTZ R84, R6, R84, 0.28857114911079406738 ;  /* 0x3e93bf9906547423 */ /* 0x000fe40000010054 */
[----:B------:R-:W-:-:S02]  /*f090*/  FFMA.FTZ R251, R24, R251, -0.36067417263984680176 ;  /* 0xbeb8aa4918fb7423 */ /* 0x000fc400000100fb */
[----:B------:R-:W-:Y:S02]  /*f0a0*/  FFMA.FTZ R84, R6, R84, -0.36067417263984680176 ;  /* 0xbeb8aa4906547423 */ /* 0x000fe40000010054 */
[----:B------:R-:W-:Y:S02]  /*f0b0*/  FFMA.FTZ R251, R24, R251, 0.48089820146560668945 ;  /* 0x3ef6384a18fb7423 */ /* 0x000fe400000100fb */
[----:B------:R-:W-:Y:S02]  /*f0c0*/  FFMA.FTZ R84, R6, R84, 0.48089820146560668945 ;  /* 0x3ef6384a06547423 */ /* 0x000fe40000010054 */
[----:B------:R-:W-:Y:S02]  /*f0d0*/  FFMA.FTZ R251, R24, R251, -0.72134751081466674805 ;  /* 0xbf38aa3b18fb7423 */ /* 0x000fe400000100fb */
[----:B------:R-:W-:Y:S02]  /*f0e0*/  FFMA.FTZ R88, R6, R84, -0.72134751081466674805 ;  /* 0xbf38aa3b06587423 */ /* 0x000fe40000010054 */
[C---:B------:R-:W-:Y:S01]  /*f0f0*/  FMUL R80, R24.reuse, R251 ;  /* 0x000000fb18507220 */ /* 0x040fe20000400000 */
[----:B------:R-:W-:Y:S01]  /*f100*/  FSEL R251, RZ, -23, P2 ;  /* 0xc1b80000fffb7808 */ /* 0x000fe20001000000 */
[----:B------:R1:W2:Y:S01]  /*f110*/  I2F R84, R5 ;  /* 0x0000000500547306 */ /* 0x0002a20000201400 */
[----:B------:R-:W-:Y:S01]  /*f120*/  ISETP.GE.U32.AND P2, PT, R205, 0x7f800000, PT ;  /* 0x7f800000cd00780c */ /* 0x000fe20003f46070 */
[----:B------:R-:W-:-:S02]  /*f130*/  FMUL R80, R24, R80 ;  /* 0x0000005018507220 */ /* 0x000fc40000400000 */
[----:B0-----:R-:W-:Y:S01]  /*f140*/  FFMA.FTZ R60, R60, 1.1920928955078125e-07, R251 ;  /* 0x340000003c3c7823 */ /* 0x001fe200000100fb */
[----:B------:R-:W-:Y:S01]  /*f150*/  @P6 MOV R251, 0x7f800000 ;  /* 0x7f80000000fb6802 */ /* 0x000fe20000000f00 */
[----:B------:R-:W-:Y:S02]  /*f160*/  FFMA.FTZ R80, R24, 1.4426950216293334961, R80 ;  /* 0x3fb8aa3b18507823 */ /* 0x000fe40000010050 */
[----:B------:R-:W-:Y:S02]  /*f170*/  FMUL R88, R6, R88 ;  /* 0x0000005806587220 */ /* 0x000fe40000400000 */
[--C-:B-1----:R-:W-:Y:S01]  /*f180*/  FADD R5, R60, R80.reuse ;  /* 0x000000503c057221 */ /* 0x102fe20000000000 */
[----:B------:R-:W-:Y:S01]  /*f190*/  PRMT R80, R115, 0x7632, R80 ;  /* 0x0000763273507816 */ /* 0x000fe20000000050 */
[----:B------:R-:W-:Y:S02]  /*f1a0*/  FMUL R88, R6, R88 ;  /* 0x0000005806587220 */ /* 0x000fe40000400000 */
[----:B------:R-:W-:-:S02]  /*f1b0*/  @P2 MOV R24, 0x7f800000 ;  /* 0x7f80000000182802 */ /* 0x000fc40000000f00 */
[----:B------:R-:W-:Y:S01]  /*f1c0*/  FFMA.FTZ R88, R6, 1.4426950216293334961, R88 ;  /* 0x3fb8aa3b06587823 */ /* 0x000fe20000010058 */
[----:B------:R-:W-:Y:S02]  /*f1d0*/  FSEL R6, RZ, -23, P1 ;  /* 0xc1b80000ff067808 */ /* 0x000fe40000800000 */
[----:B------:R-:W-:Y:S01]  /*f1e0*/  @P2 FFMA.FTZ R5, R205, R24, +INF ;  /* 0x7f800000cd052423 */ /* 0x000fe20000010018 */
[----:B------:R-:W-:Y:S01]  /*f1f0*/  FSETP.NEU.AND P2, PT, R7, RZ, PT ;  /* 0x000000ff0700720b */ /* 0x000fe20003f4d000 */
[----:B------:R-:W-:Y:S01]  /*f200*/  FFMA R205, R248, 0.69314718246459960938, R203 ;  /* 0x3f317218f8cd7823 */ /* 0x000fe200000000cb */
[----:B------:R-:W-:Y:S01]  /*f210*/  PRMT R7, R125, 0x7632, R7 ;  /* 0x000076327d077816 */ /* 0x000fe20000000007 */
[----:B--2---:R-:W-:Y:S01]  /*f220*/  FFMA.FTZ R6, R84, 1.1920928955078125e-07, R6 ;  /* 0x3400000054067823 */ /* 0x004fe20000010006 */
[----:B------:R-:W-:Y:S02]  /*f230*/  PRMT R24, R133, 0x7632, R24 ;  /* 0x0000763285187816 */ /* 0x000fe40000000018 */
[----:B------:R-:W-:Y:S01]  /*f240*/  PRMT R84, R123, 0x7632, R84 ;  /* 0x000076327b547816 */ /* 0x000fe20000000054 */
[----:B------:R0:W-:Y:S01]  /*f250*/  STG.E.U16 [R14.64], R7 ;  /* 0x000000070e007986 */ /* 0x0001e2000c101504 */
[--C-:B------:R-:W-:Y:S01]  /*f260*/  FADD R6, R6, R88.reuse ;  /* 0x0000005806067221 */ /* 0x100fe20000000000 */
[----:B------:R-:W-:Y:S01]  /*f270*/  PRMT R88, R27, 0x7632, R88 ;  /* 0x000076321b587816 */ /* 0x000fe20000000058 */
[----:B------:R-:W-:Y:S01]  /*f280*/  @P6 FFMA.FTZ R6, R196, R251, +INF ;  /* 0x7f800000c4066423 */ /* 0x000fe200000100fb */
[----:B------:R1:W-:Y:S01]  /*f290*/  STG.E.U16 [R12.64], R113 ;  /* 0x000000710c007986 */ /* 0x0003e2000c101504 */
[----:B------:R-:W-:-:S02]  /*f2a0*/  FSETP.NEU.AND P1, PT, R242, RZ, PT ;  /* 0x000000fff200720b */ /* 0x000fc40003f2d000 */
[----:B------:R-:W-:Y:S01]  /*f2b0*/  FSEL R5, R5, -INF , P4 ;  /* 0xff80000005057808 */ /* 0x000fe20002000000 */
[----:B------:R2:W-:Y:S01]  /*f2c0*/  STG.E.U16 [R10.64], R117 ;  /* 0x000000750a007986 */ /* 0x0005e2000c101504 */
[----:B------:R-:W-:Y:S02]  /*f2d0*/  FSEL R250, R250, -INF , P1 ;  /* 0xff800000fafa7808 */ /* 0x000fe40000800000 */
[----:B------:R-:W-:Y:S01]  /*f2e0*/  FSEL R6, R6, -INF , P3 ;  /* 0xff80000006067808 */ /* 0x000fe20001800000 */
[----:B------:R3:W-:Y:S01]  /*f2f0*/  STG.E.U16 [R8.64], R101 ;  /* 0x0000006508007986 */ /* 0x0007e2000c101504 */
[----:B0-----:R-:W-:Y:S02]  /*f300*/  PRMT R7, R83, 0x7632, R7 ;  /* 0x0000763253077816 */ /* 0x001fe40000000007 */
[----:B------:R-:W-:Y:S01]  /*f310*/  PRMT R14, R91, 0x7632, R14 ;  /* 0x000076325b0e7816 */ /* 0x000fe2000000000e */
[----:B------:R0:W-:Y:S01]  /*f320*/  STG.E.U16 [R58.64], R109 ;  /* 0x0000006d3a007986 */ /* 0x0001e2000c101504 */
[----:B-1----:R-:W-:Y:S01]  /*f330*/  PRMT R12, R99, 0x7632, R12 ;  /* 0x00007632630c7816 */ /* 0x002fe2000000000c */
[----:B------:R-:W-:Y:S01]  /*f340*/  FFMA R203, R6, 0.69314718246459960938, R197 ;  /* 0x3f31721806cb7823 */ /* 0x000fe200000000c5 */
[----:B------:R-:W-:Y:S01]  /*f350*/  PRMT R13, R107, 0x7632, R13 ;  /* 0x000076326b0d7816 */ /* 0x000fe2000000000d */
[----:B------:R1:W-:Y:S01]  /*f360*/  STG.E.U16 [R56.64], R97 ;  /* 0x0000006138007986 */ /* 0x0003e2000c101504 */
[----:B--2---:R-:W-:-:S02]  /*f370*/  PRMT R10, R103, 0x7632, R10 ;  /* 0x00007632670a7816 */ /* 0x004fc4000000000a */
[----:B------:R-:W-:Y:S01]  /*f380*/  PRMT R11, R111, 0x7632, R11 ;  /* 0x000076326f0b7816 */ /* 0x000fe2000000000b */
[----:B------:R2:W-:Y:S01]  /*f390*/  STG.E.U16 [R54.64], R105 ;  /* 0x0000006936007986 */ /* 0x0005e2000c101504 */
[----:B---3--:R-:W-:Y:S02]  /*f3a0*/  PRMT R8, R63, 0x7632, R8 ;  /* 0x000076323f087816 */ /* 0x008fe40000000008 */
[----:B------:R-:W-:Y:S01]  /*f3b0*/  PRMT R9, R119, 0x7632, R9 ;  /* 0x0000763277097816 */ /* 0x000fe20000000009 */
[----:B------:R-:W-:Y:S01]  /*f3c0*/  STG.E.U16 [R52.64], R89 ;  /* 0x0000005934007986 */ /* 0x000fe2000c101504 */
[----:B0-----:R-:W-:Y:S02]  /*f3d0*/  PRMT R109, R62, 0x7632, R109 ;  /* 0x000076323e6d7816 */ /* 0x001fe4000000006d */
[----:B------:R-:W-:Y:S01]  /*f3e0*/  PRMT R15, R135, 0x7632, R15 ;  /* 0x00007632870f7816 */ /* 0x000fe2000000000f */
[----:B------:R-:W-:Y:S01]  /*f3f0*/  STG.E.U16 [R50.64], R25 ;  /* 0x0000001932007986 */ /* 0x000fe2000c101504 */
[----:B-1----:R-:W-:-:S03]  /*f400*/  PRMT R97, R98, 0x7632, R97 ;  /* 0x0000763262617816 */ /* 0x002fc60000000061 */
[----:B------:R-:W-:Y:S01]  /*f410*/  STG.E.U16 [R44.64], R22 ;  /* 0x000000162c007986 */ /* 0x000fe2000c101504 */
[----:B--2---:R-:W-:-:S03]  /*f420*/  PRMT R105, R118, 0x7632, R105 ;  /* 0x0000763276697816 */ /* 0x004fc60000000069 */
[----:B------:R-:W-:Y:S04]  /*f430*/  STG.E.U16 [R48.64], R24 ;  /* 0x0000001830007986 */ /* 0x000fe8000c101504 */
[----:B------:R-:W-:Y:S04]  /*f440*/  STG.E.U16 [R46.64], R23 ;  /* 0x000000172e007986 */ /* 0x000fe8000c101504 */
[----:B------:R0:W-:Y:S04]  /*f450*/  STG.E.U16 [R42.64], R82 ;  /* 0x000000522a007986 */ /* 0x0001e8000c101504 */
[----:B------:R1:W-:Y:S04]  /*f460*/  STG.E.U16 [R40.64], R26 ;  /* 0x0000001a28007986 */ /* 0x0003e8000c101504 */
[----:B------:R2:W-:Y:S04]  /*f470*/  STG.E.U16 [R38.64], R62 ;  /* 0x0000003e26007986 */ /* 0x0005e8000c101504 */
[----:B------:R3:W-:Y:S01]  /*f480*/  STG.E.U16 [R36.64], R122 ;  /* 0x0000007a24007986 */ /* 0x0007e2000c101504 */
[----:B0-----:R-:W-:-:S03]  /*f490*/  PRMT R82, R82, 0x7632, R82 ;  /* 0x0000763252527816 */ /* 0x001fc60000000052 */
[----:B------:R0:W-:Y:S01]  /*f4a0*/  STG.E.U16 [R34.64], R126 ;  /* 0x0000007e22007986 */ /* 0x0001e2000c101504 */
[----:B-1----:R-:W-:-:S03]  /*f4b0*/  PRMT R26, R26, 0x7632, R26 ;  /* 0x000076321a1a7816 */ /* 0x002fc6000000001a */
[----:B------:R1:W-:Y:S01]  /*f4c0*/  STG.E.U16 [R32.64], R114 ;  /* 0x0000007220007986 */ /* 0x0003e2000c101504 */
[----:B--2---:R-:W-:-:S03]  /*f4d0*/  PRMT R38, R95, 0x7632, R38 ;  /* 0x000076325f267816 */ /* 0x004fc60000000026 */
[----:B------:R-:W-:Y:S01]  /*f4e0*/  STG.E.U16 [R30.64], R118 ;  /* 0x000000761e007986 */ /* 0x000fe2000c101504 */
[----:B---3--:R-:W-:-:S03]  /*f4f0*/  PRMT R36, R87, 0x7632, R36 ;  /* 0x0000763257247816 */ /* 0x008fc60000000024 */
[----:B------:R-:W-:Y:S01]  /*f500*/  STG.E.U16 [R28.64], R102 ;  /* 0x000000661c007986 */ /* 0x000fe2000c101504 */
[----:B0-----:R-:W-:-:S03]  /*f510*/  PRMT R126, R126, 0x7632, R126 ;  /* 0x000076327e7e7816 */ /* 0x001fc6000000007e */
[----:B------:R0:W-:Y:S01]  /*f520*/  STG.E.U16 [R238.64], R110 ;  /* 0x0000006eee007986 */ /* 0x0001e2000c101504 */
[----:B-1----:R-:W-:-:S03]  /*f530*/  PRMT R32, R131, 0x7632, R32 ;  /* 0x0000763283207816 */ /* 0x002fc60000000020 */
[----:B------:R-:W-:Y:S04]  /*f540*/  STG.E.U16 [R236.64], R98 ;  /* 0x00000062ec007986 */ /* 0x000fe8000c101504 */
[----:B------:R1:W-:Y:S04]  /*f550*/  STG.E.U16 [R234.64], R106 ;  /* 0x0000006aea007986 */ /* 0x0003e8000c101504 */
[----:B------:R2:W-:Y:S01]  /*f560*/  STG.E.U16 [R232.64], R90 ;  /* 0x0000005ae8007986 */ /* 0x0005e2000c101504 */
[----:B0-----:R-:W-:-:S03]  /*f570*/  PRMT R110, R110, 0x7632, R110 ;  /* 0x000076326e6e7816 */ /* 0x001fc6000000006e */
[----:B------:R0:W-:Y:S04]  /*f580*/  STG.E.U16 [R230.64], R94 ;  /* 0x0000005ee6007986 */ /* 0x0001e8000c101504 */
[----:B------:R3:W-:Y:S01]  /*f590*/  STG.E.U16 [R228.64], R86 ;  /* 0x00000056e4007986 */ /* 0x0007e2000c101504 */
[----:B-1----:R-:W-:-:S03]  /*f5a0*/  PRMT R106, R114, 0x7632, R106 ;  /* 0x00007632726a7816 */ /* 0x002fc6000000006a */
[----:B------:R-:W-:Y:S01]  /*f5b0*/  STG.E.U16 [R226.64], R134 ;  /* 0x00000086e2007986 */ /* 0x000fe2000c101504 */
[----:B------:R-:W-:Y:S02]  /*f5c0*/  PRMT R96, R106, 0x7632, R96 ;  /* 0x000076326a607816 */ /* 0x000fe40000000060 */
[----:B--2---:R-:W-:Y:S01]  /*f5d0*/  PRMT R90, R90, 0x7632, R90 ;  /* 0x000076325a5a7816 */ /* 0x004fe2000000005a */
[----:B------:R-:W-:Y:S01]  /*f5e0*/  STG.E.U16 [R224.64], R130 ;  /* 0x00000082e0007986 */ /* 0x000fe2000c101504 */
[----:B0-----:R-:W-:-:S03]  /*f5f0*/  PRMT R94, R94, 0x7632, R94 ;  /* 0x000076325e5e7816 */ /* 0x001fc6000000005e */
[----:B------:R0:W-:Y:S01]  /*f600*/  STG.E.U16 [R222.64], R82 ;  /* 0x00000052de007986 */ /* 0x0001e2000c101504 */
[----:B---3--:R-:W-:-:S03]  /*f610*/  PRMT R86, R86, 0x7632, R86 ;  /* 0x0000763256567816 */ /* 0x008fc60000000056 */
[----:B------:R-:W-:Y:S04]  /*f620*/  STG.E.U16 [R220.64], R26 ;  /* 0x0000001adc007986 */ /* 0x000fe8000c101504 */
[----:B------:R-:W-:Y:S04]  /*f630*/  STG.E.U16 [R218.64], R109 ;  /* 0x0000006dda007986 */ /* 0x000fe8000c101504 */
[----:B------:R-:W-:Y:S01]  /*f640*/  STG.E.U16 [R216.64], R108 ;  /* 0x0000006cd8007986 */ /* 0x000fe2000c101504 */
[----:B0-----:R-:W-:-:S03]  /*f650*/  PRMT R82, R127, 0x7632, R82 ;  /* 0x000076327f527816 */ /* 0x001fc60000000052 */
[----:B------:R-:W-:Y:S04]  /*f660*/  STG.E.U16 [R214.64], R126 ;  /* 0x0000007ed6007986 */ /* 0x000fe8000c101504 */
[----:B------:R-:W-:Y:S04]  /*f670*/  STG.E.U16 [R212.64], R106 ;  /* 0x0000006ad4007986 */ /* 0x000fe8000c101504 */
[----:B------:R-:W-:Y:S04]  /*f680*/  STG.E.U16 [R210.64], R105 ;  /* 0x00000069d2007986 */ /* 0x000fe8000c101504 */
[----:B------:R-:W-:Y:S04]  /*f690*/  STG.E.U16 [R208.64], R104 ;  /* 0x00000068d0007986 */ /* 0x000fe8000c101504 */
[----:B------:R0:W-:Y:S04]  /*f6a0*/  STG.E.U16 [R206.64], R110 ;  /* 0x0000006ece007986 */ /* 0x0001e8000c101504 */
[----:B------:R-:W-:Y:S04]  /*f6b0*/  STG.E.U16 [R194.64], R97 ;  /* 0x00000061c2007986 */ /* 0x000fe8000c101504 */
[----:B------:R-:W-:Y:S04]  /*f6c0*/  STG.E.U16 [R192.64], R96 ;  /* 0x00000060c0007986 */ /* 0x000fe8000c101504 */
[----:B------:R-:W-:Y:S01]  /*f6d0*/  STG.E.U16 [R190.64], R90 ;  /* 0x0000005abe007986 */ /* 0x000fe2000c101504 */
[----:B0-----:R-:W-:-:S02]  /*f6e0*/  FFMA R206, R243, 0.69314718246459960938, R202 ;  /* 0x3f317218f3ce7823 */ /* 0x001fc400000000ca */
[----:B------:R-:W-:Y:S01]  /*f6f0*/  FFMA R207, R250, 0.69314718246459960938, R201 ;  /* 0x3f317218facf7823 */ /* 0x000fe200000000c9 */
[----:B------:R-:W-:Y:S01]  /*f700*/  STG.E.U16 [R188.64], R94 ;  /* 0x0000005ebc007986 */ /* 0x000fe2000c101504 */
[----:B------:R-:W-:Y:S02]  /*f710*/  FFMA R201, R4, 0.69314718246459960938, R199 ;  /* 0x3f31721804c97823 */ /* 0x000fe400000000c7 */
[----:B------:R-:W-:Y:S01]  /*f720*/  FFMA R202, R5, 0.69314718246459960938, R198 ;  /* 0x3f31721805ca7823 */ /* 0x000fe200000000c6 */
[----:B------:R-:W-:Y:S04]  /*f730*/  STG.E.U16 [R182.64], R86 ;  /* 0x00000056b6007986 */ /* 0x000fe8000c101504 */
        /* <DEDUP_REMOVED lines=18> */
[----:B------:R0:W-:Y:S04]  /*f860*/  STG.E.U16 [R180.64], R7 ;  /* 0x00000007b4007986 */ /* 0x0001e8000c101504 */
[----:B------:R1:W-:Y:S04]  /*f870*/  STG.E.U16 [R176.64], R88 ;  /* 0x00000058b0007986 */ /* 0x0003e8000c101504 */
[----:B------:R1:W-:Y:S04]  /*f880*/  STG.E.U16 [R172.64], R8 ;  /* 0x00000008ac007986 */ /* 0x0003e8000c101504 */
[----:B------:R1:W-:Y:S01]  /*f890*/  STG.E.U16 [R168.64], R84 ;  /* 0x00000054a8007986 */ /* 0x0003e2000c101504 */
[----:B0-----:R-:W-:-:S02]  /*f8a0*/  FSEL R7, R0, -INF , P2 ;  /* 0xff80000000077808 */ /* 0x001fc40001000000 */
[----:B------:R-:W-:Y:S01]  /*f8b0*/  LOP3.LUT R0, R120, 0x70, RZ, 0xc0, !PT ;  /* 0x0000007078007812 */ /* 0x000fe200078ec0ff */
[----:B------:R1:W-:Y:S02]  /*f8c0*/  STG.E.U16 [R164.64], R82 ;  /* 0x00000052a4007986 */ /* 0x0003e4000c101504 */
[----:B------:R-:W-:Y:S02]  /*f8d0*/  FFMA R200, R7, 0.69314718246459960938, R200 ;  /* 0x3f31721807c87823 */ /* 0x000fe400000000c8 */
[----:B------:R1:W-:Y:S04]  /*f8e0*/  STG.E.U16 [R160.64], R80 ;  /* 0x00000050a0007986 */ /* 0x0003e8000c101504 */
        /* <DEDUP_REMOVED lines=10> */
[----:B------:R-:W-:Y:S06]  /*f990*/  BAR.SYNC.DEFER_BLOCKING 0x0 ;  /* 0x0000000000007b1d */ /* 0x000fec0000010000 */
[----:B------:R1:W-:Y:S04]  /*f9a0*/  STS.128 [R0], R204 ;  /* 0x000000cc00007388 */ /* 0x0003e80000000c00 */
[----:B------:R1:W-:Y:S04]  /*f9b0*/  STS.128 [R0+0x80], R200 ;  /* 0x000080c800007388 */ /* 0x0003e80000000c00 */
[----:B------:R-:W-:Y:S06]  /*f9c0*/  BAR.SYNC.DEFER_BLOCKING 0x0 ;  /* 0x0000000000007b1d */ /* 0x000fec0000010000 */
[----:B------:R-:W-:Y:S05]  /*f9d0*/  @P5 EXIT ;  /* 0x000000000000594d */ /* 0x000fea0003800000 */
[----:B-1----:R-:W2:Y:S04]  /*f9e0*/  LDL.LU R120, [R1+0x1f8] ;  /* 0x0001f80001787983 */ /* 0x002ea80000300800 */
[----:B------:R-:W0:Y:S04]  /*f9f0*/  S2R R124, SR_CTAID.Y ;  /* 0x00000000007c7919 */ /* 0x000e280000002600 */
[----:B------:R-:W1:Y:S01]  /*fa00*/  LDS R241, [R241] ;  /* 0x00000000f1f17984 */ /* 0x000e620000000800 */
[----:B0-----:R-:W-:-:S05]  /*fa10*/  IMAD R0, R124, c[0x0][0x1cc], RZ ;  /* 0x000073007c007a24 */ /* 0x001fca00078e02ff */
[C---:B------:R-:W-:Y:S01]  /*fa20*/  SHF.L.U32 R2, R0.reuse, 0x2, RZ ;  /* 0x0000000200027819 */ /* 0x040fe200000006ff */
[----:B------:R-:W-:Y:S01]  /*fa30*/  IMAD.HI R0, R0, 0x4, RZ ;  /* 0x0000000400007827 */ /* 0x000fe200078e02ff */
[----:B--2---:R-:W-:-:S03]  /*fa40*/  SHF.L.U32 R3, R120, 0x2, RZ ;  /* 0x0000000278037819 */ /* 0x004fc600000006ff */
[----:B------:R-:W-:Y:S01]  /*fa50*/  IMAD.HI R5, R120, 0x4, RZ ;  /* 0x0000000478057827 */ /* 0x000fe200078e02ff */
[----:B------:R-:W-:-:S04]  /*fa60*/  IADD3 R2, P0, P1, R3, c[0x0][0x180], R2 ;  /* 0x0000600003027a10 */ /* 0x000fc8000791e002 */
[----:B------:R-:W-:-:S05]  /*fa70*/  IADD3.X R3, R5, c[0x0][0x184], R0, P0, P1 ;  /* 0x0000610005037a10 */ /* 0x000fca00007e2400 */
[----:B-1----:R-:W-:Y:S01]  /*fa80*/  STG.E [R2.64], R241 ;  /* 0x000000f102007986 */ /* 0x002fe2000c101904 */
[----:B------:R-:W-:Y:S05]  /*fa90*/  EXIT ;  /* 0x000000000000794d */ /* 0x000fea0003800000 */
.L_x_2:
[----:B------:R-:W-:-:S00]  /*faa0*/  BRA `(.L_x_2) ;  /* 0xfffffff000007947 */ /* 0x000fc0000383ffff */
[----:B------:R-:W-:-:S00]  /*fab0*/  NOP ;  /* 0x0000000000007918 */ /* 0x000fc00000000000 */
        /* <DEDUP_REMOVED lines=12> */
.L_x_3:


//--------------------- .nv.global.init           --------------------------
	.section	.nv.global.init,"aw",@progbits
.nv.global.init:
	.type		_$_str,@object
	.size		_$_str,(.L_0 - _$_str)
_$_str:
        /*0000*/ 	.byte	0x5f, 0x5f, 0x43, 0x55, 0x44, 0x41, 0x5f, 0x46, 0x54, 0x5a, 0x00
.L_0:


//--------------------- .nv.shared.attn_fwd       --------------------------
	.section	.nv.shared.attn_fwd,"aw",@nobits
	.sectionflags	@""
	.align	16
